//
// Generated by NVIDIA NVVM Compiler
//
// Compiler Build ID: CL-36424714
// Cuda compilation tools, release 13.0, V13.0.88
// Based on NVVM 20.0.0
//

.version 9.0
.target sm_100
.address_size 64

	// .globl	rkck
.extern .func  (.param .b32 func_retval0) vprintf
(
	.param .b64 vprintf_param_0,
	.param .b64 vprintf_param_1
)
;
.func  (.param .align 16 .b8 func_retval0[16]) __internal_trig_reduction_slowpathd
(
	.param .b64 __internal_trig_reduction_slowpathd_param_0
)
;
.func  (.param .b64 func_retval0) __internal_accurate_pow
(
	.param .b64 __internal_accurate_pow_param_0,
	.param .b64 __internal_accurate_pow_param_1
)
;
.global .align 1 .b8 $str[15] = {10, 99, 117, 100, 97, 32, 115, 116, 97, 114, 116, 101, 100, 10};
.global .align 1 .b8 $str$1[5] = {37, 102, 44, 32};
.global .align 8 .b8 __cudart_i2opi_d[144] = {8, 93, 141, 31, 177, 95, 251, 107, 234, 146, 82, 138, 247, 57, 7, 61, 123, 241, 229, 235, 199, 186, 39, 117, 45, 234, 95, 158, 102, 63, 70, 79, 183, 9, 203, 39, 207, 126, 54, 109, 31, 109, 10, 90, 139, 17, 47, 239, 15, 152, 5, 222, 255, 151, 248, 31, 59, 40, 249, 189, 139, 95, 132, 156, 244, 57, 83, 131, 57, 214, 145, 57, 65, 126, 95, 180, 38, 112, 156, 233, 132, 68, 187, 46, 245, 53, 130, 232, 62, 167, 41, 177, 28, 235, 29, 254, 28, 146, 209, 9, 234, 46, 73, 6, 224, 210, 77, 66, 58, 110, 36, 183, 97, 197, 187, 222, 171, 99, 81, 254, 65, 144, 67, 60, 153, 149, 98, 219, 192, 221, 52, 245, 209, 87, 39, 252, 41, 21, 68, 78, 110, 131, 249, 162};
.global .align 16 .b8 __cudart_sin_cos_coeffs[128] = {70, 210, 176, 44, 241, 229, 90, 190, 146, 227, 172, 105, 227, 29, 199, 62, 161, 98, 219, 25, 160, 1, 42, 191, 24, 8, 17, 17, 17, 17, 129, 63, 84, 85, 85, 85, 85, 85, 197, 191, 0, 0, 0, 0, 0, 0, 0, 0, 0, 0, 0, 0, 0, 0, 0, 0, 100, 129, 253, 32, 131, 255, 168, 189, 40, 133, 239, 193, 167, 238, 33, 62, 217, 230, 6, 142, 79, 126, 146, 190, 233, 188, 221, 25, 160, 1, 250, 62, 71, 93, 193, 22, 108, 193, 86, 191, 81, 85, 85, 85, 85, 85, 165, 63, 0, 0, 0, 0, 0, 0, 224, 191, 0, 0, 0, 0, 0, 0, 240, 63};

.visible .entry rkck(
	.param .u64 .ptr .align 1 rkck_param_0,
	.param .u64 .ptr .align 1 rkck_param_1,
	.param .u64 .ptr .align 1 rkck_param_2
)
{
	.local .align 16 .b8 	__local_depot0[208];
	.reg .b64 	%SP;
	.reg .b64 	%SPL;
	.reg .pred 	%p<410>;
	.reg .b32 	%r<743>;
	.reg .b64 	%rd<282>;
	.reg .b64 	%fd<2266>;

	mov.u64 	%SPL, __local_depot0;
	cvta.local.u64 	%SP, %SPL;
	ld.param.u64 	%rd10, [rkck_param_0];
	ld.param.u64 	%rd12, [rkck_param_2];
	cvta.to.global.u64 	%rd1, %rd12;
	add.u64 	%rd2, %SPL, 0;
	mov.u64 	%rd14, $str;
	cvta.global.u64 	%rd15, %rd14;
	{ // callseq 0, 0
	.param .b64 param0;
	st.param.b64 	[param0], %rd15;
	.param .b64 param1;
	st.param.b64 	[param1], 0;
	.param .b32 retval0;
	call.uni (retval0), 
	vprintf, 
	(
	param0, 
	param1
	);
	ld.param.b32 	%r215, [retval0];
	} // callseq 0
	mov.u32 	%r217, %ntid.x;
	mov.u32 	%r218, %ctaid.x;
	mov.u32 	%r219, %tid.x;
	mad.lo.s32 	%r1, %r217, %r218, %r219;
	setp.ne.s32 	%p17, %r1, 0;
	@%p17 bra 	$L__BB0_3;
	add.u64 	%rd16, %SP, 192;
	add.u64 	%rd3, %SPL, 192;
	add.s64 	%rd281, %rd1, 64;
	mov.b32 	%r664, 0;
	mov.u64 	%rd17, $str$1;
$L__BB0_2:
	ld.global.f64 	%fd445, [%rd281+-64];
	st.local.f64 	[%rd3], %fd445;
	cvta.global.u64 	%rd18, %rd17;
	{ // callseq 1, 0
	.param .b64 param0;
	st.param.b64 	[param0], %rd18;
	.param .b64 param1;
	st.param.b64 	[param1], %rd16;
	.param .b32 retval0;
	call.uni (retval0), 
	vprintf, 
	(
	param0, 
	param1
	);
	ld.param.b32 	%r221, [retval0];
	} // callseq 1
	ld.global.f64 	%fd446, [%rd281+-56];
	st.local.f64 	[%rd3], %fd446;
	{ // callseq 2, 0
	.param .b64 param0;
	st.param.b64 	[param0], %rd18;
	.param .b64 param1;
	st.param.b64 	[param1], %rd16;
	.param .b32 retval0;
	call.uni (retval0), 
	vprintf, 
	(
	param0, 
	param1
	);
	ld.param.b32 	%r223, [retval0];
	} // callseq 2
	ld.global.f64 	%fd447, [%rd281+-48];
	st.local.f64 	[%rd3], %fd447;
	{ // callseq 3, 0
	.param .b64 param0;
	st.param.b64 	[param0], %rd18;
	.param .b64 param1;
	st.param.b64 	[param1], %rd16;
	.param .b32 retval0;
	call.uni (retval0), 
	vprintf, 
	(
	param0, 
	param1
	);
	ld.param.b32 	%r225, [retval0];
	} // callseq 3
	ld.global.f64 	%fd448, [%rd281+-40];
	st.local.f64 	[%rd3], %fd448;
	{ // callseq 4, 0
	.param .b64 param0;
	st.param.b64 	[param0], %rd18;
	.param .b64 param1;
	st.param.b64 	[param1], %rd16;
	.param .b32 retval0;
	call.uni (retval0), 
	vprintf, 
	(
	param0, 
	param1
	);
	ld.param.b32 	%r227, [retval0];
	} // callseq 4
	ld.global.f64 	%fd449, [%rd281+-32];
	st.local.f64 	[%rd3], %fd449;
	{ // callseq 5, 0
	.param .b64 param0;
	st.param.b64 	[param0], %rd18;
	.param .b64 param1;
	st.param.b64 	[param1], %rd16;
	.param .b32 retval0;
	call.uni (retval0), 
	vprintf, 
	(
	param0, 
	param1
	);
	ld.param.b32 	%r229, [retval0];
	} // callseq 5
	ld.global.f64 	%fd450, [%rd281+-24];
	st.local.f64 	[%rd3], %fd450;
	{ // callseq 6, 0
	.param .b64 param0;
	st.param.b64 	[param0], %rd18;
	.param .b64 param1;
	st.param.b64 	[param1], %rd16;
	.param .b32 retval0;
	call.uni (retval0), 
	vprintf, 
	(
	param0, 
	param1
	);
	ld.param.b32 	%r231, [retval0];
	} // callseq 6
	ld.global.f64 	%fd451, [%rd281+-16];
	st.local.f64 	[%rd3], %fd451;
	{ // callseq 7, 0
	.param .b64 param0;
	st.param.b64 	[param0], %rd18;
	.param .b64 param1;
	st.param.b64 	[param1], %rd16;
	.param .b32 retval0;
	call.uni (retval0), 
	vprintf, 
	(
	param0, 
	param1
	);
	ld.param.b32 	%r233, [retval0];
	} // callseq 7
	ld.global.f64 	%fd452, [%rd281+-8];
	st.local.f64 	[%rd3], %fd452;
	{ // callseq 8, 0
	.param .b64 param0;
	st.param.b64 	[param0], %rd18;
	.param .b64 param1;
	st.param.b64 	[param1], %rd16;
	.param .b32 retval0;
	call.uni (retval0), 
	vprintf, 
	(
	param0, 
	param1
	);
	ld.param.b32 	%r235, [retval0];
	} // callseq 8
	ld.global.f64 	%fd453, [%rd281];
	st.local.f64 	[%rd3], %fd453;
	{ // callseq 9, 0
	.param .b64 param0;
	st.param.b64 	[param0], %rd18;
	.param .b64 param1;
	st.param.b64 	[param1], %rd16;
	.param .b32 retval0;
	call.uni (retval0), 
	vprintf, 
	(
	param0, 
	param1
	);
	ld.param.b32 	%r237, [retval0];
	} // callseq 9
	ld.global.f64 	%fd454, [%rd281+8];
	st.local.f64 	[%rd3], %fd454;
	{ // callseq 10, 0
	.param .b64 param0;
	st.param.b64 	[param0], %rd18;
	.param .b64 param1;
	st.param.b64 	[param1], %rd16;
	.param .b32 retval0;
	call.uni (retval0), 
	vprintf, 
	(
	param0, 
	param1
	);
	ld.param.b32 	%r239, [retval0];
	} // callseq 10
	ld.global.f64 	%fd455, [%rd281+16];
	st.local.f64 	[%rd3], %fd455;
	{ // callseq 11, 0
	.param .b64 param0;
	st.param.b64 	[param0], %rd18;
	.param .b64 param1;
	st.param.b64 	[param1], %rd16;
	.param .b32 retval0;
	call.uni (retval0), 
	vprintf, 
	(
	param0, 
	param1
	);
	ld.param.b32 	%r241, [retval0];
	} // callseq 11
	ld.global.f64 	%fd456, [%rd281+24];
	st.local.f64 	[%rd3], %fd456;
	{ // callseq 12, 0
	.param .b64 param0;
	st.param.b64 	[param0], %rd18;
	.param .b64 param1;
	st.param.b64 	[param1], %rd16;
	.param .b32 retval0;
	call.uni (retval0), 
	vprintf, 
	(
	param0, 
	param1
	);
	ld.param.b32 	%r243, [retval0];
	} // callseq 12
	ld.global.f64 	%fd457, [%rd281+32];
	st.local.f64 	[%rd3], %fd457;
	{ // callseq 13, 0
	.param .b64 param0;
	st.param.b64 	[param0], %rd18;
	.param .b64 param1;
	st.param.b64 	[param1], %rd16;
	.param .b32 retval0;
	call.uni (retval0), 
	vprintf, 
	(
	param0, 
	param1
	);
	ld.param.b32 	%r245, [retval0];
	} // callseq 13
	ld.global.f64 	%fd458, [%rd281+40];
	st.local.f64 	[%rd3], %fd458;
	{ // callseq 14, 0
	.param .b64 param0;
	st.param.b64 	[param0], %rd18;
	.param .b64 param1;
	st.param.b64 	[param1], %rd16;
	.param .b32 retval0;
	call.uni (retval0), 
	vprintf, 
	(
	param0, 
	param1
	);
	ld.param.b32 	%r247, [retval0];
	} // callseq 14
	ld.global.f64 	%fd459, [%rd281+48];
	st.local.f64 	[%rd3], %fd459;
	{ // callseq 15, 0
	.param .b64 param0;
	st.param.b64 	[param0], %rd18;
	.param .b64 param1;
	st.param.b64 	[param1], %rd16;
	.param .b32 retval0;
	call.uni (retval0), 
	vprintf, 
	(
	param0, 
	param1
	);
	ld.param.b32 	%r249, [retval0];
	} // callseq 15
	ld.global.f64 	%fd460, [%rd281+56];
	st.local.f64 	[%rd3], %fd460;
	{ // callseq 16, 0
	.param .b64 param0;
	st.param.b64 	[param0], %rd18;
	.param .b64 param1;
	st.param.b64 	[param1], %rd16;
	.param .b32 retval0;
	call.uni (retval0), 
	vprintf, 
	(
	param0, 
	param1
	);
	ld.param.b32 	%r251, [retval0];
	} // callseq 16
	add.s32 	%r664, %r664, 16;
	add.s64 	%rd281, %rd281, 128;
	setp.ne.s32 	%p18, %r664, 1024;
	@%p18 bra 	$L__BB0_2;
$L__BB0_3:
	shl.b32 	%r253, %r1, 1;
	mul.wide.s32 	%rd20, %r253, 8;
	add.s64 	%rd21, %rd1, %rd20;
	ld.global.f64 	%fd1, [%rd21];
	ld.global.f64 	%fd2, [%rd21+8];
	shl.b32 	%r254, %r1, 2;
	cvta.to.global.u64 	%rd22, %rd10;
	mul.wide.s32 	%rd23, %r254, 8;
	add.s64 	%rd7, %rd22, %rd23;
	ld.global.f64 	%fd2170, [%rd7];
	ld.global.f64 	%fd2169, [%rd7+8];
	ld.global.f64 	%fd2168, [%rd7+16];
	ld.global.f64 	%fd2167, [%rd7+24];
	neg.f64 	%fd7, %fd1;
	mov.f64 	%fd463, 0d3FD0000000000000;
	{
	.reg .b32 %temp; 
	mov.b64 	{%temp, %r255}, %fd463;
	}
	and.b32  	%r256, %r255, 2146435072;
	setp.eq.s32 	%p19, %r256, 1072693248;
	setp.lt.s32 	%p20, %r255, 0;
	selp.b32 	%r4, 0, 2146435072, %p20;
	and.b32  	%r257, %r255, 2147483647;
	setp.ne.s32 	%p21, %r257, 1071644672;
	and.pred  	%p1, %p19, %p21;
	mov.f64 	%fd464, 0d3FC999999999999A;
	{
	.reg .b32 %temp; 
	mov.b64 	{%temp, %r5}, %fd464;
	}
	mov.f64 	%fd2172, 0d3E7AD7F29ABCAF48;
	mov.f64 	%fd2265, 0d0000000000000000;
	mov.u64 	%rd26, __cudart_sin_cos_coeffs;
$L__BB0_4:
	mov.f64 	%fd12, %fd2265;
	rcp.rn.f64 	%fd14, %fd2170;
	fma.rn.f64 	%fd15, %fd2169, 0d401921FB54442D18, %fd2;
	abs.f64 	%fd16, %fd15;
	setp.eq.f64 	%p22, %fd16, 0d7FF0000000000000;
	mul.f64 	%fd465, %fd15, 0d3FE45F306DC9C883;
	cvt.rni.s32.f64 	%r6, %fd465;
	cvt.rn.f64.s32 	%fd466, %r6;
	fma.rn.f64 	%fd467, %fd466, 0dBFF921FB54442D18, %fd15;
	fma.rn.f64 	%fd468, %fd466, 0dBC91A62633145C00, %fd467;
	fma.rn.f64 	%fd17, %fd466, 0dB97B839A252049C0, %fd468;
	mov.f64 	%fd469, 0d0000000000000000;
	mul.rn.f64 	%fd18, %fd15, %fd469;
	fma.rn.f64 	%fd19, %fd12, 0d401921FB54442D18, %fd2;
	abs.f64 	%fd20, %fd19;
	setp.eq.f64 	%p23, %fd20, 0d7FF0000000000000;
	mul.f64 	%fd470, %fd19, 0d3FE45F306DC9C883;
	cvt.rni.s32.f64 	%r7, %fd470;
	cvt.rn.f64.s32 	%fd471, %r7;
	fma.rn.f64 	%fd472, %fd471, 0dBFF921FB54442D18, %fd19;
	fma.rn.f64 	%fd473, %fd471, 0dBC91A62633145C00, %fd472;
	fma.rn.f64 	%fd21, %fd471, 0dB97B839A252049C0, %fd473;
	setp.ltu.f64 	%p24, %fd20, 0d41E0000000000000;
	mul.rn.f64 	%fd22, %fd19, %fd469;
	{
	.reg .b32 %temp; 
	mov.b64 	{%temp, %r8}, %fd14;
	}
	abs.f64 	%fd23, %fd14;
	setp.gt.f64 	%p25, %fd23, 0d3FF0000000000000;
	selp.b32 	%r9, 2146435072, 0, %p25;
	xor.b32  	%r10, %r9, 2146435072;
	mul.f64 	%fd474, %fd2168, 0d4008000000000000;
	mul.f64 	%fd475, %fd14, %fd474;
	mul.f64 	%fd24, %fd2167, %fd475;
	selp.f64 	%fd25, %fd18, %fd17, %p22;
	selp.b32 	%r11, 0, %r6, %p22;
	or.pred  	%p2, %p23, %p24;
	selp.f64 	%fd26, %fd22, %fd21, %p23;
	selp.b32 	%r12, 0, %r7, %p23;
	mov.b32 	%r665, 0;
$L__BB0_5:
	setp.eq.f64 	%p26, %fd16, 0d7FF0000000000000;
	setp.ltu.f64 	%p27, %fd16, 0d41E0000000000000;
	or.pred  	%p3, %p26, %p27;
	mov.f64 	%fd2173, %fd25;
	mov.u32 	%r666, %r11;
	@%p3 bra 	$L__BB0_7;
	{ // callseq 17, 0
	.param .b64 param0;
	st.param.f64 	[param0], %fd15;
	.param .align 16 .b8 retval0[16];
	call.uni (retval0), 
	__internal_trig_reduction_slowpathd, 
	(
	param0
	);
	ld.param.f64 	%fd2173, [retval0];
	ld.param.b32 	%r666, [retval0+8];
	} // callseq 17
$L__BB0_7:
	shl.b32 	%r260, %r666, 6;
	cvt.u64.u32 	%rd24, %r260;
	and.b64  	%rd25, %rd24, 64;
	add.s64 	%rd27, %rd26, %rd25;
	mul.rn.f64 	%fd477, %fd2173, %fd2173;
	and.b32  	%r261, %r666, 1;
	setp.eq.b32 	%p28, %r261, 1;
	selp.f64 	%fd478, 0dBDA8FF8320FD8164, 0d3DE5DB65F9785EBA, %p28;
	ld.global.nc.v2.f64 	{%fd479, %fd480}, [%rd27];
	fma.rn.f64 	%fd481, %fd478, %fd477, %fd479;
	fma.rn.f64 	%fd482, %fd481, %fd477, %fd480;
	ld.global.nc.v2.f64 	{%fd483, %fd484}, [%rd27+16];
	fma.rn.f64 	%fd485, %fd482, %fd477, %fd483;
	fma.rn.f64 	%fd486, %fd485, %fd477, %fd484;
	ld.global.nc.v2.f64 	{%fd487, %fd488}, [%rd27+32];
	fma.rn.f64 	%fd489, %fd486, %fd477, %fd487;
	fma.rn.f64 	%fd490, %fd489, %fd477, %fd488;
	fma.rn.f64 	%fd491, %fd490, %fd2173, %fd2173;
	fma.rn.f64 	%fd492, %fd490, %fd477, 0d3FF0000000000000;
	selp.f64 	%fd493, %fd492, %fd491, %p28;
	and.b32  	%r262, %r666, 2;
	setp.eq.s32 	%p29, %r262, 0;
	mov.f64 	%fd494, 0d0000000000000000;
	sub.f64 	%fd495, %fd494, %fd493;
	selp.f64 	%fd29, %fd493, %fd495, %p29;
	mov.f64 	%fd2174, %fd26;
	mov.u32 	%r667, %r12;
	@%p2 bra 	$L__BB0_9;
	{ // callseq 18, 0
	.param .b64 param0;
	st.param.f64 	[param0], %fd19;
	.param .align 16 .b8 retval0[16];
	call.uni (retval0), 
	__internal_trig_reduction_slowpathd, 
	(
	param0
	);
	ld.param.f64 	%fd2174, [retval0];
	ld.param.b32 	%r667, [retval0+8];
	} // callseq 18
$L__BB0_9:
	ld.param.u64 	%rd275, [rkck_param_1];
	shl.b32 	%r264, %r667, 6;
	cvt.u64.u32 	%rd28, %r264;
	and.b64  	%rd29, %rd28, 64;
	add.s64 	%rd31, %rd26, %rd29;
	mul.rn.f64 	%fd497, %fd2174, %fd2174;
	and.b32  	%r265, %r667, 1;
	setp.eq.b32 	%p30, %r265, 1;
	selp.f64 	%fd498, 0dBDA8FF8320FD8164, 0d3DE5DB65F9785EBA, %p30;
	ld.global.nc.v2.f64 	{%fd499, %fd500}, [%rd31];
	fma.rn.f64 	%fd501, %fd498, %fd497, %fd499;
	fma.rn.f64 	%fd502, %fd501, %fd497, %fd500;
	ld.global.nc.v2.f64 	{%fd503, %fd504}, [%rd31+16];
	fma.rn.f64 	%fd505, %fd502, %fd497, %fd503;
	fma.rn.f64 	%fd506, %fd505, %fd497, %fd504;
	ld.global.nc.v2.f64 	{%fd507, %fd508}, [%rd31+32];
	fma.rn.f64 	%fd509, %fd506, %fd497, %fd507;
	fma.rn.f64 	%fd510, %fd509, %fd497, %fd508;
	fma.rn.f64 	%fd511, %fd510, %fd2174, %fd2174;
	fma.rn.f64 	%fd512, %fd510, %fd497, 0d3FF0000000000000;
	selp.f64 	%fd513, %fd512, %fd511, %p30;
	and.b32  	%r266, %r667, 2;
	setp.eq.s32 	%p31, %r266, 0;
	mov.f64 	%fd514, 0d0000000000000000;
	sub.f64 	%fd515, %fd514, %fd513;
	selp.f64 	%fd516, %fd513, %fd515, %p31;
	mul.f64 	%fd517, %fd1, %fd29;
	mul.f64 	%fd32, %fd517, %fd516;
	cvta.to.global.u64 	%rd8, %rd275;
	ld.global.f64 	%fd518, [%rd8+136];
	mul.f64 	%fd33, %fd1, %fd518;
	mov.f64 	%fd2175, %fd25;
	mov.u32 	%r668, %r11;
	@%p3 bra 	$L__BB0_11;
	{ // callseq 19, 0
	.param .b64 param0;
	st.param.f64 	[param0], %fd15;
	.param .align 16 .b8 retval0[16];
	call.uni (retval0), 
	__internal_trig_reduction_slowpathd, 
	(
	param0
	);
	ld.param.f64 	%fd2175, [retval0];
	ld.param.b32 	%r668, [retval0+8];
	} // callseq 19
$L__BB0_11:
	setp.eq.f64 	%p32, %fd20, 0d7FF0000000000000;
	shl.b32 	%r269, %r668, 6;
	cvt.u64.u32 	%rd32, %r269;
	and.b64  	%rd33, %rd32, 64;
	mov.u64 	%rd34, __cudart_sin_cos_coeffs;
	add.s64 	%rd35, %rd34, %rd33;
	mul.rn.f64 	%fd520, %fd2175, %fd2175;
	and.b32  	%r270, %r668, 1;
	setp.eq.b32 	%p33, %r270, 1;
	selp.f64 	%fd521, 0dBDA8FF8320FD8164, 0d3DE5DB65F9785EBA, %p33;
	ld.global.nc.v2.f64 	{%fd522, %fd523}, [%rd35];
	fma.rn.f64 	%fd524, %fd521, %fd520, %fd522;
	fma.rn.f64 	%fd525, %fd524, %fd520, %fd523;
	ld.global.nc.v2.f64 	{%fd526, %fd527}, [%rd35+16];
	fma.rn.f64 	%fd528, %fd525, %fd520, %fd526;
	fma.rn.f64 	%fd529, %fd528, %fd520, %fd527;
	ld.global.nc.v2.f64 	{%fd530, %fd531}, [%rd35+32];
	fma.rn.f64 	%fd532, %fd529, %fd520, %fd530;
	fma.rn.f64 	%fd533, %fd532, %fd520, %fd531;
	fma.rn.f64 	%fd534, %fd533, %fd2175, %fd2175;
	fma.rn.f64 	%fd535, %fd533, %fd520, 0d3FF0000000000000;
	selp.f64 	%fd536, %fd535, %fd534, %p33;
	and.b32  	%r271, %r668, 2;
	setp.eq.s32 	%p34, %r271, 0;
	mov.f64 	%fd537, 0d0000000000000000;
	sub.f64 	%fd538, %fd537, %fd536;
	selp.f64 	%fd36, %fd536, %fd538, %p34;
	mov.b32 	%r670, 1;
	mov.f64 	%fd2177, %fd22;
	@%p32 bra 	$L__BB0_15;
	setp.ltu.f64 	%p35, %fd20, 0d41E0000000000000;
	mov.f64 	%fd2177, %fd21;
	mov.u32 	%r669, %r7;
	@%p35 bra 	$L__BB0_14;
	{ // callseq 20, 0
	.param .b64 param0;
	st.param.f64 	[param0], %fd19;
	.param .align 16 .b8 retval0[16];
	call.uni (retval0), 
	__internal_trig_reduction_slowpathd, 
	(
	param0
	);
	ld.param.f64 	%fd2177, [retval0];
	ld.param.b32 	%r669, [retval0+8];
	} // callseq 20
$L__BB0_14:
	add.s32 	%r670, %r669, 1;
$L__BB0_15:
	setp.eq.f64 	%p36, %fd16, 0d7FF0000000000000;
	shl.b32 	%r274, %r670, 6;
	cvt.u64.u32 	%rd36, %r274;
	and.b64  	%rd37, %rd36, 64;
	add.s64 	%rd39, %rd34, %rd37;
	mul.rn.f64 	%fd540, %fd2177, %fd2177;
	and.b32  	%r275, %r670, 1;
	setp.eq.b32 	%p37, %r275, 1;
	selp.f64 	%fd541, 0dBDA8FF8320FD8164, 0d3DE5DB65F9785EBA, %p37;
	ld.global.nc.v2.f64 	{%fd542, %fd543}, [%rd39];
	fma.rn.f64 	%fd544, %fd541, %fd540, %fd542;
	fma.rn.f64 	%fd545, %fd544, %fd540, %fd543;
	ld.global.nc.v2.f64 	{%fd546, %fd547}, [%rd39+16];
	fma.rn.f64 	%fd548, %fd545, %fd540, %fd546;
	fma.rn.f64 	%fd549, %fd548, %fd540, %fd547;
	ld.global.nc.v2.f64 	{%fd550, %fd551}, [%rd39+32];
	fma.rn.f64 	%fd552, %fd549, %fd540, %fd550;
	fma.rn.f64 	%fd553, %fd552, %fd540, %fd551;
	fma.rn.f64 	%fd554, %fd553, %fd2177, %fd2177;
	fma.rn.f64 	%fd555, %fd553, %fd540, 0d3FF0000000000000;
	selp.f64 	%fd556, %fd555, %fd554, %p37;
	and.b32  	%r276, %r670, 2;
	setp.eq.s32 	%p38, %r276, 0;
	mov.f64 	%fd557, 0d0000000000000000;
	sub.f64 	%fd558, %fd557, %fd556;
	selp.f64 	%fd559, %fd556, %fd558, %p38;
	mul.f64 	%fd560, %fd33, %fd36;
	mul.f64 	%fd40, %fd560, %fd559;
	ld.global.f64 	%fd561, [%rd8+144];
	mul.f64 	%fd41, %fd1, %fd561;
	mov.b32 	%r672, 1;
	mov.f64 	%fd2179, %fd18;
	@%p36 bra 	$L__BB0_19;
	setp.ltu.f64 	%p39, %fd16, 0d41E0000000000000;
	mov.f64 	%fd2179, %fd17;
	mov.u32 	%r671, %r6;
	@%p39 bra 	$L__BB0_18;
	{ // callseq 21, 0
	.param .b64 param0;
	st.param.f64 	[param0], %fd15;
	.param .align 16 .b8 retval0[16];
	call.uni (retval0), 
	__internal_trig_reduction_slowpathd, 
	(
	param0
	);
	ld.param.f64 	%fd2179, [retval0];
	ld.param.b32 	%r671, [retval0+8];
	} // callseq 21
$L__BB0_18:
	add.s32 	%r672, %r671, 1;
$L__BB0_19:
	shl.b32 	%r278, %r672, 6;
	cvt.u64.u32 	%rd40, %r278;
	and.b64  	%rd41, %rd40, 64;
	add.s64 	%rd43, %rd34, %rd41;
	mul.rn.f64 	%fd563, %fd2179, %fd2179;
	and.b32  	%r279, %r672, 1;
	setp.eq.b32 	%p40, %r279, 1;
	selp.f64 	%fd564, 0dBDA8FF8320FD8164, 0d3DE5DB65F9785EBA, %p40;
	ld.global.nc.v2.f64 	{%fd565, %fd566}, [%rd43];
	fma.rn.f64 	%fd567, %fd564, %fd563, %fd565;
	fma.rn.f64 	%fd568, %fd567, %fd563, %fd566;
	ld.global.nc.v2.f64 	{%fd569, %fd570}, [%rd43+16];
	fma.rn.f64 	%fd571, %fd568, %fd563, %fd569;
	fma.rn.f64 	%fd572, %fd571, %fd563, %fd570;
	ld.global.nc.v2.f64 	{%fd573, %fd574}, [%rd43+32];
	fma.rn.f64 	%fd575, %fd572, %fd563, %fd573;
	fma.rn.f64 	%fd576, %fd575, %fd563, %fd574;
	fma.rn.f64 	%fd577, %fd576, %fd2179, %fd2179;
	fma.rn.f64 	%fd578, %fd576, %fd563, 0d3FF0000000000000;
	selp.f64 	%fd579, %fd578, %fd577, %p40;
	and.b32  	%r280, %r672, 2;
	setp.eq.s32 	%p41, %r280, 0;
	mov.f64 	%fd580, 0d0000000000000000;
	sub.f64 	%fd581, %fd580, %fd579;
	selp.f64 	%fd45, %fd579, %fd581, %p41;
	mov.f64 	%fd2180, %fd26;
	mov.u32 	%r673, %r12;
	@%p2 bra 	$L__BB0_21;
	{ // callseq 22, 0
	.param .b64 param0;
	st.param.f64 	[param0], %fd19;
	.param .align 16 .b8 retval0[16];
	call.uni (retval0), 
	__internal_trig_reduction_slowpathd, 
	(
	param0
	);
	ld.param.f64 	%fd2180, [retval0];
	ld.param.b32 	%r673, [retval0+8];
	} // callseq 22
$L__BB0_21:
	setp.eq.f64 	%p42, %fd16, 0d7FF0000000000000;
	shl.b32 	%r283, %r673, 6;
	cvt.u64.u32 	%rd44, %r283;
	and.b64  	%rd45, %rd44, 64;
	add.s64 	%rd47, %rd34, %rd45;
	mul.rn.f64 	%fd583, %fd2180, %fd2180;
	and.b32  	%r284, %r673, 1;
	setp.eq.b32 	%p43, %r284, 1;
	selp.f64 	%fd584, 0dBDA8FF8320FD8164, 0d3DE5DB65F9785EBA, %p43;
	ld.global.nc.v2.f64 	{%fd585, %fd586}, [%rd47];
	fma.rn.f64 	%fd587, %fd584, %fd583, %fd585;
	fma.rn.f64 	%fd588, %fd587, %fd583, %fd586;
	ld.global.nc.v2.f64 	{%fd589, %fd590}, [%rd47+16];
	fma.rn.f64 	%fd591, %fd588, %fd583, %fd589;
	fma.rn.f64 	%fd592, %fd591, %fd583, %fd590;
	ld.global.nc.v2.f64 	{%fd593, %fd594}, [%rd47+32];
	fma.rn.f64 	%fd595, %fd592, %fd583, %fd593;
	fma.rn.f64 	%fd596, %fd595, %fd583, %fd594;
	fma.rn.f64 	%fd597, %fd596, %fd2180, %fd2180;
	fma.rn.f64 	%fd598, %fd596, %fd583, 0d3FF0000000000000;
	selp.f64 	%fd599, %fd598, %fd597, %p43;
	and.b32  	%r285, %r673, 2;
	setp.eq.s32 	%p44, %r285, 0;
	mov.f64 	%fd600, 0d0000000000000000;
	sub.f64 	%fd601, %fd600, %fd599;
	selp.f64 	%fd602, %fd599, %fd601, %p44;
	mul.f64 	%fd603, %fd41, %fd45;
	mul.f64 	%fd48, %fd603, %fd602;
	ld.global.f64 	%fd604, [%rd8+128];
	mul.f64 	%fd49, %fd604, %fd7;
	mov.b32 	%r675, 1;
	mov.f64 	%fd2182, %fd18;
	@%p42 bra 	$L__BB0_25;
	setp.ltu.f64 	%p45, %fd16, 0d41E0000000000000;
	mov.f64 	%fd2182, %fd17;
	mov.u32 	%r674, %r6;
	@%p45 bra 	$L__BB0_24;
	{ // callseq 23, 0
	.param .b64 param0;
	st.param.f64 	[param0], %fd15;
	.param .align 16 .b8 retval0[16];
	call.uni (retval0), 
	__internal_trig_reduction_slowpathd, 
	(
	param0
	);
	ld.param.f64 	%fd2182, [retval0];
	ld.param.b32 	%r674, [retval0+8];
	} // callseq 23
$L__BB0_24:
	add.s32 	%r675, %r674, 1;
$L__BB0_25:
	setp.eq.f64 	%p46, %fd20, 0d7FF0000000000000;
	shl.b32 	%r288, %r675, 6;
	cvt.u64.u32 	%rd48, %r288;
	and.b64  	%rd49, %rd48, 64;
	add.s64 	%rd51, %rd34, %rd49;
	mul.rn.f64 	%fd606, %fd2182, %fd2182;
	and.b32  	%r289, %r675, 1;
	setp.eq.b32 	%p47, %r289, 1;
	selp.f64 	%fd607, 0dBDA8FF8320FD8164, 0d3DE5DB65F9785EBA, %p47;
	ld.global.nc.v2.f64 	{%fd608, %fd609}, [%rd51];
	fma.rn.f64 	%fd610, %fd607, %fd606, %fd608;
	fma.rn.f64 	%fd611, %fd610, %fd606, %fd609;
	ld.global.nc.v2.f64 	{%fd612, %fd613}, [%rd51+16];
	fma.rn.f64 	%fd614, %fd611, %fd606, %fd612;
	fma.rn.f64 	%fd615, %fd614, %fd606, %fd613;
	ld.global.nc.v2.f64 	{%fd616, %fd617}, [%rd51+32];
	fma.rn.f64 	%fd618, %fd615, %fd606, %fd616;
	fma.rn.f64 	%fd619, %fd618, %fd606, %fd617;
	fma.rn.f64 	%fd620, %fd619, %fd2182, %fd2182;
	fma.rn.f64 	%fd621, %fd619, %fd606, 0d3FF0000000000000;
	selp.f64 	%fd622, %fd621, %fd620, %p47;
	and.b32  	%r290, %r675, 2;
	setp.eq.s32 	%p48, %r290, 0;
	mov.f64 	%fd623, 0d0000000000000000;
	sub.f64 	%fd624, %fd623, %fd622;
	selp.f64 	%fd53, %fd622, %fd624, %p48;
	mov.b32 	%r677, 1;
	mov.f64 	%fd2184, %fd22;
	@%p46 bra 	$L__BB0_29;
	setp.ltu.f64 	%p49, %fd20, 0d41E0000000000000;
	mov.f64 	%fd2184, %fd21;
	mov.u32 	%r676, %r7;
	@%p49 bra 	$L__BB0_28;
	{ // callseq 24, 0
	.param .b64 param0;
	st.param.f64 	[param0], %fd19;
	.param .align 16 .b8 retval0[16];
	call.uni (retval0), 
	__internal_trig_reduction_slowpathd, 
	(
	param0
	);
	ld.param.f64 	%fd2184, [retval0];
	ld.param.b32 	%r676, [retval0+8];
	} // callseq 24
$L__BB0_28:
	add.s32 	%r677, %r676, 1;
$L__BB0_29:
	setp.neu.f64 	%p50, %fd14, 0d0000000000000000;
	setp.lt.s32 	%p51, %r8, 0;
	shl.b32 	%r292, %r677, 6;
	cvt.u64.u32 	%rd52, %r292;
	and.b64  	%rd53, %rd52, 64;
	add.s64 	%rd55, %rd34, %rd53;
	mul.rn.f64 	%fd626, %fd2184, %fd2184;
	and.b32  	%r293, %r677, 1;
	setp.eq.b32 	%p52, %r293, 1;
	selp.f64 	%fd627, 0dBDA8FF8320FD8164, 0d3DE5DB65F9785EBA, %p52;
	ld.global.nc.v2.f64 	{%fd628, %fd629}, [%rd55];
	fma.rn.f64 	%fd630, %fd627, %fd626, %fd628;
	fma.rn.f64 	%fd631, %fd630, %fd626, %fd629;
	ld.global.nc.v2.f64 	{%fd632, %fd633}, [%rd55+16];
	fma.rn.f64 	%fd634, %fd631, %fd626, %fd632;
	fma.rn.f64 	%fd635, %fd634, %fd626, %fd633;
	ld.global.nc.v2.f64 	{%fd636, %fd637}, [%rd55+32];
	fma.rn.f64 	%fd638, %fd635, %fd626, %fd636;
	fma.rn.f64 	%fd639, %fd638, %fd626, %fd637;
	fma.rn.f64 	%fd640, %fd639, %fd2184, %fd2184;
	fma.rn.f64 	%fd641, %fd639, %fd626, 0d3FF0000000000000;
	selp.f64 	%fd642, %fd641, %fd640, %p52;
	and.b32  	%r294, %r677, 2;
	setp.eq.s32 	%p53, %r294, 0;
	mov.f64 	%fd643, 0d0000000000000000;
	sub.f64 	%fd644, %fd643, %fd642;
	selp.f64 	%fd645, %fd642, %fd644, %p53;
	mul.f64 	%fd646, %fd49, %fd53;
	mul.f64 	%fd57, %fd646, %fd645;
	ld.global.f64 	%fd58, [%rd8];
	ld.global.f64 	%fd59, [%rd8+8];
	fma.rn.f64 	%fd60, %fd59, %fd2168, %fd58;
	ld.global.f64 	%fd61, [%rd8+96];
	{
	.reg .b32 %temp; 
	mov.b64 	{%temp, %r38}, %fd61;
	}
	shr.u32 	%r295, %r38, 20;
	and.b32  	%r296, %r295, 2047;
	add.s32 	%r297, %r296, -1012;
	mov.b64 	%rd56, %fd61;
	shl.b64 	%rd57, %rd56, %r297;
	setp.eq.s64 	%p54, %rd57, -9223372036854775808;
	{ // callseq 25, 0
	.param .b64 param0;
	st.param.f64 	[param0], %fd23;
	.param .b64 param1;
	st.param.f64 	[param1], %fd61;
	.param .b64 retval0;
	call.uni (retval0), 
	__internal_accurate_pow, 
	(
	param0, 
	param1
	);
	ld.param.f64 	%fd647, [retval0];
	} // callseq 25
	neg.f64 	%fd649, %fd647;
	selp.f64 	%fd650, %fd649, %fd647, %p54;
	selp.f64 	%fd62, %fd650, %fd647, %p51;
	@%p50 bra 	$L__BB0_31;
	setp.eq.s64 	%p57, %rd57, -9223372036854775808;
	abs.f64 	%fd654, %fd61;
	setp.neu.f64 	%p58, %fd654, 0d3FE0000000000000;
	and.pred  	%p6, %p58, %p57;
	selp.b32 	%r298, %r8, 0, %p6;
	setp.lt.s32 	%p59, %r38, 0;
	or.b32  	%r299, %r298, 2146435072;
	selp.b32 	%r300, %r299, %r298, %p59;
	mov.b32 	%r301, 0;
	mov.b64 	%fd2186, {%r301, %r300};
	bra.uni 	$L__BB0_32;
$L__BB0_31:
	setp.eq.s64 	%p6, %rd57, -9223372036854775808;
	setp.lt.s32 	%p55, %r8, 0;
	cvt.rzi.f64.f64 	%fd651, %fd61;
	setp.neu.f64 	%p56, %fd61, %fd651;
	selp.f64 	%fd653, 0dFFF8000000000000, %fd62, %p56;
	selp.f64 	%fd2186, %fd653, %fd62, %p55;
$L__BB0_32:
	add.f64 	%fd655, %fd14, %fd61;
	{
	.reg .b32 %temp; 
	mov.b64 	{%temp, %r302}, %fd655;
	}
	and.b32  	%r303, %r302, 2146435072;
	setp.ne.s32 	%p60, %r303, 2146435072;
	@%p60 bra 	$L__BB0_39;
	setp.num.f64 	%p61, %fd14, %fd14;
	setp.num.f64 	%p62, %fd61, %fd61;
	and.pred  	%p63, %p61, %p62;
	@%p63 bra 	$L__BB0_35;
	add.rn.f64 	%fd2186, %fd14, %fd61;
	bra.uni 	$L__BB0_39;
$L__BB0_35:
	abs.f64 	%fd656, %fd61;
	setp.neu.f64 	%p64, %fd656, 0d7FF0000000000000;
	@%p64 bra 	$L__BB0_37;
	setp.eq.f64 	%p69, %fd14, 0dBFF0000000000000;
	setp.lt.s32 	%p70, %r38, 0;
	selp.b32 	%r311, %r10, %r9, %p70;
	selp.b32 	%r312, 1072693248, %r311, %p69;
	mov.b32 	%r313, 0;
	mov.b64 	%fd2186, {%r313, %r312};
	bra.uni 	$L__BB0_39;
$L__BB0_37:
	setp.neu.f64 	%p65, %fd23, 0d7FF0000000000000;
	@%p65 bra 	$L__BB0_39;
	setp.lt.s32 	%p66, %r8, 0;
	setp.lt.s32 	%p67, %r38, 0;
	selp.b32 	%r304, 0, 2146435072, %p67;
	and.b32  	%r305, %r38, 2147483647;
	setp.ne.s32 	%p68, %r305, 1071644672;
	or.b32  	%r306, %r304, -2147483648;
	selp.b32 	%r307, %r306, %r304, %p68;
	selp.b32 	%r308, %r307, %r304, %p6;
	selp.b32 	%r309, %r308, %r304, %p66;
	mov.b32 	%r310, 0;
	mov.b64 	%fd2186, {%r310, %r309};
$L__BB0_39:
	setp.eq.f64 	%p71, %fd14, 0d3FF0000000000000;
	setp.eq.f64 	%p72, %fd61, 0d0000000000000000;
	selp.f64 	%fd657, 0d3FF0000000000000, %fd2186, %p72;
	selp.f64 	%fd658, 0d3FF0000000000000, %fd657, %p71;
	mul.f64 	%fd659, %fd60, %fd658;
	ld.global.f64 	%fd70, [%rd8+16];
	ld.global.f64 	%fd71, [%rd8+56];
	mul.f64 	%fd660, %fd71, %fd2168;
	add.f64 	%fd661, %fd660, 0d3FF0000000000000;
	mul.f64 	%fd662, %fd70, %fd661;
	sub.f64 	%fd663, %fd659, %fd662;
	ld.global.f64 	%fd72, [%rd8+24];
	mul.f64 	%fd664, %fd14, %fd72;
	sub.f64 	%fd665, %fd663, %fd664;
	ld.global.f64 	%fd73, [%rd8+32];
	mul.f64 	%fd666, %fd73, %fd2168;
	mul.f64 	%fd667, %fd14, %fd666;
	sub.f64 	%fd668, %fd665, %fd667;
	fma.rn.f64 	%fd669, %fd660, 0dBFD5555555555555, 0d3FF0000000000000;
	mul.f64 	%fd670, %fd669, 0dBFF8000000000000;
	mul.f64 	%fd671, %fd2168, %fd670;
	fma.rn.f64 	%fd672, %fd2168, %fd671, %fd668;
	ld.global.f64 	%fd74, [%rd8+40];
	mul.f64 	%fd673, %fd74, %fd661;
	mul.f64 	%fd674, %fd32, %fd673;
	sub.f64 	%fd675, %fd672, %fd674;
	ld.global.f64 	%fd75, [%rd8+48];
	mul.f64 	%fd676, %fd40, %fd75;
	mul.f64 	%fd677, %fd676, %fd2170;
	sub.f64 	%fd678, %fd675, %fd677;
	ld.global.f64 	%fd76, [%rd8+64];
	mul.f64 	%fd679, %fd76, %fd2167;
	fma.rn.f64 	%fd77, %fd2167, %fd679, %fd678;
	mul.f64 	%fd680, %fd2170, %fd71;
	mul.f64 	%fd681, %fd680, %fd2168;
	sub.f64 	%fd682, %fd2170, %fd681;
	fma.rn.f64 	%fd78, %fd71, %fd73, %fd682;
	ld.global.f64 	%fd683, [%rd8+80];
	neg.f64 	%fd79, %fd683;
	ld.global.f64 	%fd684, [%rd8+88];
	neg.f64 	%fd80, %fd684;
	ld.global.f64 	%fd81, [%rd8+120];
	setp.gt.s32 	%p73, %r665, 1;
	@%p73 bra 	$L__BB0_43;
	setp.eq.s32 	%p75, %r665, 0;
	mov.f64 	%fd2187, %fd2168;
	@%p75 bra 	$L__BB0_45;
	mov.f64 	%fd2187, %fd2167;
	bra.uni 	$L__BB0_45;
$L__BB0_42:
	rcp.rn.f64 	%fd699, %fd78;
	mul.f64 	%fd2187, %fd77, %fd699;
	bra.uni 	$L__BB0_45;
$L__BB0_43:
	setp.eq.s32 	%p74, %r665, 2;
	@%p74 bra 	$L__BB0_42;
	mul.f64 	%fd685, %fd2167, %fd81;
	sub.f64 	%fd686, %fd685, %fd57;
	mul.f64 	%fd687, %fd2170, %fd80;
	mul.f64 	%fd688, %fd687, %fd686;
	mul.f64 	%fd689, %fd2170, %fd79;
	mul.f64 	%fd690, %fd2170, %fd689;
	mul.f64 	%fd691, %fd2170, %fd690;
	fma.rn.f64 	%fd692, %fd48, %fd691, %fd688;
	mul.f64 	%fd693, %fd692, 0d4008000000000000;
	ld.global.f64 	%fd694, [%rd8+72];
	mul.f64 	%fd695, %fd693, %fd694;
	mul.f64 	%fd696, %fd14, %fd695;
	mul.f64 	%fd697, %fd14, %fd696;
	mul.f64 	%fd698, %fd14, %fd697;
	sub.f64 	%fd2187, %fd698, %fd24;
$L__BB0_45:
	mul.f64 	%fd700, %fd2172, %fd2187;
	mul.wide.u32 	%rd58, %r665, 8;
	add.s64 	%rd59, %rd2, %rd58;
	st.local.f64 	[%rd59], %fd700;
	add.s32 	%r665, %r665, 1;
	setp.ne.s32 	%p76, %r665, 4;
	@%p76 bra 	$L__BB0_5;
	setp.eq.s64 	%p77, %rd57, -9223372036854775808;
	ld.local.v2.f64 	{%fd85, %fd86}, [%rd2];
	fma.rn.f64 	%fd701, %fd85, 0d3FC999999999999A, %fd2170;
	fma.rn.f64 	%fd702, %fd86, 0d3FC999999999999A, %fd2169;
	ld.local.v2.f64 	{%fd87, %fd88}, [%rd2+16];
	fma.rn.f64 	%fd703, %fd87, 0d3FC999999999999A, %fd2168;
	fma.rn.f64 	%fd704, %fd2172, 0d3FC999999999999A, %fd12;
	rcp.rn.f64 	%fd89, %fd701;
	fma.rn.f64 	%fd705, %fd702, 0d401921FB54442D18, %fd2;
	abs.f64 	%fd90, %fd705;
	mul.f64 	%fd706, %fd705, 0d3FE45F306DC9C883;
	cvt.rni.s32.f64 	%r40, %fd706;
	cvt.rn.f64.s32 	%fd707, %r40;
	fma.rn.f64 	%fd708, %fd707, 0dBFF921FB54442D18, %fd705;
	fma.rn.f64 	%fd709, %fd707, 0dBC91A62633145C00, %fd708;
	fma.rn.f64 	%fd91, %fd707, 0dB97B839A252049C0, %fd709;
	fma.rn.f64 	%fd710, %fd704, 0d401921FB54442D18, %fd2;
	abs.f64 	%fd92, %fd710;
	mul.f64 	%fd711, %fd710, 0d3FE45F306DC9C883;
	cvt.rni.s32.f64 	%r41, %fd711;
	cvt.rn.f64.s32 	%fd712, %r41;
	fma.rn.f64 	%fd713, %fd712, 0dBFF921FB54442D18, %fd710;
	fma.rn.f64 	%fd714, %fd712, 0dBC91A62633145C00, %fd713;
	fma.rn.f64 	%fd93, %fd712, 0dB97B839A252049C0, %fd714;
	{
	.reg .b32 %temp; 
	mov.b64 	{%temp, %r42}, %fd89;
	}
	abs.f64 	%fd94, %fd89;
	setp.gt.f64 	%p78, %fd94, 0d3FF0000000000000;
	selp.b32 	%r318, 2146435072, 0, %p78;
	xor.b32  	%r319, %r318, 2146435072;
	setp.eq.f64 	%p79, %fd89, 0dBFF0000000000000;
	cvt.rzi.f64.f64 	%fd95, %fd61;
	abs.f64 	%fd96, %fd61;
	setp.neu.f64 	%p80, %fd96, 0d3FE0000000000000;
	selp.b32 	%r320, %r42, 0, %p77;
	selp.b32 	%r321, %r320, 0, %p80;
	setp.lt.s32 	%p81, %r38, 0;
	or.b32  	%r322, %r321, 2146435072;
	selp.b32 	%r323, %r322, %r321, %p81;
	mov.b32 	%r678, 0;
	mov.b64 	%fd97, {%r678, %r323};
	add.f64 	%fd715, %fd89, %fd61;
	{
	.reg .b32 %temp; 
	mov.b64 	{%temp, %r324}, %fd715;
	}
	and.b32  	%r43, %r324, 2146435072;
	selp.b32 	%r44, 0, 2146435072, %p81;
	and.b32  	%r45, %r38, 2147483647;
	selp.b32 	%r325, %r319, %r318, %p81;
	selp.b32 	%r326, 1072693248, %r325, %p79;
	mov.b64 	%fd98, {%r678, %r326};
	mul.f64 	%fd716, %fd701, %fd71;
	mul.f64 	%fd717, %fd716, %fd703;
	sub.f64 	%fd718, %fd701, %fd717;
	fma.rn.f64 	%fd719, %fd71, %fd73, %fd718;
	rcp.rn.f64 	%fd99, %fd719;
$L__BB0_47:
	setp.eq.f64 	%p82, %fd90, 0d7FF0000000000000;
	selp.b32 	%r679, 0, %r40, %p82;
	mov.f64 	%fd721, 0d0000000000000000;
	mul.rn.f64 	%fd722, %fd705, %fd721;
	selp.f64 	%fd2188, %fd722, %fd91, %p82;
	setp.ltu.f64 	%p83, %fd90, 0d41E0000000000000;
	or.pred  	%p7, %p82, %p83;
	@%p7 bra 	$L__BB0_49;
	{ // callseq 26, 0
	.param .b64 param0;
	st.param.f64 	[param0], %fd705;
	.param .align 16 .b8 retval0[16];
	call.uni (retval0), 
	__internal_trig_reduction_slowpathd, 
	(
	param0
	);
	ld.param.f64 	%fd2188, [retval0];
	ld.param.b32 	%r679, [retval0+8];
	} // callseq 26
$L__BB0_49:
	setp.eq.f64 	%p84, %fd92, 0d7FF0000000000000;
	selp.b32 	%r680, 0, %r41, %p84;
	mov.f64 	%fd725, 0d0000000000000000;
	mul.rn.f64 	%fd726, %fd710, %fd725;
	selp.f64 	%fd2189, %fd726, %fd93, %p84;
	shl.b32 	%r328, %r679, 6;
	cvt.u64.u32 	%rd63, %r328;
	and.b64  	%rd64, %rd63, 64;
	mov.u64 	%rd65, __cudart_sin_cos_coeffs;
	add.s64 	%rd66, %rd65, %rd64;
	mul.rn.f64 	%fd727, %fd2188, %fd2188;
	and.b32  	%r329, %r679, 1;
	setp.eq.b32 	%p85, %r329, 1;
	selp.f64 	%fd728, 0dBDA8FF8320FD8164, 0d3DE5DB65F9785EBA, %p85;
	ld.global.nc.v2.f64 	{%fd729, %fd730}, [%rd66];
	fma.rn.f64 	%fd731, %fd728, %fd727, %fd729;
	fma.rn.f64 	%fd732, %fd731, %fd727, %fd730;
	ld.global.nc.v2.f64 	{%fd733, %fd734}, [%rd66+16];
	fma.rn.f64 	%fd735, %fd732, %fd727, %fd733;
	fma.rn.f64 	%fd736, %fd735, %fd727, %fd734;
	ld.global.nc.v2.f64 	{%fd737, %fd738}, [%rd66+32];
	fma.rn.f64 	%fd739, %fd736, %fd727, %fd737;
	fma.rn.f64 	%fd740, %fd739, %fd727, %fd738;
	fma.rn.f64 	%fd741, %fd740, %fd2188, %fd2188;
	fma.rn.f64 	%fd742, %fd740, %fd727, 0d3FF0000000000000;
	selp.f64 	%fd743, %fd742, %fd741, %p85;
	and.b32  	%r330, %r679, 2;
	setp.eq.s32 	%p86, %r330, 0;
	sub.f64 	%fd744, %fd725, %fd743;
	selp.f64 	%fd106, %fd743, %fd744, %p86;
	setp.ltu.f64 	%p87, %fd92, 0d41E0000000000000;
	or.pred  	%p8, %p84, %p87;
	@%p8 bra 	$L__BB0_51;
	{ // callseq 27, 0
	.param .b64 param0;
	st.param.f64 	[param0], %fd710;
	.param .align 16 .b8 retval0[16];
	call.uni (retval0), 
	__internal_trig_reduction_slowpathd, 
	(
	param0
	);
	ld.param.f64 	%fd2189, [retval0];
	ld.param.b32 	%r680, [retval0+8];
	} // callseq 27
$L__BB0_51:
	selp.b32 	%r681, 0, %r40, %p82;
	mov.f64 	%fd746, 0d0000000000000000;
	mul.rn.f64 	%fd747, %fd705, %fd746;
	selp.f64 	%fd2190, %fd747, %fd91, %p82;
	shl.b32 	%r332, %r680, 6;
	cvt.u64.u32 	%rd67, %r332;
	and.b64  	%rd68, %rd67, 64;
	add.s64 	%rd70, %rd65, %rd68;
	mul.rn.f64 	%fd748, %fd2189, %fd2189;
	and.b32  	%r333, %r680, 1;
	setp.eq.b32 	%p89, %r333, 1;
	selp.f64 	%fd749, 0dBDA8FF8320FD8164, 0d3DE5DB65F9785EBA, %p89;
	ld.global.nc.v2.f64 	{%fd750, %fd751}, [%rd70];
	fma.rn.f64 	%fd752, %fd749, %fd748, %fd750;
	fma.rn.f64 	%fd753, %fd752, %fd748, %fd751;
	ld.global.nc.v2.f64 	{%fd754, %fd755}, [%rd70+16];
	fma.rn.f64 	%fd756, %fd753, %fd748, %fd754;
	fma.rn.f64 	%fd757, %fd756, %fd748, %fd755;
	ld.global.nc.v2.f64 	{%fd758, %fd759}, [%rd70+32];
	fma.rn.f64 	%fd760, %fd757, %fd748, %fd758;
	fma.rn.f64 	%fd761, %fd760, %fd748, %fd759;
	fma.rn.f64 	%fd762, %fd761, %fd2189, %fd2189;
	fma.rn.f64 	%fd763, %fd761, %fd748, 0d3FF0000000000000;
	selp.f64 	%fd764, %fd763, %fd762, %p89;
	and.b32  	%r334, %r680, 2;
	setp.eq.s32 	%p90, %r334, 0;
	sub.f64 	%fd765, %fd746, %fd764;
	selp.f64 	%fd766, %fd764, %fd765, %p90;
	mul.f64 	%fd767, %fd1, %fd106;
	mul.f64 	%fd110, %fd767, %fd766;
	@%p7 bra 	$L__BB0_53;
	{ // callseq 28, 0
	.param .b64 param0;
	st.param.f64 	[param0], %fd705;
	.param .align 16 .b8 retval0[16];
	call.uni (retval0), 
	__internal_trig_reduction_slowpathd, 
	(
	param0
	);
	ld.param.f64 	%fd2190, [retval0];
	ld.param.b32 	%r681, [retval0+8];
	} // callseq 28
$L__BB0_53:
	mov.f64 	%fd769, 0d0000000000000000;
	mul.rn.f64 	%fd2192, %fd710, %fd769;
	shl.b32 	%r337, %r681, 6;
	cvt.u64.u32 	%rd71, %r337;
	and.b64  	%rd72, %rd71, 64;
	add.s64 	%rd74, %rd65, %rd72;
	mul.rn.f64 	%fd770, %fd2190, %fd2190;
	and.b32  	%r338, %r681, 1;
	setp.eq.b32 	%p92, %r338, 1;
	selp.f64 	%fd771, 0dBDA8FF8320FD8164, 0d3DE5DB65F9785EBA, %p92;
	ld.global.nc.v2.f64 	{%fd772, %fd773}, [%rd74];
	fma.rn.f64 	%fd774, %fd771, %fd770, %fd772;
	fma.rn.f64 	%fd775, %fd774, %fd770, %fd773;
	ld.global.nc.v2.f64 	{%fd776, %fd777}, [%rd74+16];
	fma.rn.f64 	%fd778, %fd775, %fd770, %fd776;
	fma.rn.f64 	%fd779, %fd778, %fd770, %fd777;
	ld.global.nc.v2.f64 	{%fd780, %fd781}, [%rd74+32];
	fma.rn.f64 	%fd782, %fd779, %fd770, %fd780;
	fma.rn.f64 	%fd783, %fd782, %fd770, %fd781;
	fma.rn.f64 	%fd784, %fd783, %fd2190, %fd2190;
	fma.rn.f64 	%fd785, %fd783, %fd770, 0d3FF0000000000000;
	selp.f64 	%fd786, %fd785, %fd784, %p92;
	and.b32  	%r339, %r681, 2;
	setp.eq.s32 	%p93, %r339, 0;
	sub.f64 	%fd787, %fd769, %fd786;
	selp.f64 	%fd114, %fd786, %fd787, %p93;
	mov.b32 	%r683, 1;
	@%p84 bra 	$L__BB0_57;
	mov.f64 	%fd2192, %fd93;
	mov.u32 	%r682, %r41;
	@%p87 bra 	$L__BB0_56;
	{ // callseq 29, 0
	.param .b64 param0;
	st.param.f64 	[param0], %fd710;
	.param .align 16 .b8 retval0[16];
	call.uni (retval0), 
	__internal_trig_reduction_slowpathd, 
	(
	param0
	);
	ld.param.f64 	%fd2192, [retval0];
	ld.param.b32 	%r682, [retval0+8];
	} // callseq 29
$L__BB0_56:
	add.s32 	%r683, %r682, 1;
$L__BB0_57:
	fma.rn.f64 	%fd789, %fd86, 0d3FC999999999999A, %fd2169;
	fma.rn.f64 	%fd118, %fd789, 0d401921FB54442D18, %fd2;
	mov.f64 	%fd790, 0d0000000000000000;
	mul.rn.f64 	%fd2194, %fd118, %fd790;
	setp.eq.f64 	%p95, %fd90, 0d7FF0000000000000;
	shl.b32 	%r342, %r683, 6;
	cvt.u64.u32 	%rd75, %r342;
	and.b64  	%rd76, %rd75, 64;
	add.s64 	%rd78, %rd65, %rd76;
	mul.rn.f64 	%fd791, %fd2192, %fd2192;
	and.b32  	%r343, %r683, 1;
	setp.eq.b32 	%p96, %r343, 1;
	selp.f64 	%fd792, 0dBDA8FF8320FD8164, 0d3DE5DB65F9785EBA, %p96;
	ld.global.nc.v2.f64 	{%fd793, %fd794}, [%rd78];
	fma.rn.f64 	%fd795, %fd792, %fd791, %fd793;
	fma.rn.f64 	%fd796, %fd795, %fd791, %fd794;
	ld.global.nc.v2.f64 	{%fd797, %fd798}, [%rd78+16];
	fma.rn.f64 	%fd799, %fd796, %fd791, %fd797;
	fma.rn.f64 	%fd800, %fd799, %fd791, %fd798;
	ld.global.nc.v2.f64 	{%fd801, %fd802}, [%rd78+32];
	fma.rn.f64 	%fd803, %fd800, %fd791, %fd801;
	fma.rn.f64 	%fd804, %fd803, %fd791, %fd802;
	fma.rn.f64 	%fd805, %fd804, %fd2192, %fd2192;
	fma.rn.f64 	%fd806, %fd804, %fd791, 0d3FF0000000000000;
	selp.f64 	%fd807, %fd806, %fd805, %p96;
	and.b32  	%r344, %r683, 2;
	setp.eq.s32 	%p97, %r344, 0;
	sub.f64 	%fd808, %fd790, %fd807;
	selp.f64 	%fd809, %fd807, %fd808, %p97;
	mul.f64 	%fd810, %fd33, %fd114;
	mul.f64 	%fd120, %fd810, %fd809;
	mov.b32 	%r685, 1;
	@%p95 bra 	$L__BB0_61;
	setp.ltu.f64 	%p98, %fd90, 0d41E0000000000000;
	mov.f64 	%fd2194, %fd91;
	mov.u32 	%r684, %r40;
	@%p98 bra 	$L__BB0_60;
	{ // callseq 30, 0
	.param .b64 param0;
	st.param.f64 	[param0], %fd118;
	.param .align 16 .b8 retval0[16];
	call.uni (retval0), 
	__internal_trig_reduction_slowpathd, 
	(
	param0
	);
	ld.param.f64 	%fd2194, [retval0];
	ld.param.b32 	%r684, [retval0+8];
	} // callseq 30
$L__BB0_60:
	add.s32 	%r685, %r684, 1;
$L__BB0_61:
	setp.eq.f64 	%p99, %fd92, 0d7FF0000000000000;
	selp.b32 	%r686, 0, %r41, %p99;
	mov.f64 	%fd812, 0d0000000000000000;
	mul.rn.f64 	%fd813, %fd710, %fd812;
	selp.f64 	%fd2195, %fd813, %fd93, %p99;
	shl.b32 	%r346, %r685, 6;
	cvt.u64.u32 	%rd79, %r346;
	and.b64  	%rd80, %rd79, 64;
	add.s64 	%rd82, %rd65, %rd80;
	mul.rn.f64 	%fd814, %fd2194, %fd2194;
	and.b32  	%r347, %r685, 1;
	setp.eq.b32 	%p100, %r347, 1;
	selp.f64 	%fd815, 0dBDA8FF8320FD8164, 0d3DE5DB65F9785EBA, %p100;
	ld.global.nc.v2.f64 	{%fd816, %fd817}, [%rd82];
	fma.rn.f64 	%fd818, %fd815, %fd814, %fd816;
	fma.rn.f64 	%fd819, %fd818, %fd814, %fd817;
	ld.global.nc.v2.f64 	{%fd820, %fd821}, [%rd82+16];
	fma.rn.f64 	%fd822, %fd819, %fd814, %fd820;
	fma.rn.f64 	%fd823, %fd822, %fd814, %fd821;
	ld.global.nc.v2.f64 	{%fd824, %fd825}, [%rd82+32];
	fma.rn.f64 	%fd826, %fd823, %fd814, %fd824;
	fma.rn.f64 	%fd827, %fd826, %fd814, %fd825;
	fma.rn.f64 	%fd828, %fd827, %fd2194, %fd2194;
	fma.rn.f64 	%fd829, %fd827, %fd814, 0d3FF0000000000000;
	selp.f64 	%fd830, %fd829, %fd828, %p100;
	and.b32  	%r348, %r685, 2;
	setp.eq.s32 	%p101, %r348, 0;
	sub.f64 	%fd831, %fd812, %fd830;
	selp.f64 	%fd125, %fd830, %fd831, %p101;
	@%p8 bra 	$L__BB0_63;
	{ // callseq 31, 0
	.param .b64 param0;
	st.param.f64 	[param0], %fd710;
	.param .align 16 .b8 retval0[16];
	call.uni (retval0), 
	__internal_trig_reduction_slowpathd, 
	(
	param0
	);
	ld.param.f64 	%fd2195, [retval0];
	ld.param.b32 	%r686, [retval0+8];
	} // callseq 31
$L__BB0_63:
	fma.rn.f64 	%fd833, %fd86, 0d3FC999999999999A, %fd2169;
	fma.rn.f64 	%fd128, %fd833, 0d401921FB54442D18, %fd2;
	mov.f64 	%fd834, 0d0000000000000000;
	mul.rn.f64 	%fd2197, %fd128, %fd834;
	shl.b32 	%r351, %r686, 6;
	cvt.u64.u32 	%rd83, %r351;
	and.b64  	%rd84, %rd83, 64;
	mov.u64 	%rd85, __cudart_sin_cos_coeffs;
	add.s64 	%rd86, %rd85, %rd84;
	mul.rn.f64 	%fd835, %fd2195, %fd2195;
	and.b32  	%r352, %r686, 1;
	setp.eq.b32 	%p103, %r352, 1;
	selp.f64 	%fd836, 0dBDA8FF8320FD8164, 0d3DE5DB65F9785EBA, %p103;
	ld.global.nc.v2.f64 	{%fd837, %fd838}, [%rd86];
	fma.rn.f64 	%fd839, %fd836, %fd835, %fd837;
	fma.rn.f64 	%fd840, %fd839, %fd835, %fd838;
	ld.global.nc.v2.f64 	{%fd841, %fd842}, [%rd86+16];
	fma.rn.f64 	%fd843, %fd840, %fd835, %fd841;
	fma.rn.f64 	%fd844, %fd843, %fd835, %fd842;
	ld.global.nc.v2.f64 	{%fd845, %fd846}, [%rd86+32];
	fma.rn.f64 	%fd847, %fd844, %fd835, %fd845;
	fma.rn.f64 	%fd848, %fd847, %fd835, %fd846;
	fma.rn.f64 	%fd849, %fd848, %fd2195, %fd2195;
	fma.rn.f64 	%fd850, %fd848, %fd835, 0d3FF0000000000000;
	selp.f64 	%fd851, %fd850, %fd849, %p103;
	and.b32  	%r353, %r686, 2;
	setp.eq.s32 	%p104, %r353, 0;
	sub.f64 	%fd852, %fd834, %fd851;
	selp.f64 	%fd853, %fd851, %fd852, %p104;
	mul.f64 	%fd854, %fd41, %fd125;
	mul.f64 	%fd130, %fd854, %fd853;
	mov.b32 	%r688, 1;
	@%p95 bra 	$L__BB0_67;
	setp.ltu.f64 	%p105, %fd90, 0d41E0000000000000;
	mov.f64 	%fd2197, %fd91;
	mov.u32 	%r687, %r40;
	@%p105 bra 	$L__BB0_66;
	{ // callseq 32, 0
	.param .b64 param0;
	st.param.f64 	[param0], %fd128;
	.param .align 16 .b8 retval0[16];
	call.uni (retval0), 
	__internal_trig_reduction_slowpathd, 
	(
	param0
	);
	ld.param.f64 	%fd2197, [retval0];
	ld.param.b32 	%r687, [retval0+8];
	} // callseq 32
$L__BB0_66:
	add.s32 	%r688, %r687, 1;
$L__BB0_67:
	fma.rn.f64 	%fd856, %fd2172, 0d3FC999999999999A, %fd12;
	fma.rn.f64 	%fd134, %fd856, 0d401921FB54442D18, %fd2;
	mov.f64 	%fd857, 0d0000000000000000;
	mul.rn.f64 	%fd2199, %fd134, %fd857;
	shl.b32 	%r356, %r688, 6;
	cvt.u64.u32 	%rd87, %r356;
	and.b64  	%rd88, %rd87, 64;
	mov.u64 	%rd89, __cudart_sin_cos_coeffs;
	add.s64 	%rd90, %rd89, %rd88;
	mul.rn.f64 	%fd858, %fd2197, %fd2197;
	and.b32  	%r357, %r688, 1;
	setp.eq.b32 	%p107, %r357, 1;
	selp.f64 	%fd859, 0dBDA8FF8320FD8164, 0d3DE5DB65F9785EBA, %p107;
	ld.global.nc.v2.f64 	{%fd860, %fd861}, [%rd90];
	fma.rn.f64 	%fd862, %fd859, %fd858, %fd860;
	fma.rn.f64 	%fd863, %fd862, %fd858, %fd861;
	ld.global.nc.v2.f64 	{%fd864, %fd865}, [%rd90+16];
	fma.rn.f64 	%fd866, %fd863, %fd858, %fd864;
	fma.rn.f64 	%fd867, %fd866, %fd858, %fd865;
	ld.global.nc.v2.f64 	{%fd868, %fd869}, [%rd90+32];
	fma.rn.f64 	%fd870, %fd867, %fd858, %fd868;
	fma.rn.f64 	%fd871, %fd870, %fd858, %fd869;
	fma.rn.f64 	%fd872, %fd871, %fd2197, %fd2197;
	fma.rn.f64 	%fd873, %fd871, %fd858, 0d3FF0000000000000;
	selp.f64 	%fd874, %fd873, %fd872, %p107;
	and.b32  	%r358, %r688, 2;
	setp.eq.s32 	%p108, %r358, 0;
	sub.f64 	%fd875, %fd857, %fd874;
	selp.f64 	%fd136, %fd874, %fd875, %p108;
	mov.b32 	%r690, 1;
	@%p99 bra 	$L__BB0_71;
	setp.ltu.f64 	%p109, %fd92, 0d41E0000000000000;
	mov.f64 	%fd2199, %fd93;
	mov.u32 	%r689, %r41;
	@%p109 bra 	$L__BB0_70;
	{ // callseq 33, 0
	.param .b64 param0;
	st.param.f64 	[param0], %fd134;
	.param .align 16 .b8 retval0[16];
	call.uni (retval0), 
	__internal_trig_reduction_slowpathd, 
	(
	param0
	);
	ld.param.f64 	%fd2199, [retval0];
	ld.param.b32 	%r689, [retval0+8];
	} // callseq 33
$L__BB0_70:
	add.s32 	%r690, %r689, 1;
$L__BB0_71:
	setp.nan.f64 	%p110, %fd61, %fd61;
	setp.ne.s32 	%p111, %r43, 2146435072;
	setp.nan.f64 	%p112, %fd89, %fd89;
	setp.eq.f64 	%p113, %fd89, 0d0000000000000000;
	shl.b32 	%r360, %r690, 6;
	cvt.u64.u32 	%rd91, %r360;
	and.b64  	%rd92, %rd91, 64;
	add.s64 	%rd94, %rd89, %rd92;
	mul.rn.f64 	%fd877, %fd2199, %fd2199;
	and.b32  	%r361, %r690, 1;
	setp.eq.b32 	%p114, %r361, 1;
	selp.f64 	%fd878, 0dBDA8FF8320FD8164, 0d3DE5DB65F9785EBA, %p114;
	ld.global.nc.v2.f64 	{%fd879, %fd880}, [%rd94];
	fma.rn.f64 	%fd881, %fd878, %fd877, %fd879;
	fma.rn.f64 	%fd882, %fd881, %fd877, %fd880;
	ld.global.nc.v2.f64 	{%fd883, %fd884}, [%rd94+16];
	fma.rn.f64 	%fd885, %fd882, %fd877, %fd883;
	fma.rn.f64 	%fd886, %fd885, %fd877, %fd884;
	ld.global.nc.v2.f64 	{%fd887, %fd888}, [%rd94+32];
	fma.rn.f64 	%fd889, %fd886, %fd877, %fd887;
	fma.rn.f64 	%fd890, %fd889, %fd877, %fd888;
	fma.rn.f64 	%fd891, %fd890, %fd2199, %fd2199;
	fma.rn.f64 	%fd892, %fd890, %fd877, 0d3FF0000000000000;
	selp.f64 	%fd893, %fd892, %fd891, %p114;
	and.b32  	%r362, %r690, 2;
	setp.eq.s32 	%p115, %r362, 0;
	mov.f64 	%fd894, 0d0000000000000000;
	sub.f64 	%fd895, %fd894, %fd893;
	selp.f64 	%fd896, %fd893, %fd895, %p115;
	mul.f64 	%fd897, %fd49, %fd136;
	mul.f64 	%fd140, %fd897, %fd896;
	{ // callseq 34, 0
	.param .b64 param0;
	st.param.f64 	[param0], %fd94;
	.param .b64 param1;
	st.param.f64 	[param1], %fd61;
	.param .b64 retval0;
	call.uni (retval0), 
	__internal_accurate_pow, 
	(
	param0, 
	param1
	);
	ld.param.f64 	%fd898, [retval0];
	} // callseq 34
	neg.f64 	%fd900, %fd898;
	setp.lt.s32 	%p116, %r42, 0;
	mov.b64 	%rd95, %fd61;
	shr.u32 	%r363, %r38, 20;
	and.b32  	%r364, %r363, 2047;
	add.s32 	%r365, %r364, -1012;
	shl.b64 	%rd96, %rd95, %r365;
	setp.eq.s64 	%p117, %rd96, -9223372036854775808;
	selp.f64 	%fd901, %fd900, %fd898, %p117;
	selp.f64 	%fd902, %fd901, %fd898, %p116;
	setp.neu.f64 	%p118, %fd61, %fd95;
	selp.f64 	%fd903, 0dFFF8000000000000, %fd902, %p118;
	selp.f64 	%fd904, %fd903, %fd902, %p116;
	selp.f64 	%fd141, %fd97, %fd904, %p113;
	or.pred  	%p119, %p112, %p110;
	or.pred  	%p120, %p119, %p111;
	add.rn.f64 	%fd905, %fd89, %fd61;
	selp.f64 	%fd2200, %fd141, %fd905, %p111;
	@%p120 bra 	$L__BB0_74;
	setp.eq.f64 	%p121, %fd96, 0d7FF0000000000000;
	setp.neu.f64 	%p122, %fd94, 0d7FF0000000000000;
	or.pred  	%p123, %p121, %p122;
	selp.f64 	%fd2200, %fd98, %fd141, %p121;
	@%p123 bra 	$L__BB0_74;
	setp.ne.s32 	%p124, %r45, 1071644672;
	setp.lt.s32 	%p125, %r42, 0;
	setp.eq.f64 	%p126, %fd89, 0d0000000000000000;
	setp.eq.s64 	%p127, %rd96, -9223372036854775808;
	setp.neu.f64 	%p129, %fd96, 0d3FE0000000000000;
	and.pred  	%p130, %p129, %p127;
	selp.u32 	%r370, -1, 0, %p127;
	selp.u32 	%r371, -1, 0, %p130;
	selp.b32 	%r372, %r371, %r370, %p126;
	and.b32  	%r374, %r372, 1;
	setp.eq.b32 	%p131, %r374, 1;
	or.b32  	%r375, %r44, -2147483648;
	selp.b32 	%r376, %r375, %r44, %p124;
	selp.b32 	%r377, %r376, %r44, %p131;
	selp.b32 	%r378, %r377, %r44, %p125;
	mov.b32 	%r379, 0;
	mov.b64 	%fd2200, {%r379, %r378};
$L__BB0_74:
	setp.eq.f64 	%p132, %fd89, 0d3FF0000000000000;
	setp.eq.f64 	%p133, %fd61, 0d0000000000000000;
	selp.f64 	%fd906, 0d3FF0000000000000, %fd2200, %p133;
	selp.f64 	%fd907, 0d3FF0000000000000, %fd906, %p132;
	fma.rn.f64 	%fd2201, %fd87, 0d3FC999999999999A, %fd2168;
	fma.rn.f64 	%fd908, %fd59, %fd2201, %fd58;
	mul.f64 	%fd909, %fd908, %fd907;
	mul.f64 	%fd910, %fd71, %fd2201;
	add.f64 	%fd911, %fd910, 0d3FF0000000000000;
	mul.f64 	%fd912, %fd70, %fd911;
	sub.f64 	%fd913, %fd909, %fd912;
	mul.f64 	%fd914, %fd89, %fd72;
	sub.f64 	%fd915, %fd913, %fd914;
	mul.f64 	%fd916, %fd73, %fd2201;
	mul.f64 	%fd917, %fd89, %fd916;
	sub.f64 	%fd918, %fd915, %fd917;
	fma.rn.f64 	%fd919, %fd910, 0dBFD5555555555555, 0d3FF0000000000000;
	mul.f64 	%fd920, %fd919, 0dBFF8000000000000;
	mul.f64 	%fd921, %fd2201, %fd920;
	fma.rn.f64 	%fd922, %fd2201, %fd921, %fd918;
	mul.f64 	%fd923, %fd74, %fd911;
	mul.f64 	%fd924, %fd110, %fd923;
	sub.f64 	%fd925, %fd922, %fd924;
	mul.f64 	%fd926, %fd120, %fd75;
	fma.rn.f64 	%fd147, %fd85, 0d3FC999999999999A, %fd2170;
	mul.f64 	%fd927, %fd926, %fd147;
	sub.f64 	%fd928, %fd925, %fd927;
	fma.rn.f64 	%fd148, %fd88, 0d3FC999999999999A, %fd2167;
	mul.f64 	%fd929, %fd76, %fd148;
	fma.rn.f64 	%fd149, %fd148, %fd929, %fd928;
	mul.f64 	%fd930, %fd148, %fd81;
	sub.f64 	%fd150, %fd930, %fd140;
	setp.gt.s32 	%p134, %r678, 1;
	@%p134 bra 	$L__BB0_78;
	setp.eq.s32 	%p136, %r678, 0;
	@%p136 bra 	$L__BB0_80;
	mov.f64 	%fd2201, %fd148;
	bra.uni 	$L__BB0_80;
$L__BB0_77:
	mul.f64 	%fd2201, %fd149, %fd99;
	bra.uni 	$L__BB0_80;
$L__BB0_78:
	setp.eq.s32 	%p135, %r678, 2;
	@%p135 bra 	$L__BB0_77;
	ld.param.u64 	%rd276, [rkck_param_1];
	mul.f64 	%fd931, %fd147, %fd80;
	mul.f64 	%fd932, %fd931, %fd150;
	mul.f64 	%fd933, %fd147, %fd79;
	mul.f64 	%fd934, %fd147, %fd933;
	mul.f64 	%fd935, %fd147, %fd934;
	fma.rn.f64 	%fd936, %fd130, %fd935, %fd932;
	mul.f64 	%fd937, %fd936, 0d4008000000000000;
	cvta.to.global.u64 	%rd100, %rd276;
	ld.global.f64 	%fd938, [%rd100+72];
	mul.f64 	%fd939, %fd937, %fd938;
	mul.f64 	%fd940, %fd89, %fd939;
	mul.f64 	%fd941, %fd89, %fd940;
	mul.f64 	%fd942, %fd89, %fd941;
	mul.f64 	%fd943, %fd2201, 0d4008000000000000;
	mul.f64 	%fd944, %fd89, %fd943;
	fma.rn.f64 	%fd945, %fd88, 0d3FC999999999999A, %fd2167;
	mul.f64 	%fd946, %fd945, %fd944;
	sub.f64 	%fd2201, %fd942, %fd946;
$L__BB0_80:
	mul.f64 	%fd947, %fd2172, %fd2201;
	mul.wide.u32 	%rd101, %r678, 8;
	add.s64 	%rd102, %rd2, %rd101;
	st.local.f64 	[%rd102+32], %fd947;
	add.s32 	%r678, %r678, 1;
	setp.ne.s32 	%p137, %r678, 4;
	@%p137 bra 	$L__BB0_47;
	setp.lt.s32 	%p138, %r38, 0;
	mul.f64 	%fd948, %fd85, 0d3FC0000000000000;
	ld.local.v2.f64 	{%fd154, %fd155}, [%rd2+32];
	mul.f64 	%fd949, %fd154, 0d3FCCCCCCCCCCCCCD;
	sub.f64 	%fd950, %fd949, %fd948;
	add.f64 	%fd952, %fd147, %fd950;
	mul.f64 	%fd953, %fd86, 0d3FC0000000000000;
	mul.f64 	%fd954, %fd155, 0d3FCCCCCCCCCCCCCD;
	sub.f64 	%fd955, %fd954, %fd953;
	fma.rn.f64 	%fd956, %fd86, 0d3FC999999999999A, %fd2169;
	add.f64 	%fd957, %fd956, %fd955;
	mul.f64 	%fd958, %fd87, 0d3FC0000000000000;
	ld.local.v2.f64 	{%fd156, %fd157}, [%rd2+48];
	mul.f64 	%fd959, %fd156, 0d3FCCCCCCCCCCCCCD;
	sub.f64 	%fd960, %fd959, %fd958;
	fma.rn.f64 	%fd961, %fd87, 0d3FC999999999999A, %fd2168;
	add.f64 	%fd962, %fd961, %fd960;
	fma.rn.f64 	%fd963, %fd2172, 0d3FD3333333333333, %fd12;
	rcp.rn.f64 	%fd158, %fd952;
	fma.rn.f64 	%fd159, %fd957, 0d401921FB54442D18, %fd2;
	abs.f64 	%fd160, %fd159;
	mul.f64 	%fd964, %fd159, 0d3FE45F306DC9C883;
	cvt.rni.s32.f64 	%r76, %fd964;
	cvt.rn.f64.s32 	%fd965, %r76;
	fma.rn.f64 	%fd966, %fd965, 0dBFF921FB54442D18, %fd159;
	fma.rn.f64 	%fd967, %fd965, 0dBC91A62633145C00, %fd966;
	fma.rn.f64 	%fd161, %fd965, 0dB97B839A252049C0, %fd967;
	fma.rn.f64 	%fd968, %fd963, 0d401921FB54442D18, %fd2;
	abs.f64 	%fd162, %fd968;
	mul.f64 	%fd969, %fd968, 0d3FE45F306DC9C883;
	cvt.rni.s32.f64 	%r77, %fd969;
	cvt.rn.f64.s32 	%fd970, %r77;
	fma.rn.f64 	%fd971, %fd970, 0dBFF921FB54442D18, %fd968;
	fma.rn.f64 	%fd972, %fd970, 0dBC91A62633145C00, %fd971;
	fma.rn.f64 	%fd163, %fd970, 0dB97B839A252049C0, %fd972;
	{
	.reg .b32 %temp; 
	mov.b64 	{%temp, %r78}, %fd158;
	}
	abs.f64 	%fd164, %fd158;
	setp.gt.f64 	%p139, %fd164, 0d3FF0000000000000;
	selp.b32 	%r381, 2146435072, 0, %p139;
	xor.b32  	%r382, %r381, 2146435072;
	setp.eq.f64 	%p140, %fd158, 0dBFF0000000000000;
	setp.neu.f64 	%p141, %fd96, 0d3FE0000000000000;
	setp.eq.s64 	%p142, %rd96, -9223372036854775808;
	selp.b32 	%r386, %r78, 0, %p142;
	selp.b32 	%r387, %r386, 0, %p141;
	or.b32  	%r388, %r387, 2146435072;
	selp.b32 	%r389, %r388, %r387, %p138;
	mov.b32 	%r691, 0;
	mov.b64 	%fd165, {%r691, %r389};
	add.f64 	%fd973, %fd158, %fd61;
	{
	.reg .b32 %temp; 
	mov.b64 	{%temp, %r390}, %fd973;
	}
	and.b32  	%r79, %r390, 2146435072;
	selp.b32 	%r391, %r382, %r381, %p138;
	selp.b32 	%r392, 1072693248, %r391, %p140;
	mov.b64 	%fd166, {%r691, %r392};
	mul.f64 	%fd974, %fd952, %fd71;
	mul.f64 	%fd975, %fd974, %fd962;
	sub.f64 	%fd976, %fd952, %fd975;
	fma.rn.f64 	%fd977, %fd71, %fd73, %fd976;
	rcp.rn.f64 	%fd167, %fd977;
$L__BB0_82:
	setp.eq.f64 	%p143, %fd160, 0d7FF0000000000000;
	selp.b32 	%r692, 0, %r76, %p143;
	mov.f64 	%fd978, 0d0000000000000000;
	mul.rn.f64 	%fd979, %fd159, %fd978;
	selp.f64 	%fd2202, %fd979, %fd161, %p143;
	setp.ltu.f64 	%p144, %fd160, 0d41E0000000000000;
	or.pred  	%p9, %p143, %p144;
	@%p9 bra 	$L__BB0_84;
	{ // callseq 35, 0
	.param .b64 param0;
	st.param.f64 	[param0], %fd159;
	.param .align 16 .b8 retval0[16];
	call.uni (retval0), 
	__internal_trig_reduction_slowpathd, 
	(
	param0
	);
	ld.param.f64 	%fd2202, [retval0];
	ld.param.b32 	%r692, [retval0+8];
	} // callseq 35
$L__BB0_84:
	setp.eq.f64 	%p145, %fd162, 0d7FF0000000000000;
	selp.b32 	%r693, 0, %r77, %p145;
	fma.rn.f64 	%fd981, %fd2172, 0d3FD3333333333333, %fd12;
	fma.rn.f64 	%fd171, %fd981, 0d401921FB54442D18, %fd2;
	mov.f64 	%fd982, 0d0000000000000000;
	mul.rn.f64 	%fd983, %fd171, %fd982;
	selp.f64 	%fd2203, %fd983, %fd163, %p145;
	shl.b32 	%r394, %r692, 6;
	cvt.u64.u32 	%rd106, %r394;
	and.b64  	%rd107, %rd106, 64;
	mov.u64 	%rd108, __cudart_sin_cos_coeffs;
	add.s64 	%rd109, %rd108, %rd107;
	mul.rn.f64 	%fd984, %fd2202, %fd2202;
	and.b32  	%r395, %r692, 1;
	setp.eq.b32 	%p146, %r395, 1;
	selp.f64 	%fd985, 0dBDA8FF8320FD8164, 0d3DE5DB65F9785EBA, %p146;
	ld.global.nc.v2.f64 	{%fd986, %fd987}, [%rd109];
	fma.rn.f64 	%fd988, %fd985, %fd984, %fd986;
	fma.rn.f64 	%fd989, %fd988, %fd984, %fd987;
	ld.global.nc.v2.f64 	{%fd990, %fd991}, [%rd109+16];
	fma.rn.f64 	%fd992, %fd989, %fd984, %fd990;
	fma.rn.f64 	%fd993, %fd992, %fd984, %fd991;
	ld.global.nc.v2.f64 	{%fd994, %fd995}, [%rd109+32];
	fma.rn.f64 	%fd996, %fd993, %fd984, %fd994;
	fma.rn.f64 	%fd997, %fd996, %fd984, %fd995;
	fma.rn.f64 	%fd998, %fd997, %fd2202, %fd2202;
	fma.rn.f64 	%fd999, %fd997, %fd984, 0d3FF0000000000000;
	selp.f64 	%fd1000, %fd999, %fd998, %p146;
	and.b32  	%r396, %r692, 2;
	setp.eq.s32 	%p147, %r396, 0;
	sub.f64 	%fd1001, %fd982, %fd1000;
	selp.f64 	%fd173, %fd1000, %fd1001, %p147;
	setp.ltu.f64 	%p148, %fd162, 0d41E0000000000000;
	or.pred  	%p10, %p145, %p148;
	@%p10 bra 	$L__BB0_86;
	{ // callseq 36, 0
	.param .b64 param0;
	st.param.f64 	[param0], %fd171;
	.param .align 16 .b8 retval0[16];
	call.uni (retval0), 
	__internal_trig_reduction_slowpathd, 
	(
	param0
	);
	ld.param.f64 	%fd2203, [retval0];
	ld.param.b32 	%r693, [retval0+8];
	} // callseq 36
$L__BB0_86:
	selp.b32 	%r694, 0, %r76, %p143;
	mov.f64 	%fd1003, 0d0000000000000000;
	mul.rn.f64 	%fd1004, %fd159, %fd1003;
	selp.f64 	%fd2204, %fd1004, %fd161, %p143;
	shl.b32 	%r398, %r693, 6;
	cvt.u64.u32 	%rd110, %r398;
	and.b64  	%rd111, %rd110, 64;
	mov.u64 	%rd112, __cudart_sin_cos_coeffs;
	add.s64 	%rd113, %rd112, %rd111;
	mul.rn.f64 	%fd1005, %fd2203, %fd2203;
	and.b32  	%r399, %r693, 1;
	setp.eq.b32 	%p150, %r399, 1;
	selp.f64 	%fd1006, 0dBDA8FF8320FD8164, 0d3DE5DB65F9785EBA, %p150;
	ld.global.nc.v2.f64 	{%fd1007, %fd1008}, [%rd113];
	fma.rn.f64 	%fd1009, %fd1006, %fd1005, %fd1007;
	fma.rn.f64 	%fd1010, %fd1009, %fd1005, %fd1008;
	ld.global.nc.v2.f64 	{%fd1011, %fd1012}, [%rd113+16];
	fma.rn.f64 	%fd1013, %fd1010, %fd1005, %fd1011;
	fma.rn.f64 	%fd1014, %fd1013, %fd1005, %fd1012;
	ld.global.nc.v2.f64 	{%fd1015, %fd1016}, [%rd113+32];
	fma.rn.f64 	%fd1017, %fd1014, %fd1005, %fd1015;
	fma.rn.f64 	%fd1018, %fd1017, %fd1005, %fd1016;
	fma.rn.f64 	%fd1019, %fd1018, %fd2203, %fd2203;
	fma.rn.f64 	%fd1020, %fd1018, %fd1005, 0d3FF0000000000000;
	selp.f64 	%fd1021, %fd1020, %fd1019, %p150;
	and.b32  	%r400, %r693, 2;
	setp.eq.s32 	%p151, %r400, 0;
	sub.f64 	%fd1022, %fd1003, %fd1021;
	selp.f64 	%fd1023, %fd1021, %fd1022, %p151;
	mul.f64 	%fd1024, %fd1, %fd173;
	mul.f64 	%fd177, %fd1024, %fd1023;
	@%p9 bra 	$L__BB0_88;
	{ // callseq 37, 0
	.param .b64 param0;
	st.param.f64 	[param0], %fd159;
	.param .align 16 .b8 retval0[16];
	call.uni (retval0), 
	__internal_trig_reduction_slowpathd, 
	(
	param0
	);
	ld.param.f64 	%fd2204, [retval0];
	ld.param.b32 	%r694, [retval0+8];
	} // callseq 37
$L__BB0_88:
	fma.rn.f64 	%fd1026, %fd2172, 0d3FD3333333333333, %fd12;
	fma.rn.f64 	%fd1027, %fd1026, 0d401921FB54442D18, %fd2;
	mov.f64 	%fd1028, 0d0000000000000000;
	mul.rn.f64 	%fd2206, %fd1027, %fd1028;
	shl.b32 	%r403, %r694, 6;
	cvt.u64.u32 	%rd114, %r403;
	and.b64  	%rd115, %rd114, 64;
	mov.u64 	%rd116, __cudart_sin_cos_coeffs;
	add.s64 	%rd117, %rd116, %rd115;
	mul.rn.f64 	%fd1029, %fd2204, %fd2204;
	and.b32  	%r404, %r694, 1;
	setp.eq.b32 	%p153, %r404, 1;
	selp.f64 	%fd1030, 0dBDA8FF8320FD8164, 0d3DE5DB65F9785EBA, %p153;
	ld.global.nc.v2.f64 	{%fd1031, %fd1032}, [%rd117];
	fma.rn.f64 	%fd1033, %fd1030, %fd1029, %fd1031;
	fma.rn.f64 	%fd1034, %fd1033, %fd1029, %fd1032;
	ld.global.nc.v2.f64 	{%fd1035, %fd1036}, [%rd117+16];
	fma.rn.f64 	%fd1037, %fd1034, %fd1029, %fd1035;
	fma.rn.f64 	%fd1038, %fd1037, %fd1029, %fd1036;
	ld.global.nc.v2.f64 	{%fd1039, %fd1040}, [%rd117+32];
	fma.rn.f64 	%fd1041, %fd1038, %fd1029, %fd1039;
	fma.rn.f64 	%fd1042, %fd1041, %fd1029, %fd1040;
	fma.rn.f64 	%fd1043, %fd1042, %fd2204, %fd2204;
	fma.rn.f64 	%fd1044, %fd1042, %fd1029, 0d3FF0000000000000;
	selp.f64 	%fd1045, %fd1044, %fd1043, %p153;
	and.b32  	%r405, %r694, 2;
	setp.eq.s32 	%p154, %r405, 0;
	sub.f64 	%fd1046, %fd1028, %fd1045;
	selp.f64 	%fd181, %fd1045, %fd1046, %p154;
	mov.b32 	%r696, 1;
	@%p145 bra 	$L__BB0_92;
	mov.f64 	%fd2206, %fd163;
	mov.u32 	%r695, %r77;
	@%p148 bra 	$L__BB0_91;
	{ // callseq 38, 0
	.param .b64 param0;
	st.param.f64 	[param0], %fd1027;
	.param .align 16 .b8 retval0[16];
	call.uni (retval0), 
	__internal_trig_reduction_slowpathd, 
	(
	param0
	);
	ld.param.f64 	%fd2206, [retval0];
	ld.param.b32 	%r695, [retval0+8];
	} // callseq 38
$L__BB0_91:
	add.s32 	%r696, %r695, 1;
$L__BB0_92:
	mov.f64 	%fd1050, 0d0000000000000000;
	mul.rn.f64 	%fd2208, %fd159, %fd1050;
	setp.eq.f64 	%p156, %fd160, 0d7FF0000000000000;
	shl.b32 	%r408, %r696, 6;
	cvt.u64.u32 	%rd118, %r408;
	and.b64  	%rd119, %rd118, 64;
	mov.u64 	%rd120, __cudart_sin_cos_coeffs;
	add.s64 	%rd121, %rd120, %rd119;
	mul.rn.f64 	%fd1051, %fd2206, %fd2206;
	and.b32  	%r409, %r696, 1;
	setp.eq.b32 	%p157, %r409, 1;
	selp.f64 	%fd1052, 0dBDA8FF8320FD8164, 0d3DE5DB65F9785EBA, %p157;
	ld.global.nc.v2.f64 	{%fd1053, %fd1054}, [%rd121];
	fma.rn.f64 	%fd1055, %fd1052, %fd1051, %fd1053;
	fma.rn.f64 	%fd1056, %fd1055, %fd1051, %fd1054;
	ld.global.nc.v2.f64 	{%fd1057, %fd1058}, [%rd121+16];
	fma.rn.f64 	%fd1059, %fd1056, %fd1051, %fd1057;
	fma.rn.f64 	%fd1060, %fd1059, %fd1051, %fd1058;
	ld.global.nc.v2.f64 	{%fd1061, %fd1062}, [%rd121+32];
	fma.rn.f64 	%fd1063, %fd1060, %fd1051, %fd1061;
	fma.rn.f64 	%fd1064, %fd1063, %fd1051, %fd1062;
	fma.rn.f64 	%fd1065, %fd1064, %fd2206, %fd2206;
	fma.rn.f64 	%fd1066, %fd1064, %fd1051, 0d3FF0000000000000;
	selp.f64 	%fd1067, %fd1066, %fd1065, %p157;
	and.b32  	%r410, %r696, 2;
	setp.eq.s32 	%p158, %r410, 0;
	sub.f64 	%fd1068, %fd1050, %fd1067;
	selp.f64 	%fd1069, %fd1067, %fd1068, %p158;
	mul.f64 	%fd1070, %fd33, %fd181;
	mul.f64 	%fd186, %fd1070, %fd1069;
	mov.b32 	%r698, 1;
	@%p156 bra 	$L__BB0_96;
	setp.ltu.f64 	%p159, %fd160, 0d41E0000000000000;
	mov.f64 	%fd2208, %fd161;
	mov.u32 	%r697, %r76;
	@%p159 bra 	$L__BB0_95;
	{ // callseq 39, 0
	.param .b64 param0;
	st.param.f64 	[param0], %fd159;
	.param .align 16 .b8 retval0[16];
	call.uni (retval0), 
	__internal_trig_reduction_slowpathd, 
	(
	param0
	);
	ld.param.f64 	%fd2208, [retval0];
	ld.param.b32 	%r697, [retval0+8];
	} // callseq 39
$L__BB0_95:
	add.s32 	%r698, %r697, 1;
$L__BB0_96:
	setp.eq.f64 	%p160, %fd162, 0d7FF0000000000000;
	selp.b32 	%r699, 0, %r77, %p160;
	fma.rn.f64 	%fd1072, %fd2172, 0d3FD3333333333333, %fd12;
	fma.rn.f64 	%fd1073, %fd1072, 0d401921FB54442D18, %fd2;
	mov.f64 	%fd1074, 0d0000000000000000;
	mul.rn.f64 	%fd1075, %fd1073, %fd1074;
	selp.f64 	%fd2209, %fd1075, %fd163, %p160;
	shl.b32 	%r412, %r698, 6;
	cvt.u64.u32 	%rd122, %r412;
	and.b64  	%rd123, %rd122, 64;
	mov.u64 	%rd124, __cudart_sin_cos_coeffs;
	add.s64 	%rd125, %rd124, %rd123;
	mul.rn.f64 	%fd1076, %fd2208, %fd2208;
	and.b32  	%r413, %r698, 1;
	setp.eq.b32 	%p161, %r413, 1;
	selp.f64 	%fd1077, 0dBDA8FF8320FD8164, 0d3DE5DB65F9785EBA, %p161;
	ld.global.nc.v2.f64 	{%fd1078, %fd1079}, [%rd125];
	fma.rn.f64 	%fd1080, %fd1077, %fd1076, %fd1078;
	fma.rn.f64 	%fd1081, %fd1080, %fd1076, %fd1079;
	ld.global.nc.v2.f64 	{%fd1082, %fd1083}, [%rd125+16];
	fma.rn.f64 	%fd1084, %fd1081, %fd1076, %fd1082;
	fma.rn.f64 	%fd1085, %fd1084, %fd1076, %fd1083;
	ld.global.nc.v2.f64 	{%fd1086, %fd1087}, [%rd125+32];
	fma.rn.f64 	%fd1088, %fd1085, %fd1076, %fd1086;
	fma.rn.f64 	%fd1089, %fd1088, %fd1076, %fd1087;
	fma.rn.f64 	%fd1090, %fd1089, %fd2208, %fd2208;
	fma.rn.f64 	%fd1091, %fd1089, %fd1076, 0d3FF0000000000000;
	selp.f64 	%fd1092, %fd1091, %fd1090, %p161;
	and.b32  	%r414, %r698, 2;
	setp.eq.s32 	%p162, %r414, 0;
	sub.f64 	%fd1093, %fd1074, %fd1092;
	selp.f64 	%fd191, %fd1092, %fd1093, %p162;
	@%p10 bra 	$L__BB0_98;
	{ // callseq 40, 0
	.param .b64 param0;
	st.param.f64 	[param0], %fd1073;
	.param .align 16 .b8 retval0[16];
	call.uni (retval0), 
	__internal_trig_reduction_slowpathd, 
	(
	param0
	);
	ld.param.f64 	%fd2209, [retval0];
	ld.param.b32 	%r699, [retval0+8];
	} // callseq 40
$L__BB0_98:
	mov.f64 	%fd1097, 0d0000000000000000;
	mul.rn.f64 	%fd2211, %fd159, %fd1097;
	shl.b32 	%r417, %r699, 6;
	cvt.u64.u32 	%rd126, %r417;
	and.b64  	%rd127, %rd126, 64;
	mov.u64 	%rd128, __cudart_sin_cos_coeffs;
	add.s64 	%rd129, %rd128, %rd127;
	mul.rn.f64 	%fd1098, %fd2209, %fd2209;
	and.b32  	%r418, %r699, 1;
	setp.eq.b32 	%p164, %r418, 1;
	selp.f64 	%fd1099, 0dBDA8FF8320FD8164, 0d3DE5DB65F9785EBA, %p164;
	ld.global.nc.v2.f64 	{%fd1100, %fd1101}, [%rd129];
	fma.rn.f64 	%fd1102, %fd1099, %fd1098, %fd1100;
	fma.rn.f64 	%fd1103, %fd1102, %fd1098, %fd1101;
	ld.global.nc.v2.f64 	{%fd1104, %fd1105}, [%rd129+16];
	fma.rn.f64 	%fd1106, %fd1103, %fd1098, %fd1104;
	fma.rn.f64 	%fd1107, %fd1106, %fd1098, %fd1105;
	ld.global.nc.v2.f64 	{%fd1108, %fd1109}, [%rd129+32];
	fma.rn.f64 	%fd1110, %fd1107, %fd1098, %fd1108;
	fma.rn.f64 	%fd1111, %fd1110, %fd1098, %fd1109;
	fma.rn.f64 	%fd1112, %fd1111, %fd2209, %fd2209;
	fma.rn.f64 	%fd1113, %fd1111, %fd1098, 0d3FF0000000000000;
	selp.f64 	%fd1114, %fd1113, %fd1112, %p164;
	and.b32  	%r419, %r699, 2;
	setp.eq.s32 	%p165, %r419, 0;
	sub.f64 	%fd1115, %fd1097, %fd1114;
	selp.f64 	%fd1116, %fd1114, %fd1115, %p165;
	mul.f64 	%fd1117, %fd41, %fd191;
	mul.f64 	%fd195, %fd1117, %fd1116;
	mov.b32 	%r701, 1;
	@%p156 bra 	$L__BB0_102;
	setp.ltu.f64 	%p166, %fd160, 0d41E0000000000000;
	mov.f64 	%fd2211, %fd161;
	mov.u32 	%r700, %r76;
	@%p166 bra 	$L__BB0_101;
	{ // callseq 41, 0
	.param .b64 param0;
	st.param.f64 	[param0], %fd159;
	.param .align 16 .b8 retval0[16];
	call.uni (retval0), 
	__internal_trig_reduction_slowpathd, 
	(
	param0
	);
	ld.param.f64 	%fd2211, [retval0];
	ld.param.b32 	%r700, [retval0+8];
	} // callseq 41
$L__BB0_101:
	add.s32 	%r701, %r700, 1;
$L__BB0_102:
	fma.rn.f64 	%fd1119, %fd2172, 0d3FD3333333333333, %fd12;
	fma.rn.f64 	%fd1120, %fd1119, 0d401921FB54442D18, %fd2;
	mov.f64 	%fd1121, 0d0000000000000000;
	mul.rn.f64 	%fd2213, %fd1120, %fd1121;
	shl.b32 	%r422, %r701, 6;
	cvt.u64.u32 	%rd130, %r422;
	and.b64  	%rd131, %rd130, 64;
	mov.u64 	%rd132, __cudart_sin_cos_coeffs;
	add.s64 	%rd133, %rd132, %rd131;
	mul.rn.f64 	%fd1122, %fd2211, %fd2211;
	and.b32  	%r423, %r701, 1;
	setp.eq.b32 	%p168, %r423, 1;
	selp.f64 	%fd1123, 0dBDA8FF8320FD8164, 0d3DE5DB65F9785EBA, %p168;
	ld.global.nc.v2.f64 	{%fd1124, %fd1125}, [%rd133];
	fma.rn.f64 	%fd1126, %fd1123, %fd1122, %fd1124;
	fma.rn.f64 	%fd1127, %fd1126, %fd1122, %fd1125;
	ld.global.nc.v2.f64 	{%fd1128, %fd1129}, [%rd133+16];
	fma.rn.f64 	%fd1130, %fd1127, %fd1122, %fd1128;
	fma.rn.f64 	%fd1131, %fd1130, %fd1122, %fd1129;
	ld.global.nc.v2.f64 	{%fd1132, %fd1133}, [%rd133+32];
	fma.rn.f64 	%fd1134, %fd1131, %fd1122, %fd1132;
	fma.rn.f64 	%fd1135, %fd1134, %fd1122, %fd1133;
	fma.rn.f64 	%fd1136, %fd1135, %fd2211, %fd2211;
	fma.rn.f64 	%fd1137, %fd1135, %fd1122, 0d3FF0000000000000;
	selp.f64 	%fd1138, %fd1137, %fd1136, %p168;
	and.b32  	%r424, %r701, 2;
	setp.eq.s32 	%p169, %r424, 0;
	sub.f64 	%fd1139, %fd1121, %fd1138;
	selp.f64 	%fd200, %fd1138, %fd1139, %p169;
	mov.b32 	%r703, 1;
	@%p160 bra 	$L__BB0_106;
	setp.ltu.f64 	%p170, %fd162, 0d41E0000000000000;
	mov.f64 	%fd2213, %fd163;
	mov.u32 	%r702, %r77;
	@%p170 bra 	$L__BB0_105;
	{ // callseq 42, 0
	.param .b64 param0;
	st.param.f64 	[param0], %fd1120;
	.param .align 16 .b8 retval0[16];
	call.uni (retval0), 
	__internal_trig_reduction_slowpathd, 
	(
	param0
	);
	ld.param.f64 	%fd2213, [retval0];
	ld.param.b32 	%r702, [retval0+8];
	} // callseq 42
$L__BB0_105:
	add.s32 	%r703, %r702, 1;
$L__BB0_106:
	setp.ne.s32 	%p171, %r79, 2146435072;
	setp.nan.f64 	%p172, %fd158, %fd158;
	setp.eq.f64 	%p173, %fd158, 0d0000000000000000;
	setp.nan.f64 	%p174, %fd61, %fd61;
	shl.b32 	%r426, %r703, 6;
	cvt.u64.u32 	%rd134, %r426;
	and.b64  	%rd135, %rd134, 64;
	mov.u64 	%rd136, __cudart_sin_cos_coeffs;
	add.s64 	%rd137, %rd136, %rd135;
	mul.rn.f64 	%fd1143, %fd2213, %fd2213;
	and.b32  	%r427, %r703, 1;
	setp.eq.b32 	%p175, %r427, 1;
	selp.f64 	%fd1144, 0dBDA8FF8320FD8164, 0d3DE5DB65F9785EBA, %p175;
	ld.global.nc.v2.f64 	{%fd1145, %fd1146}, [%rd137];
	fma.rn.f64 	%fd1147, %fd1144, %fd1143, %fd1145;
	fma.rn.f64 	%fd1148, %fd1147, %fd1143, %fd1146;
	ld.global.nc.v2.f64 	{%fd1149, %fd1150}, [%rd137+16];
	fma.rn.f64 	%fd1151, %fd1148, %fd1143, %fd1149;
	fma.rn.f64 	%fd1152, %fd1151, %fd1143, %fd1150;
	ld.global.nc.v2.f64 	{%fd1153, %fd1154}, [%rd137+32];
	fma.rn.f64 	%fd1155, %fd1152, %fd1143, %fd1153;
	fma.rn.f64 	%fd1156, %fd1155, %fd1143, %fd1154;
	fma.rn.f64 	%fd1157, %fd1156, %fd2213, %fd2213;
	fma.rn.f64 	%fd1158, %fd1156, %fd1143, 0d3FF0000000000000;
	selp.f64 	%fd1159, %fd1158, %fd1157, %p175;
	and.b32  	%r428, %r703, 2;
	setp.eq.s32 	%p176, %r428, 0;
	mov.f64 	%fd1160, 0d0000000000000000;
	sub.f64 	%fd1161, %fd1160, %fd1159;
	selp.f64 	%fd1162, %fd1159, %fd1161, %p176;
	mul.f64 	%fd1163, %fd49, %fd200;
	mul.f64 	%fd204, %fd1163, %fd1162;
	{ // callseq 43, 0
	.param .b64 param0;
	st.param.f64 	[param0], %fd164;
	.param .b64 param1;
	st.param.f64 	[param1], %fd61;
	.param .b64 retval0;
	call.uni (retval0), 
	__internal_accurate_pow, 
	(
	param0, 
	param1
	);
	ld.param.f64 	%fd1164, [retval0];
	} // callseq 43
	neg.f64 	%fd1166, %fd1164;
	setp.lt.s32 	%p177, %r78, 0;
	mov.b64 	%rd138, %fd61;
	shr.u32 	%r429, %r38, 20;
	and.b32  	%r430, %r429, 2047;
	add.s32 	%r431, %r430, -1012;
	shl.b64 	%rd139, %rd138, %r431;
	setp.eq.s64 	%p178, %rd139, -9223372036854775808;
	selp.f64 	%fd1167, %fd1166, %fd1164, %p178;
	selp.f64 	%fd1168, %fd1167, %fd1164, %p177;
	setp.neu.f64 	%p179, %fd61, %fd95;
	selp.f64 	%fd1169, 0dFFF8000000000000, %fd1168, %p179;
	selp.f64 	%fd1170, %fd1169, %fd1168, %p177;
	selp.f64 	%fd205, %fd165, %fd1170, %p173;
	or.pred  	%p180, %p172, %p174;
	or.pred  	%p181, %p180, %p171;
	add.rn.f64 	%fd1171, %fd158, %fd61;
	selp.f64 	%fd2214, %fd205, %fd1171, %p171;
	@%p181 bra 	$L__BB0_109;
	setp.neu.f64 	%p182, %fd164, 0d7FF0000000000000;
	setp.eq.f64 	%p183, %fd96, 0d7FF0000000000000;
	or.pred  	%p184, %p183, %p182;
	selp.f64 	%fd2214, %fd166, %fd205, %p183;
	@%p184 bra 	$L__BB0_109;
	setp.lt.s32 	%p185, %r78, 0;
	setp.ne.s32 	%p186, %r45, 1071644672;
	setp.eq.f64 	%p187, %fd158, 0d0000000000000000;
	setp.eq.s64 	%p188, %rd139, -9223372036854775808;
	setp.neu.f64 	%p190, %fd96, 0d3FE0000000000000;
	and.pred  	%p191, %p190, %p188;
	selp.u32 	%r436, -1, 0, %p188;
	selp.u32 	%r437, -1, 0, %p191;
	selp.b32 	%r438, %r437, %r436, %p187;
	and.b32  	%r440, %r438, 1;
	setp.eq.b32 	%p192, %r440, 1;
	or.b32  	%r441, %r44, -2147483648;
	selp.b32 	%r442, %r441, %r44, %p186;
	selp.b32 	%r443, %r442, %r44, %p192;
	selp.b32 	%r444, %r443, %r44, %p185;
	mov.b32 	%r445, 0;
	mov.b64 	%fd2214, {%r445, %r444};
$L__BB0_109:
	setp.eq.f64 	%p193, %fd158, 0d3FF0000000000000;
	setp.eq.f64 	%p194, %fd61, 0d0000000000000000;
	selp.f64 	%fd1172, 0d3FF0000000000000, %fd2214, %p194;
	selp.f64 	%fd1173, 0d3FF0000000000000, %fd1172, %p193;
	fma.rn.f64 	%fd1174, %fd87, 0d3FC999999999999A, %fd2168;
	mul.f64 	%fd1175, %fd156, 0d3FCCCCCCCCCCCCCD;
	mul.f64 	%fd1176, %fd87, 0d3FC0000000000000;
	sub.f64 	%fd1177, %fd1175, %fd1176;
	add.f64 	%fd2215, %fd1174, %fd1177;
	fma.rn.f64 	%fd1178, %fd59, %fd2215, %fd58;
	mul.f64 	%fd1179, %fd1178, %fd1173;
	mul.f64 	%fd1180, %fd71, %fd2215;
	add.f64 	%fd1181, %fd1180, 0d3FF0000000000000;
	mul.f64 	%fd1182, %fd70, %fd1181;
	sub.f64 	%fd1183, %fd1179, %fd1182;
	mul.f64 	%fd1184, %fd158, %fd72;
	sub.f64 	%fd1185, %fd1183, %fd1184;
	mul.f64 	%fd1186, %fd73, %fd2215;
	mul.f64 	%fd1187, %fd158, %fd1186;
	sub.f64 	%fd1188, %fd1185, %fd1187;
	fma.rn.f64 	%fd1189, %fd1180, 0dBFD5555555555555, 0d3FF0000000000000;
	mul.f64 	%fd1190, %fd1189, 0dBFF8000000000000;
	mul.f64 	%fd1191, %fd2215, %fd1190;
	fma.rn.f64 	%fd1192, %fd2215, %fd1191, %fd1188;
	mul.f64 	%fd1193, %fd74, %fd1181;
	mul.f64 	%fd1194, %fd177, %fd1193;
	sub.f64 	%fd1195, %fd1192, %fd1194;
	mul.f64 	%fd1196, %fd186, %fd75;
	fma.rn.f64 	%fd1197, %fd85, 0d3FC999999999999A, %fd2170;
	mul.f64 	%fd1198, %fd154, 0d3FCCCCCCCCCCCCCD;
	mul.f64 	%fd1199, %fd85, 0d3FC0000000000000;
	sub.f64 	%fd1200, %fd1198, %fd1199;
	add.f64 	%fd211, %fd1197, %fd1200;
	mul.f64 	%fd1201, %fd1196, %fd211;
	sub.f64 	%fd1202, %fd1195, %fd1201;
	fma.rn.f64 	%fd1203, %fd88, 0d3FC999999999999A, %fd2167;
	mul.f64 	%fd1204, %fd157, 0d3FCCCCCCCCCCCCCD;
	mul.f64 	%fd1205, %fd88, 0d3FC0000000000000;
	sub.f64 	%fd1206, %fd1204, %fd1205;
	add.f64 	%fd212, %fd1203, %fd1206;
	mul.f64 	%fd1207, %fd76, %fd212;
	fma.rn.f64 	%fd213, %fd212, %fd1207, %fd1202;
	mul.f64 	%fd1208, %fd212, %fd81;
	sub.f64 	%fd214, %fd1208, %fd204;
	setp.gt.s32 	%p195, %r691, 1;
	@%p195 bra 	$L__BB0_113;
	setp.eq.s32 	%p197, %r691, 0;
	@%p197 bra 	$L__BB0_115;
	mov.f64 	%fd2215, %fd212;
	bra.uni 	$L__BB0_115;
$L__BB0_112:
	mul.f64 	%fd2215, %fd213, %fd167;
	bra.uni 	$L__BB0_115;
$L__BB0_113:
	setp.eq.s32 	%p196, %r691, 2;
	@%p196 bra 	$L__BB0_112;
	ld.param.u64 	%rd277, [rkck_param_1];
	mul.f64 	%fd1209, %fd211, %fd80;
	mul.f64 	%fd1210, %fd1209, %fd214;
	mul.f64 	%fd1211, %fd211, %fd79;
	mul.f64 	%fd1212, %fd211, %fd1211;
	mul.f64 	%fd1213, %fd211, %fd1212;
	fma.rn.f64 	%fd1214, %fd195, %fd1213, %fd1210;
	mul.f64 	%fd1215, %fd1214, 0d4008000000000000;
	cvta.to.global.u64 	%rd143, %rd277;
	ld.global.f64 	%fd1216, [%rd143+72];
	mul.f64 	%fd1217, %fd1215, %fd1216;
	mul.f64 	%fd1218, %fd158, %fd1217;
	mul.f64 	%fd1219, %fd158, %fd1218;
	mul.f64 	%fd1220, %fd158, %fd1219;
	mul.f64 	%fd1221, %fd2215, 0d4008000000000000;
	mul.f64 	%fd1222, %fd158, %fd1221;
	mul.f64 	%fd1224, %fd88, 0dBFC0000000000000;
	fma.rn.f64 	%fd1225, %fd157, 0d3FCCCCCCCCCCCCCD, %fd1224;
	add.f64 	%fd1226, %fd1203, %fd1225;
	mul.f64 	%fd1227, %fd1226, %fd1222;
	sub.f64 	%fd2215, %fd1220, %fd1227;
$L__BB0_115:
	mul.f64 	%fd1228, %fd2172, %fd2215;
	mul.wide.u32 	%rd144, %r691, 8;
	add.s64 	%rd145, %rd2, %rd144;
	st.local.f64 	[%rd145+64], %fd1228;
	add.s32 	%r691, %r691, 1;
	setp.ne.s32 	%p198, %r691, 4;
	@%p198 bra 	$L__BB0_82;
	setp.lt.s32 	%p199, %r38, 0;
	mul.f64 	%fd1229, %fd85, 0d3FCCCCCCCCCCCCCD;
	mul.f64 	%fd1230, %fd154, 0d3FF2000000000000;
	sub.f64 	%fd1231, %fd1229, %fd1230;
	ld.local.v2.f64 	{%fd218, %fd219}, [%rd2+64];
	fma.rn.f64 	%fd1232, %fd218, 0d3FF3333333333333, %fd1231;
	add.f64 	%fd220, %fd211, %fd1232;
	mul.f64 	%fd1238, %fd86, 0d3FCCCCCCCCCCCCCD;
	mul.f64 	%fd1239, %fd155, 0d3FF2000000000000;
	sub.f64 	%fd1240, %fd1238, %fd1239;
	fma.rn.f64 	%fd1241, %fd219, 0d3FF3333333333333, %fd1240;
	fma.rn.f64 	%fd1242, %fd86, 0d3FC999999999999A, %fd2169;
	mul.f64 	%fd1243, %fd155, 0d3FCCCCCCCCCCCCCD;
	mul.f64 	%fd1244, %fd86, 0d3FC0000000000000;
	sub.f64 	%fd1245, %fd1243, %fd1244;
	add.f64 	%fd1246, %fd1242, %fd1245;
	add.f64 	%fd221, %fd1246, %fd1241;
	mul.f64 	%fd1247, %fd87, 0d3FCCCCCCCCCCCCCD;
	mul.f64 	%fd1248, %fd156, 0d3FF2000000000000;
	sub.f64 	%fd1249, %fd1247, %fd1248;
	ld.local.v2.f64 	{%fd222, %fd223}, [%rd2+80];
	fma.rn.f64 	%fd1250, %fd222, 0d3FF3333333333333, %fd1249;
	mul.f64 	%fd1253, %fd87, 0d3FC0000000000000;
	sub.f64 	%fd1254, %fd1175, %fd1253;
	add.f64 	%fd1255, %fd1174, %fd1254;
	add.f64 	%fd224, %fd1255, %fd1250;
	mul.f64 	%fd1256, %fd88, 0d3FCCCCCCCCCCCCCD;
	mul.f64 	%fd1257, %fd157, 0d3FF2000000000000;
	sub.f64 	%fd1258, %fd1256, %fd1257;
	fma.rn.f64 	%fd1259, %fd223, 0d3FF3333333333333, %fd1258;
	fma.rn.f64 	%fd1260, %fd88, 0d3FC999999999999A, %fd2167;
	mul.f64 	%fd1261, %fd157, 0d3FCCCCCCCCCCCCCD;
	mul.f64 	%fd1262, %fd88, 0d3FC0000000000000;
	sub.f64 	%fd1263, %fd1261, %fd1262;
	add.f64 	%fd1264, %fd1260, %fd1263;
	add.f64 	%fd225, %fd1264, %fd1259;
	fma.rn.f64 	%fd1265, %fd2172, 0d3FE3333333333333, %fd12;
	rcp.rn.f64 	%fd226, %fd220;
	fma.rn.f64 	%fd1266, %fd221, 0d401921FB54442D18, %fd2;
	abs.f64 	%fd227, %fd1266;
	mul.f64 	%fd1267, %fd1266, 0d3FE45F306DC9C883;
	cvt.rni.s32.f64 	%r110, %fd1267;
	cvt.rn.f64.s32 	%fd1268, %r110;
	fma.rn.f64 	%fd1269, %fd1268, 0dBFF921FB54442D18, %fd1266;
	fma.rn.f64 	%fd1270, %fd1268, 0dBC91A62633145C00, %fd1269;
	fma.rn.f64 	%fd228, %fd1268, 0dB97B839A252049C0, %fd1270;
	fma.rn.f64 	%fd1271, %fd1265, 0d401921FB54442D18, %fd2;
	abs.f64 	%fd229, %fd1271;
	mul.f64 	%fd1272, %fd1271, 0d3FE45F306DC9C883;
	cvt.rni.s32.f64 	%r111, %fd1272;
	cvt.rn.f64.s32 	%fd1273, %r111;
	fma.rn.f64 	%fd1274, %fd1273, 0dBFF921FB54442D18, %fd1271;
	fma.rn.f64 	%fd1275, %fd1273, 0dBC91A62633145C00, %fd1274;
	fma.rn.f64 	%fd230, %fd1273, 0dB97B839A252049C0, %fd1275;
	{
	.reg .b32 %temp; 
	mov.b64 	{%temp, %r112}, %fd226;
	}
	abs.f64 	%fd231, %fd226;
	setp.gt.f64 	%p200, %fd231, 0d3FF0000000000000;
	selp.b32 	%r447, 2146435072, 0, %p200;
	xor.b32  	%r448, %r447, 2146435072;
	setp.eq.f64 	%p201, %fd226, 0dBFF0000000000000;
	setp.neu.f64 	%p202, %fd96, 0d3FE0000000000000;
	mov.b64 	%rd146, %fd61;
	shr.u32 	%r449, %r38, 20;
	and.b32  	%r450, %r449, 2047;
	add.s32 	%r451, %r450, -1012;
	shl.b64 	%rd147, %rd146, %r451;
	setp.eq.s64 	%p203, %rd147, -9223372036854775808;
	selp.b32 	%r452, %r112, 0, %p203;
	selp.b32 	%r453, %r452, 0, %p202;
	or.b32  	%r454, %r453, 2146435072;
	selp.b32 	%r455, %r454, %r453, %p199;
	mov.b32 	%r704, 0;
	mov.b64 	%fd232, {%r704, %r455};
	add.f64 	%fd1276, %fd226, %fd61;
	{
	.reg .b32 %temp; 
	mov.b64 	{%temp, %r456}, %fd1276;
	}
	and.b32  	%r113, %r456, 2146435072;
	selp.b32 	%r457, %r448, %r447, %p199;
	selp.b32 	%r458, 1072693248, %r457, %p201;
	mov.b64 	%fd233, {%r704, %r458};
	mul.f64 	%fd1277, %fd220, %fd71;
	mul.f64 	%fd1278, %fd1277, %fd224;
	sub.f64 	%fd1279, %fd220, %fd1278;
	fma.rn.f64 	%fd1280, %fd71, %fd73, %fd1279;
	rcp.rn.f64 	%fd234, %fd1280;
$L__BB0_117:
	setp.eq.f64 	%p204, %fd227, 0d7FF0000000000000;
	selp.b32 	%r705, 0, %r110, %p204;
	fma.rn.f64 	%fd1281, %fd221, 0d401921FB54442D18, %fd2;
	mov.f64 	%fd1282, 0d0000000000000000;
	mul.rn.f64 	%fd1283, %fd1281, %fd1282;
	selp.f64 	%fd2216, %fd1283, %fd228, %p204;
	setp.ltu.f64 	%p205, %fd227, 0d41E0000000000000;
	or.pred  	%p11, %p204, %p205;
	@%p11 bra 	$L__BB0_119;
	{ // callseq 44, 0
	.param .b64 param0;
	st.param.f64 	[param0], %fd1281;
	.param .align 16 .b8 retval0[16];
	call.uni (retval0), 
	__internal_trig_reduction_slowpathd, 
	(
	param0
	);
	ld.param.f64 	%fd2216, [retval0];
	ld.param.b32 	%r705, [retval0+8];
	} // callseq 44
$L__BB0_119:
	setp.eq.f64 	%p206, %fd229, 0d7FF0000000000000;
	selp.b32 	%r706, 0, %r111, %p206;
	fma.rn.f64 	%fd1286, %fd2172, 0d3FE3333333333333, %fd12;
	fma.rn.f64 	%fd1287, %fd1286, 0d401921FB54442D18, %fd2;
	mov.f64 	%fd1288, 0d0000000000000000;
	mul.rn.f64 	%fd1289, %fd1287, %fd1288;
	selp.f64 	%fd2217, %fd1289, %fd230, %p206;
	shl.b32 	%r460, %r705, 6;
	cvt.u64.u32 	%rd149, %r460;
	and.b64  	%rd150, %rd149, 64;
	mov.u64 	%rd151, __cudart_sin_cos_coeffs;
	add.s64 	%rd152, %rd151, %rd150;
	mul.rn.f64 	%fd1290, %fd2216, %fd2216;
	and.b32  	%r461, %r705, 1;
	setp.eq.b32 	%p207, %r461, 1;
	selp.f64 	%fd1291, 0dBDA8FF8320FD8164, 0d3DE5DB65F9785EBA, %p207;
	ld.global.nc.v2.f64 	{%fd1292, %fd1293}, [%rd152];
	fma.rn.f64 	%fd1294, %fd1291, %fd1290, %fd1292;
	fma.rn.f64 	%fd1295, %fd1294, %fd1290, %fd1293;
	ld.global.nc.v2.f64 	{%fd1296, %fd1297}, [%rd152+16];
	fma.rn.f64 	%fd1298, %fd1295, %fd1290, %fd1296;
	fma.rn.f64 	%fd1299, %fd1298, %fd1290, %fd1297;
	ld.global.nc.v2.f64 	{%fd1300, %fd1301}, [%rd152+32];
	fma.rn.f64 	%fd1302, %fd1299, %fd1290, %fd1300;
	fma.rn.f64 	%fd1303, %fd1302, %fd1290, %fd1301;
	fma.rn.f64 	%fd1304, %fd1303, %fd2216, %fd2216;
	fma.rn.f64 	%fd1305, %fd1303, %fd1290, 0d3FF0000000000000;
	selp.f64 	%fd1306, %fd1305, %fd1304, %p207;
	and.b32  	%r462, %r705, 2;
	setp.eq.s32 	%p208, %r462, 0;
	sub.f64 	%fd1307, %fd1288, %fd1306;
	selp.f64 	%fd239, %fd1306, %fd1307, %p208;
	setp.ltu.f64 	%p209, %fd229, 0d41E0000000000000;
	or.pred  	%p12, %p206, %p209;
	@%p12 bra 	$L__BB0_121;
	fma.rn.f64 	%fd1308, %fd2172, 0d3FE3333333333333, %fd12;
	fma.rn.f64 	%fd1309, %fd1308, 0d401921FB54442D18, %fd2;
	{ // callseq 45, 0
	.param .b64 param0;
	st.param.f64 	[param0], %fd1309;
	.param .align 16 .b8 retval0[16];
	call.uni (retval0), 
	__internal_trig_reduction_slowpathd, 
	(
	param0
	);
	ld.param.f64 	%fd2217, [retval0];
	ld.param.b32 	%r706, [retval0+8];
	} // callseq 45
$L__BB0_121:
	selp.b32 	%r707, 0, %r110, %p204;
	fma.rn.f64 	%fd1311, %fd221, 0d401921FB54442D18, %fd2;
	mov.f64 	%fd1312, 0d0000000000000000;
	mul.rn.f64 	%fd1313, %fd1311, %fd1312;
	selp.f64 	%fd2218, %fd1313, %fd228, %p204;
	shl.b32 	%r464, %r706, 6;
	cvt.u64.u32 	%rd153, %r464;
	and.b64  	%rd154, %rd153, 64;
	mov.u64 	%rd155, __cudart_sin_cos_coeffs;
	add.s64 	%rd156, %rd155, %rd154;
	mul.rn.f64 	%fd1314, %fd2217, %fd2217;
	and.b32  	%r465, %r706, 1;
	setp.eq.b32 	%p211, %r465, 1;
	selp.f64 	%fd1315, 0dBDA8FF8320FD8164, 0d3DE5DB65F9785EBA, %p211;
	ld.global.nc.v2.f64 	{%fd1316, %fd1317}, [%rd156];
	fma.rn.f64 	%fd1318, %fd1315, %fd1314, %fd1316;
	fma.rn.f64 	%fd1319, %fd1318, %fd1314, %fd1317;
	ld.global.nc.v2.f64 	{%fd1320, %fd1321}, [%rd156+16];
	fma.rn.f64 	%fd1322, %fd1319, %fd1314, %fd1320;
	fma.rn.f64 	%fd1323, %fd1322, %fd1314, %fd1321;
	ld.global.nc.v2.f64 	{%fd1324, %fd1325}, [%rd156+32];
	fma.rn.f64 	%fd1326, %fd1323, %fd1314, %fd1324;
	fma.rn.f64 	%fd1327, %fd1326, %fd1314, %fd1325;
	fma.rn.f64 	%fd1328, %fd1327, %fd2217, %fd2217;
	fma.rn.f64 	%fd1329, %fd1327, %fd1314, 0d3FF0000000000000;
	selp.f64 	%fd1330, %fd1329, %fd1328, %p211;
	and.b32  	%r466, %r706, 2;
	setp.eq.s32 	%p212, %r466, 0;
	sub.f64 	%fd1331, %fd1312, %fd1330;
	selp.f64 	%fd1332, %fd1330, %fd1331, %p212;
	mul.f64 	%fd1333, %fd1, %fd239;
	mul.f64 	%fd243, %fd1333, %fd1332;
	@%p11 bra 	$L__BB0_123;
	fma.rn.f64 	%fd1334, %fd221, 0d401921FB54442D18, %fd2;
	{ // callseq 46, 0
	.param .b64 param0;
	st.param.f64 	[param0], %fd1334;
	.param .align 16 .b8 retval0[16];
	call.uni (retval0), 
	__internal_trig_reduction_slowpathd, 
	(
	param0
	);
	ld.param.f64 	%fd2218, [retval0];
	ld.param.b32 	%r707, [retval0+8];
	} // callseq 46
$L__BB0_123:
	fma.rn.f64 	%fd1336, %fd2172, 0d3FE3333333333333, %fd12;
	fma.rn.f64 	%fd1337, %fd1336, 0d401921FB54442D18, %fd2;
	mov.f64 	%fd1338, 0d0000000000000000;
	mul.rn.f64 	%fd2220, %fd1337, %fd1338;
	shl.b32 	%r469, %r707, 6;
	cvt.u64.u32 	%rd157, %r469;
	and.b64  	%rd158, %rd157, 64;
	mov.u64 	%rd159, __cudart_sin_cos_coeffs;
	add.s64 	%rd160, %rd159, %rd158;
	mul.rn.f64 	%fd1339, %fd2218, %fd2218;
	and.b32  	%r470, %r707, 1;
	setp.eq.b32 	%p214, %r470, 1;
	selp.f64 	%fd1340, 0dBDA8FF8320FD8164, 0d3DE5DB65F9785EBA, %p214;
	ld.global.nc.v2.f64 	{%fd1341, %fd1342}, [%rd160];
	fma.rn.f64 	%fd1343, %fd1340, %fd1339, %fd1341;
	fma.rn.f64 	%fd1344, %fd1343, %fd1339, %fd1342;
	ld.global.nc.v2.f64 	{%fd1345, %fd1346}, [%rd160+16];
	fma.rn.f64 	%fd1347, %fd1344, %fd1339, %fd1345;
	fma.rn.f64 	%fd1348, %fd1347, %fd1339, %fd1346;
	ld.global.nc.v2.f64 	{%fd1349, %fd1350}, [%rd160+32];
	fma.rn.f64 	%fd1351, %fd1348, %fd1339, %fd1349;
	fma.rn.f64 	%fd1352, %fd1351, %fd1339, %fd1350;
	fma.rn.f64 	%fd1353, %fd1352, %fd2218, %fd2218;
	fma.rn.f64 	%fd1354, %fd1352, %fd1339, 0d3FF0000000000000;
	selp.f64 	%fd1355, %fd1354, %fd1353, %p214;
	and.b32  	%r471, %r707, 2;
	setp.eq.s32 	%p215, %r471, 0;
	sub.f64 	%fd1356, %fd1338, %fd1355;
	selp.f64 	%fd247, %fd1355, %fd1356, %p215;
	mov.b32 	%r709, 1;
	@%p206 bra 	$L__BB0_127;
	mov.f64 	%fd2220, %fd230;
	mov.u32 	%r708, %r111;
	@%p209 bra 	$L__BB0_126;
	fma.rn.f64 	%fd1357, %fd2172, 0d3FE3333333333333, %fd12;
	fma.rn.f64 	%fd1358, %fd1357, 0d401921FB54442D18, %fd2;
	{ // callseq 47, 0
	.param .b64 param0;
	st.param.f64 	[param0], %fd1358;
	.param .align 16 .b8 retval0[16];
	call.uni (retval0), 
	__internal_trig_reduction_slowpathd, 
	(
	param0
	);
	ld.param.f64 	%fd2220, [retval0];
	ld.param.b32 	%r708, [retval0+8];
	} // callseq 47
$L__BB0_126:
	add.s32 	%r709, %r708, 1;
$L__BB0_127:
	fma.rn.f64 	%fd1360, %fd221, 0d401921FB54442D18, %fd2;
	mov.f64 	%fd1361, 0d0000000000000000;
	mul.rn.f64 	%fd2222, %fd1360, %fd1361;
	setp.eq.f64 	%p217, %fd227, 0d7FF0000000000000;
	shl.b32 	%r474, %r709, 6;
	cvt.u64.u32 	%rd161, %r474;
	and.b64  	%rd162, %rd161, 64;
	mov.u64 	%rd163, __cudart_sin_cos_coeffs;
	add.s64 	%rd164, %rd163, %rd162;
	mul.rn.f64 	%fd1362, %fd2220, %fd2220;
	and.b32  	%r475, %r709, 1;
	setp.eq.b32 	%p218, %r475, 1;
	selp.f64 	%fd1363, 0dBDA8FF8320FD8164, 0d3DE5DB65F9785EBA, %p218;
	ld.global.nc.v2.f64 	{%fd1364, %fd1365}, [%rd164];
	fma.rn.f64 	%fd1366, %fd1363, %fd1362, %fd1364;
	fma.rn.f64 	%fd1367, %fd1366, %fd1362, %fd1365;
	ld.global.nc.v2.f64 	{%fd1368, %fd1369}, [%rd164+16];
	fma.rn.f64 	%fd1370, %fd1367, %fd1362, %fd1368;
	fma.rn.f64 	%fd1371, %fd1370, %fd1362, %fd1369;
	ld.global.nc.v2.f64 	{%fd1372, %fd1373}, [%rd164+32];
	fma.rn.f64 	%fd1374, %fd1371, %fd1362, %fd1372;
	fma.rn.f64 	%fd1375, %fd1374, %fd1362, %fd1373;
	fma.rn.f64 	%fd1376, %fd1375, %fd2220, %fd2220;
	fma.rn.f64 	%fd1377, %fd1375, %fd1362, 0d3FF0000000000000;
	selp.f64 	%fd1378, %fd1377, %fd1376, %p218;
	and.b32  	%r476, %r709, 2;
	setp.eq.s32 	%p219, %r476, 0;
	sub.f64 	%fd1379, %fd1361, %fd1378;
	selp.f64 	%fd1380, %fd1378, %fd1379, %p219;
	mul.f64 	%fd1381, %fd33, %fd247;
	mul.f64 	%fd252, %fd1381, %fd1380;
	mov.b32 	%r711, 1;
	@%p217 bra 	$L__BB0_131;
	setp.ltu.f64 	%p220, %fd227, 0d41E0000000000000;
	mov.f64 	%fd2222, %fd228;
	mov.u32 	%r710, %r110;
	@%p220 bra 	$L__BB0_130;
	fma.rn.f64 	%fd1382, %fd221, 0d401921FB54442D18, %fd2;
	{ // callseq 48, 0
	.param .b64 param0;
	st.param.f64 	[param0], %fd1382;
	.param .align 16 .b8 retval0[16];
	call.uni (retval0), 
	__internal_trig_reduction_slowpathd, 
	(
	param0
	);
	ld.param.f64 	%fd2222, [retval0];
	ld.param.b32 	%r710, [retval0+8];
	} // callseq 48
$L__BB0_130:
	add.s32 	%r711, %r710, 1;
$L__BB0_131:
	setp.eq.f64 	%p221, %fd229, 0d7FF0000000000000;
	selp.b32 	%r712, 0, %r111, %p221;
	fma.rn.f64 	%fd1384, %fd2172, 0d3FE3333333333333, %fd12;
	fma.rn.f64 	%fd1385, %fd1384, 0d401921FB54442D18, %fd2;
	mov.f64 	%fd1386, 0d0000000000000000;
	mul.rn.f64 	%fd1387, %fd1385, %fd1386;
	selp.f64 	%fd2223, %fd1387, %fd230, %p221;
	shl.b32 	%r478, %r711, 6;
	cvt.u64.u32 	%rd165, %r478;
	and.b64  	%rd166, %rd165, 64;
	mov.u64 	%rd167, __cudart_sin_cos_coeffs;
	add.s64 	%rd168, %rd167, %rd166;
	mul.rn.f64 	%fd1388, %fd2222, %fd2222;
	and.b32  	%r479, %r711, 1;
	setp.eq.b32 	%p222, %r479, 1;
	selp.f64 	%fd1389, 0dBDA8FF8320FD8164, 0d3DE5DB65F9785EBA, %p222;
	ld.global.nc.v2.f64 	{%fd1390, %fd1391}, [%rd168];
	fma.rn.f64 	%fd1392, %fd1389, %fd1388, %fd1390;
	fma.rn.f64 	%fd1393, %fd1392, %fd1388, %fd1391;
	ld.global.nc.v2.f64 	{%fd1394, %fd1395}, [%rd168+16];
	fma.rn.f64 	%fd1396, %fd1393, %fd1388, %fd1394;
	fma.rn.f64 	%fd1397, %fd1396, %fd1388, %fd1395;
	ld.global.nc.v2.f64 	{%fd1398, %fd1399}, [%rd168+32];
	fma.rn.f64 	%fd1400, %fd1397, %fd1388, %fd1398;
	fma.rn.f64 	%fd1401, %fd1400, %fd1388, %fd1399;
	fma.rn.f64 	%fd1402, %fd1401, %fd2222, %fd2222;
	fma.rn.f64 	%fd1403, %fd1401, %fd1388, 0d3FF0000000000000;
	selp.f64 	%fd1404, %fd1403, %fd1402, %p222;
	and.b32  	%r480, %r711, 2;
	setp.eq.s32 	%p223, %r480, 0;
	sub.f64 	%fd1405, %fd1386, %fd1404;
	selp.f64 	%fd257, %fd1404, %fd1405, %p223;
	@%p12 bra 	$L__BB0_133;
	fma.rn.f64 	%fd1406, %fd2172, 0d3FE3333333333333, %fd12;
	fma.rn.f64 	%fd1407, %fd1406, 0d401921FB54442D18, %fd2;
	{ // callseq 49, 0
	.param .b64 param0;
	st.param.f64 	[param0], %fd1407;
	.param .align 16 .b8 retval0[16];
	call.uni (retval0), 
	__internal_trig_reduction_slowpathd, 
	(
	param0
	);
	ld.param.f64 	%fd2223, [retval0];
	ld.param.b32 	%r712, [retval0+8];
	} // callseq 49
$L__BB0_133:
	fma.rn.f64 	%fd1409, %fd221, 0d401921FB54442D18, %fd2;
	mov.f64 	%fd1410, 0d0000000000000000;
	mul.rn.f64 	%fd2225, %fd1409, %fd1410;
	shl.b32 	%r483, %r712, 6;
	cvt.u64.u32 	%rd169, %r483;
	and.b64  	%rd170, %rd169, 64;
	mov.u64 	%rd171, __cudart_sin_cos_coeffs;
	add.s64 	%rd172, %rd171, %rd170;
	mul.rn.f64 	%fd1411, %fd2223, %fd2223;
	and.b32  	%r484, %r712, 1;
	setp.eq.b32 	%p225, %r484, 1;
	selp.f64 	%fd1412, 0dBDA8FF8320FD8164, 0d3DE5DB65F9785EBA, %p225;
	ld.global.nc.v2.f64 	{%fd1413, %fd1414}, [%rd172];
	fma.rn.f64 	%fd1415, %fd1412, %fd1411, %fd1413;
	fma.rn.f64 	%fd1416, %fd1415, %fd1411, %fd1414;
	ld.global.nc.v2.f64 	{%fd1417, %fd1418}, [%rd172+16];
	fma.rn.f64 	%fd1419, %fd1416, %fd1411, %fd1417;
	fma.rn.f64 	%fd1420, %fd1419, %fd1411, %fd1418;
	ld.global.nc.v2.f64 	{%fd1421, %fd1422}, [%rd172+32];
	fma.rn.f64 	%fd1423, %fd1420, %fd1411, %fd1421;
	fma.rn.f64 	%fd1424, %fd1423, %fd1411, %fd1422;
	fma.rn.f64 	%fd1425, %fd1424, %fd2223, %fd2223;
	fma.rn.f64 	%fd1426, %fd1424, %fd1411, 0d3FF0000000000000;
	selp.f64 	%fd1427, %fd1426, %fd1425, %p225;
	and.b32  	%r485, %r712, 2;
	setp.eq.s32 	%p226, %r485, 0;
	sub.f64 	%fd1428, %fd1410, %fd1427;
	selp.f64 	%fd1429, %fd1427, %fd1428, %p226;
	mul.f64 	%fd1430, %fd41, %fd257;
	mul.f64 	%fd261, %fd1430, %fd1429;
	mov.b32 	%r714, 1;
	@%p217 bra 	$L__BB0_137;
	setp.ltu.f64 	%p227, %fd227, 0d41E0000000000000;
	mov.f64 	%fd2225, %fd228;
	mov.u32 	%r713, %r110;
	@%p227 bra 	$L__BB0_136;
	fma.rn.f64 	%fd1431, %fd221, 0d401921FB54442D18, %fd2;
	{ // callseq 50, 0
	.param .b64 param0;
	st.param.f64 	[param0], %fd1431;
	.param .align 16 .b8 retval0[16];
	call.uni (retval0), 
	__internal_trig_reduction_slowpathd, 
	(
	param0
	);
	ld.param.f64 	%fd2225, [retval0];
	ld.param.b32 	%r713, [retval0+8];
	} // callseq 50
$L__BB0_136:
	add.s32 	%r714, %r713, 1;
$L__BB0_137:
	fma.rn.f64 	%fd1433, %fd2172, 0d3FE3333333333333, %fd12;
	fma.rn.f64 	%fd1434, %fd1433, 0d401921FB54442D18, %fd2;
	mov.f64 	%fd1435, 0d0000000000000000;
	mul.rn.f64 	%fd2227, %fd1434, %fd1435;
	shl.b32 	%r488, %r714, 6;
	cvt.u64.u32 	%rd173, %r488;
	and.b64  	%rd174, %rd173, 64;
	mov.u64 	%rd175, __cudart_sin_cos_coeffs;
	add.s64 	%rd176, %rd175, %rd174;
	mul.rn.f64 	%fd1436, %fd2225, %fd2225;
	and.b32  	%r489, %r714, 1;
	setp.eq.b32 	%p229, %r489, 1;
	selp.f64 	%fd1437, 0dBDA8FF8320FD8164, 0d3DE5DB65F9785EBA, %p229;
	ld.global.nc.v2.f64 	{%fd1438, %fd1439}, [%rd176];
	fma.rn.f64 	%fd1440, %fd1437, %fd1436, %fd1438;
	fma.rn.f64 	%fd1441, %fd1440, %fd1436, %fd1439;
	ld.global.nc.v2.f64 	{%fd1442, %fd1443}, [%rd176+16];
	fma.rn.f64 	%fd1444, %fd1441, %fd1436, %fd1442;
	fma.rn.f64 	%fd1445, %fd1444, %fd1436, %fd1443;
	ld.global.nc.v2.f64 	{%fd1446, %fd1447}, [%rd176+32];
	fma.rn.f64 	%fd1448, %fd1445, %fd1436, %fd1446;
	fma.rn.f64 	%fd1449, %fd1448, %fd1436, %fd1447;
	fma.rn.f64 	%fd1450, %fd1449, %fd2225, %fd2225;
	fma.rn.f64 	%fd1451, %fd1449, %fd1436, 0d3FF0000000000000;
	selp.f64 	%fd1452, %fd1451, %fd1450, %p229;
	and.b32  	%r490, %r714, 2;
	setp.eq.s32 	%p230, %r490, 0;
	sub.f64 	%fd1453, %fd1435, %fd1452;
	selp.f64 	%fd266, %fd1452, %fd1453, %p230;
	mov.b32 	%r716, 1;
	@%p221 bra 	$L__BB0_141;
	setp.ltu.f64 	%p231, %fd229, 0d41E0000000000000;
	mov.f64 	%fd2227, %fd230;
	mov.u32 	%r715, %r111;
	@%p231 bra 	$L__BB0_140;
	fma.rn.f64 	%fd1454, %fd2172, 0d3FE3333333333333, %fd12;
	fma.rn.f64 	%fd1455, %fd1454, 0d401921FB54442D18, %fd2;
	{ // callseq 51, 0
	.param .b64 param0;
	st.param.f64 	[param0], %fd1455;
	.param .align 16 .b8 retval0[16];
	call.uni (retval0), 
	__internal_trig_reduction_slowpathd, 
	(
	param0
	);
	ld.param.f64 	%fd2227, [retval0];
	ld.param.b32 	%r715, [retval0+8];
	} // callseq 51
$L__BB0_140:
	add.s32 	%r716, %r715, 1;
$L__BB0_141:
	setp.ne.s32 	%p232, %r113, 2146435072;
	setp.nan.f64 	%p233, %fd226, %fd226;
	setp.eq.f64 	%p234, %fd226, 0d0000000000000000;
	setp.nan.f64 	%p235, %fd61, %fd61;
	shl.b32 	%r492, %r716, 6;
	cvt.u64.u32 	%rd177, %r492;
	and.b64  	%rd178, %rd177, 64;
	mov.u64 	%rd179, __cudart_sin_cos_coeffs;
	add.s64 	%rd180, %rd179, %rd178;
	mul.rn.f64 	%fd1457, %fd2227, %fd2227;
	and.b32  	%r493, %r716, 1;
	setp.eq.b32 	%p236, %r493, 1;
	selp.f64 	%fd1458, 0dBDA8FF8320FD8164, 0d3DE5DB65F9785EBA, %p236;
	ld.global.nc.v2.f64 	{%fd1459, %fd1460}, [%rd180];
	fma.rn.f64 	%fd1461, %fd1458, %fd1457, %fd1459;
	fma.rn.f64 	%fd1462, %fd1461, %fd1457, %fd1460;
	ld.global.nc.v2.f64 	{%fd1463, %fd1464}, [%rd180+16];
	fma.rn.f64 	%fd1465, %fd1462, %fd1457, %fd1463;
	fma.rn.f64 	%fd1466, %fd1465, %fd1457, %fd1464;
	ld.global.nc.v2.f64 	{%fd1467, %fd1468}, [%rd180+32];
	fma.rn.f64 	%fd1469, %fd1466, %fd1457, %fd1467;
	fma.rn.f64 	%fd1470, %fd1469, %fd1457, %fd1468;
	fma.rn.f64 	%fd1471, %fd1470, %fd2227, %fd2227;
	fma.rn.f64 	%fd1472, %fd1470, %fd1457, 0d3FF0000000000000;
	selp.f64 	%fd1473, %fd1472, %fd1471, %p236;
	and.b32  	%r494, %r716, 2;
	setp.eq.s32 	%p237, %r494, 0;
	mov.f64 	%fd1474, 0d0000000000000000;
	sub.f64 	%fd1475, %fd1474, %fd1473;
	selp.f64 	%fd1476, %fd1473, %fd1475, %p237;
	mul.f64 	%fd1477, %fd49, %fd266;
	mul.f64 	%fd270, %fd1477, %fd1476;
	{ // callseq 52, 0
	.param .b64 param0;
	st.param.f64 	[param0], %fd231;
	.param .b64 param1;
	st.param.f64 	[param1], %fd61;
	.param .b64 retval0;
	call.uni (retval0), 
	__internal_accurate_pow, 
	(
	param0, 
	param1
	);
	ld.param.f64 	%fd1478, [retval0];
	} // callseq 52
	neg.f64 	%fd1480, %fd1478;
	setp.lt.s32 	%p238, %r112, 0;
	mov.b64 	%rd181, %fd61;
	shr.u32 	%r495, %r38, 20;
	and.b32  	%r496, %r495, 2047;
	add.s32 	%r497, %r496, -1012;
	shl.b64 	%rd182, %rd181, %r497;
	setp.eq.s64 	%p239, %rd182, -9223372036854775808;
	selp.f64 	%fd1481, %fd1480, %fd1478, %p239;
	selp.f64 	%fd1482, %fd1481, %fd1478, %p238;
	setp.neu.f64 	%p240, %fd61, %fd95;
	selp.f64 	%fd1483, 0dFFF8000000000000, %fd1482, %p240;
	selp.f64 	%fd1484, %fd1483, %fd1482, %p238;
	selp.f64 	%fd271, %fd232, %fd1484, %p234;
	or.pred  	%p241, %p233, %p235;
	or.pred  	%p242, %p241, %p232;
	add.rn.f64 	%fd1485, %fd226, %fd61;
	selp.f64 	%fd2228, %fd271, %fd1485, %p232;
	@%p242 bra 	$L__BB0_144;
	setp.neu.f64 	%p243, %fd231, 0d7FF0000000000000;
	setp.eq.f64 	%p244, %fd96, 0d7FF0000000000000;
	or.pred  	%p245, %p244, %p243;
	selp.f64 	%fd2228, %fd233, %fd271, %p244;
	@%p245 bra 	$L__BB0_144;
	setp.lt.s32 	%p246, %r112, 0;
	setp.ne.s32 	%p247, %r45, 1071644672;
	setp.eq.f64 	%p248, %fd226, 0d0000000000000000;
	mov.b64 	%rd184, %fd61;
	shr.u32 	%r499, %r38, 20;
	and.b32  	%r500, %r499, 2047;
	add.s32 	%r501, %r500, -1012;
	shl.b64 	%rd185, %rd184, %r501;
	setp.eq.s64 	%p249, %rd185, -9223372036854775808;
	setp.neu.f64 	%p251, %fd96, 0d3FE0000000000000;
	and.pred  	%p252, %p251, %p249;
	selp.u32 	%r502, -1, 0, %p249;
	selp.u32 	%r503, -1, 0, %p252;
	selp.b32 	%r504, %r503, %r502, %p248;
	and.b32  	%r506, %r504, 1;
	setp.eq.b32 	%p253, %r506, 1;
	or.b32  	%r507, %r44, -2147483648;
	selp.b32 	%r508, %r507, %r44, %p247;
	selp.b32 	%r509, %r508, %r44, %p253;
	selp.b32 	%r510, %r509, %r44, %p246;
	mov.b32 	%r511, 0;
	mov.b64 	%fd2228, {%r511, %r510};
$L__BB0_144:
	setp.eq.f64 	%p254, %fd226, 0d3FF0000000000000;
	setp.eq.f64 	%p255, %fd61, 0d0000000000000000;
	selp.f64 	%fd1486, 0d3FF0000000000000, %fd2228, %p255;
	selp.f64 	%fd1487, 0d3FF0000000000000, %fd1486, %p254;
	fma.rn.f64 	%fd1488, %fd59, %fd224, %fd58;
	mul.f64 	%fd1489, %fd1488, %fd1487;
	mul.f64 	%fd1490, %fd71, %fd224;
	add.f64 	%fd1491, %fd1490, 0d3FF0000000000000;
	mul.f64 	%fd1492, %fd70, %fd1491;
	sub.f64 	%fd1493, %fd1489, %fd1492;
	mul.f64 	%fd1494, %fd226, %fd72;
	sub.f64 	%fd1495, %fd1493, %fd1494;
	mul.f64 	%fd1496, %fd73, %fd224;
	mul.f64 	%fd1497, %fd226, %fd1496;
	sub.f64 	%fd1498, %fd1495, %fd1497;
	fma.rn.f64 	%fd1499, %fd1490, 0dBFD5555555555555, 0d3FF0000000000000;
	mul.f64 	%fd1500, %fd1499, 0dBFF8000000000000;
	mul.f64 	%fd1501, %fd224, %fd1500;
	fma.rn.f64 	%fd1502, %fd224, %fd1501, %fd1498;
	mul.f64 	%fd1503, %fd74, %fd1491;
	mul.f64 	%fd1504, %fd243, %fd1503;
	sub.f64 	%fd1505, %fd1502, %fd1504;
	mul.f64 	%fd1506, %fd252, %fd75;
	mul.f64 	%fd1507, %fd1506, %fd220;
	sub.f64 	%fd1508, %fd1505, %fd1507;
	mul.f64 	%fd1509, %fd76, %fd225;
	fma.rn.f64 	%fd276, %fd225, %fd1509, %fd1508;
	mul.f64 	%fd1510, %fd225, %fd81;
	sub.f64 	%fd277, %fd1510, %fd270;
	setp.gt.s32 	%p256, %r704, 1;
	@%p256 bra 	$L__BB0_148;
	setp.eq.s32 	%p258, %r704, 0;
	mov.f64 	%fd2229, %fd224;
	@%p258 bra 	$L__BB0_150;
	mov.f64 	%fd2229, %fd225;
	bra.uni 	$L__BB0_150;
$L__BB0_147:
	mul.f64 	%fd2229, %fd276, %fd234;
	bra.uni 	$L__BB0_150;
$L__BB0_148:
	setp.eq.s32 	%p257, %r704, 2;
	@%p257 bra 	$L__BB0_147;
	ld.param.u64 	%rd278, [rkck_param_1];
	mul.f64 	%fd1511, %fd220, %fd80;
	mul.f64 	%fd1512, %fd1511, %fd277;
	mul.f64 	%fd1513, %fd220, %fd79;
	mul.f64 	%fd1514, %fd220, %fd1513;
	mul.f64 	%fd1515, %fd220, %fd1514;
	fma.rn.f64 	%fd1516, %fd261, %fd1515, %fd1512;
	mul.f64 	%fd1517, %fd1516, 0d4008000000000000;
	cvta.to.global.u64 	%rd186, %rd278;
	ld.global.f64 	%fd1518, [%rd186+72];
	mul.f64 	%fd1519, %fd1517, %fd1518;
	mul.f64 	%fd1520, %fd226, %fd1519;
	mul.f64 	%fd1521, %fd226, %fd1520;
	mul.f64 	%fd1522, %fd226, %fd1521;
	mul.f64 	%fd1523, %fd224, 0d4008000000000000;
	mul.f64 	%fd1524, %fd226, %fd1523;
	mul.f64 	%fd1525, %fd225, %fd1524;
	sub.f64 	%fd2229, %fd1522, %fd1525;
$L__BB0_150:
	mul.f64 	%fd1526, %fd2172, %fd2229;
	mul.wide.u32 	%rd187, %r704, 8;
	add.s64 	%rd188, %rd2, %rd187;
	st.local.f64 	[%rd188+96], %fd1526;
	add.s32 	%r704, %r704, 1;
	setp.ne.s32 	%p259, %r704, 4;
	@%p259 bra 	$L__BB0_117;
	setp.lt.s32 	%p260, %r38, 0;
	mul.f64 	%fd1527, %fd85, 0d3FE01E573AC901E5;
	mul.f64 	%fd1528, %fd154, 0d400B333333333333;
	sub.f64 	%fd1529, %fd1528, %fd1527;
	mul.f64 	%fd1530, %fd218, 0d400E573AC901E575;
	sub.f64 	%fd1531, %fd1529, %fd1530;
	ld.local.v2.f64 	{%fd281, %fd282}, [%rd2+96];
	fma.rn.f64 	%fd1532, %fd281, 0d3FF4BDA12F684BD9, %fd1531;
	add.f64 	%fd283, %fd220, %fd1532;
	mul.f64 	%fd1533, %fd86, 0d3FE01E573AC901E5;
	mul.f64 	%fd1534, %fd155, 0d400B333333333333;
	sub.f64 	%fd1535, %fd1534, %fd1533;
	mul.f64 	%fd1536, %fd219, 0d400E573AC901E575;
	sub.f64 	%fd1537, %fd1535, %fd1536;
	fma.rn.f64 	%fd1538, %fd282, 0d3FF4BDA12F684BD9, %fd1537;
	add.f64 	%fd284, %fd221, %fd1538;
	mul.f64 	%fd1539, %fd87, 0d3FE01E573AC901E5;
	mul.f64 	%fd1540, %fd156, 0d400B333333333333;
	sub.f64 	%fd1541, %fd1540, %fd1539;
	mul.f64 	%fd1542, %fd222, 0d400E573AC901E575;
	sub.f64 	%fd1543, %fd1541, %fd1542;
	ld.local.v2.f64 	{%fd285, %fd286}, [%rd2+112];
	fma.rn.f64 	%fd1544, %fd285, 0d3FF4BDA12F684BD9, %fd1543;
	add.f64 	%fd287, %fd224, %fd1544;
	mul.f64 	%fd1545, %fd88, 0d3FE01E573AC901E5;
	mul.f64 	%fd1546, %fd157, 0d400B333333333333;
	sub.f64 	%fd1547, %fd1546, %fd1545;
	mul.f64 	%fd1548, %fd223, 0d400E573AC901E575;
	sub.f64 	%fd1549, %fd1547, %fd1548;
	fma.rn.f64 	%fd1550, %fd286, 0d3FF4BDA12F684BD9, %fd1549;
	add.f64 	%fd288, %fd225, %fd1550;
	add.f64 	%fd2265, %fd2172, %fd12;
	rcp.rn.f64 	%fd290, %fd283;
	fma.rn.f64 	%fd1551, %fd284, 0d401921FB54442D18, %fd2;
	abs.f64 	%fd291, %fd1551;
	mul.f64 	%fd1552, %fd1551, 0d3FE45F306DC9C883;
	cvt.rni.s32.f64 	%r144, %fd1552;
	cvt.rn.f64.s32 	%fd1553, %r144;
	fma.rn.f64 	%fd1554, %fd1553, 0dBFF921FB54442D18, %fd1551;
	fma.rn.f64 	%fd1555, %fd1553, 0dBC91A62633145C00, %fd1554;
	fma.rn.f64 	%fd292, %fd1553, 0dB97B839A252049C0, %fd1555;
	fma.rn.f64 	%fd1556, %fd2265, 0d401921FB54442D18, %fd2;
	abs.f64 	%fd293, %fd1556;
	mul.f64 	%fd1557, %fd1556, 0d3FE45F306DC9C883;
	cvt.rni.s32.f64 	%r145, %fd1557;
	cvt.rn.f64.s32 	%fd1558, %r145;
	fma.rn.f64 	%fd1559, %fd1558, 0dBFF921FB54442D18, %fd1556;
	fma.rn.f64 	%fd1560, %fd1558, 0dBC91A62633145C00, %fd1559;
	fma.rn.f64 	%fd294, %fd1558, 0dB97B839A252049C0, %fd1560;
	{
	.reg .b32 %temp; 
	mov.b64 	{%temp, %r146}, %fd290;
	}
	abs.f64 	%fd295, %fd290;
	setp.gt.f64 	%p261, %fd295, 0d3FF0000000000000;
	selp.b32 	%r513, 2146435072, 0, %p261;
	xor.b32  	%r514, %r513, 2146435072;
	setp.eq.f64 	%p262, %fd290, 0dBFF0000000000000;
	setp.neu.f64 	%p263, %fd96, 0d3FE0000000000000;
	mov.b64 	%rd189, %fd61;
	shr.u32 	%r515, %r38, 20;
	and.b32  	%r516, %r515, 2047;
	add.s32 	%r517, %r516, -1012;
	shl.b64 	%rd190, %rd189, %r517;
	setp.eq.s64 	%p264, %rd190, -9223372036854775808;
	selp.b32 	%r518, %r146, 0, %p264;
	selp.b32 	%r519, %r518, 0, %p263;
	or.b32  	%r520, %r519, 2146435072;
	selp.b32 	%r521, %r520, %r519, %p260;
	mov.b32 	%r717, 0;
	mov.b64 	%fd296, {%r717, %r521};
	add.f64 	%fd1561, %fd290, %fd61;
	{
	.reg .b32 %temp; 
	mov.b64 	{%temp, %r522}, %fd1561;
	}
	and.b32  	%r147, %r522, 2146435072;
	selp.b32 	%r523, %r514, %r513, %p260;
	selp.b32 	%r524, 1072693248, %r523, %p262;
	mov.b64 	%fd297, {%r717, %r524};
	mul.f64 	%fd1562, %fd283, %fd71;
	mul.f64 	%fd1563, %fd1562, %fd287;
	sub.f64 	%fd1564, %fd283, %fd1563;
	fma.rn.f64 	%fd1565, %fd71, %fd73, %fd1564;
	rcp.rn.f64 	%fd298, %fd1565;
$L__BB0_152:
	setp.eq.f64 	%p265, %fd291, 0d7FF0000000000000;
	selp.b32 	%r718, 0, %r144, %p265;
	fma.rn.f64 	%fd1566, %fd284, 0d401921FB54442D18, %fd2;
	mov.f64 	%fd1567, 0d0000000000000000;
	mul.rn.f64 	%fd1568, %fd1566, %fd1567;
	selp.f64 	%fd2230, %fd1568, %fd292, %p265;
	setp.ltu.f64 	%p266, %fd291, 0d41E0000000000000;
	or.pred  	%p13, %p265, %p266;
	@%p13 bra 	$L__BB0_154;
	fma.rn.f64 	%fd1569, %fd284, 0d401921FB54442D18, %fd2;
	{ // callseq 53, 0
	.param .b64 param0;
	st.param.f64 	[param0], %fd1569;
	.param .align 16 .b8 retval0[16];
	call.uni (retval0), 
	__internal_trig_reduction_slowpathd, 
	(
	param0
	);
	ld.param.f64 	%fd2230, [retval0];
	ld.param.b32 	%r718, [retval0+8];
	} // callseq 53
$L__BB0_154:
	setp.eq.f64 	%p267, %fd293, 0d7FF0000000000000;
	selp.b32 	%r719, 0, %r145, %p267;
	fma.rn.f64 	%fd1571, %fd2265, 0d401921FB54442D18, %fd2;
	mov.f64 	%fd1572, 0d0000000000000000;
	mul.rn.f64 	%fd1573, %fd1571, %fd1572;
	selp.f64 	%fd2231, %fd1573, %fd294, %p267;
	shl.b32 	%r526, %r718, 6;
	cvt.u64.u32 	%rd192, %r526;
	and.b64  	%rd193, %rd192, 64;
	mov.u64 	%rd194, __cudart_sin_cos_coeffs;
	add.s64 	%rd195, %rd194, %rd193;
	mul.rn.f64 	%fd1574, %fd2230, %fd2230;
	and.b32  	%r527, %r718, 1;
	setp.eq.b32 	%p268, %r527, 1;
	selp.f64 	%fd1575, 0dBDA8FF8320FD8164, 0d3DE5DB65F9785EBA, %p268;
	ld.global.nc.v2.f64 	{%fd1576, %fd1577}, [%rd195];
	fma.rn.f64 	%fd1578, %fd1575, %fd1574, %fd1576;
	fma.rn.f64 	%fd1579, %fd1578, %fd1574, %fd1577;
	ld.global.nc.v2.f64 	{%fd1580, %fd1581}, [%rd195+16];
	fma.rn.f64 	%fd1582, %fd1579, %fd1574, %fd1580;
	fma.rn.f64 	%fd1583, %fd1582, %fd1574, %fd1581;
	ld.global.nc.v2.f64 	{%fd1584, %fd1585}, [%rd195+32];
	fma.rn.f64 	%fd1586, %fd1583, %fd1574, %fd1584;
	fma.rn.f64 	%fd1587, %fd1586, %fd1574, %fd1585;
	fma.rn.f64 	%fd1588, %fd1587, %fd2230, %fd2230;
	fma.rn.f64 	%fd1589, %fd1587, %fd1574, 0d3FF0000000000000;
	selp.f64 	%fd1590, %fd1589, %fd1588, %p268;
	and.b32  	%r528, %r718, 2;
	setp.eq.s32 	%p269, %r528, 0;
	sub.f64 	%fd1591, %fd1572, %fd1590;
	selp.f64 	%fd303, %fd1590, %fd1591, %p269;
	setp.ltu.f64 	%p270, %fd293, 0d41E0000000000000;
	or.pred  	%p14, %p267, %p270;
	@%p14 bra 	$L__BB0_156;
	fma.rn.f64 	%fd1592, %fd2265, 0d401921FB54442D18, %fd2;
	{ // callseq 54, 0
	.param .b64 param0;
	st.param.f64 	[param0], %fd1592;
	.param .align 16 .b8 retval0[16];
	call.uni (retval0), 
	__internal_trig_reduction_slowpathd, 
	(
	param0
	);
	ld.param.f64 	%fd2231, [retval0];
	ld.param.b32 	%r719, [retval0+8];
	} // callseq 54
$L__BB0_156:
	selp.b32 	%r720, 0, %r144, %p265;
	fma.rn.f64 	%fd1594, %fd284, 0d401921FB54442D18, %fd2;
	mov.f64 	%fd1595, 0d0000000000000000;
	mul.rn.f64 	%fd1596, %fd1594, %fd1595;
	selp.f64 	%fd2232, %fd1596, %fd292, %p265;
	shl.b32 	%r530, %r719, 6;
	cvt.u64.u32 	%rd196, %r530;
	and.b64  	%rd197, %rd196, 64;
	mov.u64 	%rd198, __cudart_sin_cos_coeffs;
	add.s64 	%rd199, %rd198, %rd197;
	mul.rn.f64 	%fd1597, %fd2231, %fd2231;
	and.b32  	%r531, %r719, 1;
	setp.eq.b32 	%p272, %r531, 1;
	selp.f64 	%fd1598, 0dBDA8FF8320FD8164, 0d3DE5DB65F9785EBA, %p272;
	ld.global.nc.v2.f64 	{%fd1599, %fd1600}, [%rd199];
	fma.rn.f64 	%fd1601, %fd1598, %fd1597, %fd1599;
	fma.rn.f64 	%fd1602, %fd1601, %fd1597, %fd1600;
	ld.global.nc.v2.f64 	{%fd1603, %fd1604}, [%rd199+16];
	fma.rn.f64 	%fd1605, %fd1602, %fd1597, %fd1603;
	fma.rn.f64 	%fd1606, %fd1605, %fd1597, %fd1604;
	ld.global.nc.v2.f64 	{%fd1607, %fd1608}, [%rd199+32];
	fma.rn.f64 	%fd1609, %fd1606, %fd1597, %fd1607;
	fma.rn.f64 	%fd1610, %fd1609, %fd1597, %fd1608;
	fma.rn.f64 	%fd1611, %fd1610, %fd2231, %fd2231;
	fma.rn.f64 	%fd1612, %fd1610, %fd1597, 0d3FF0000000000000;
	selp.f64 	%fd1613, %fd1612, %fd1611, %p272;
	and.b32  	%r532, %r719, 2;
	setp.eq.s32 	%p273, %r532, 0;
	sub.f64 	%fd1614, %fd1595, %fd1613;
	selp.f64 	%fd1615, %fd1613, %fd1614, %p273;
	mul.f64 	%fd1616, %fd1, %fd303;
	mul.f64 	%fd307, %fd1616, %fd1615;
	@%p13 bra 	$L__BB0_158;
	fma.rn.f64 	%fd1617, %fd284, 0d401921FB54442D18, %fd2;
	{ // callseq 55, 0
	.param .b64 param0;
	st.param.f64 	[param0], %fd1617;
	.param .align 16 .b8 retval0[16];
	call.uni (retval0), 
	__internal_trig_reduction_slowpathd, 
	(
	param0
	);
	ld.param.f64 	%fd2232, [retval0];
	ld.param.b32 	%r720, [retval0+8];
	} // callseq 55
$L__BB0_158:
	fma.rn.f64 	%fd1619, %fd2265, 0d401921FB54442D18, %fd2;
	mov.f64 	%fd1620, 0d0000000000000000;
	mul.rn.f64 	%fd2234, %fd1619, %fd1620;
	shl.b32 	%r535, %r720, 6;
	cvt.u64.u32 	%rd200, %r535;
	and.b64  	%rd201, %rd200, 64;
	mov.u64 	%rd202, __cudart_sin_cos_coeffs;
	add.s64 	%rd203, %rd202, %rd201;
	mul.rn.f64 	%fd1621, %fd2232, %fd2232;
	and.b32  	%r536, %r720, 1;
	setp.eq.b32 	%p275, %r536, 1;
	selp.f64 	%fd1622, 0dBDA8FF8320FD8164, 0d3DE5DB65F9785EBA, %p275;
	ld.global.nc.v2.f64 	{%fd1623, %fd1624}, [%rd203];
	fma.rn.f64 	%fd1625, %fd1622, %fd1621, %fd1623;
	fma.rn.f64 	%fd1626, %fd1625, %fd1621, %fd1624;
	ld.global.nc.v2.f64 	{%fd1627, %fd1628}, [%rd203+16];
	fma.rn.f64 	%fd1629, %fd1626, %fd1621, %fd1627;
	fma.rn.f64 	%fd1630, %fd1629, %fd1621, %fd1628;
	ld.global.nc.v2.f64 	{%fd1631, %fd1632}, [%rd203+32];
	fma.rn.f64 	%fd1633, %fd1630, %fd1621, %fd1631;
	fma.rn.f64 	%fd1634, %fd1633, %fd1621, %fd1632;
	fma.rn.f64 	%fd1635, %fd1634, %fd2232, %fd2232;
	fma.rn.f64 	%fd1636, %fd1634, %fd1621, 0d3FF0000000000000;
	selp.f64 	%fd1637, %fd1636, %fd1635, %p275;
	and.b32  	%r537, %r720, 2;
	setp.eq.s32 	%p276, %r537, 0;
	sub.f64 	%fd1638, %fd1620, %fd1637;
	selp.f64 	%fd311, %fd1637, %fd1638, %p276;
	mov.b32 	%r722, 1;
	@%p267 bra 	$L__BB0_162;
	mov.f64 	%fd2234, %fd294;
	mov.u32 	%r721, %r145;
	@%p270 bra 	$L__BB0_161;
	fma.rn.f64 	%fd1639, %fd2265, 0d401921FB54442D18, %fd2;
	{ // callseq 56, 0
	.param .b64 param0;
	st.param.f64 	[param0], %fd1639;
	.param .align 16 .b8 retval0[16];
	call.uni (retval0), 
	__internal_trig_reduction_slowpathd, 
	(
	param0
	);
	ld.param.f64 	%fd2234, [retval0];
	ld.param.b32 	%r721, [retval0+8];
	} // callseq 56
$L__BB0_161:
	add.s32 	%r722, %r721, 1;
$L__BB0_162:
	fma.rn.f64 	%fd1641, %fd284, 0d401921FB54442D18, %fd2;
	mov.f64 	%fd1642, 0d0000000000000000;
	mul.rn.f64 	%fd2236, %fd1641, %fd1642;
	setp.eq.f64 	%p278, %fd291, 0d7FF0000000000000;
	shl.b32 	%r540, %r722, 6;
	cvt.u64.u32 	%rd204, %r540;
	and.b64  	%rd205, %rd204, 64;
	mov.u64 	%rd206, __cudart_sin_cos_coeffs;
	add.s64 	%rd207, %rd206, %rd205;
	mul.rn.f64 	%fd1643, %fd2234, %fd2234;
	and.b32  	%r541, %r722, 1;
	setp.eq.b32 	%p279, %r541, 1;
	selp.f64 	%fd1644, 0dBDA8FF8320FD8164, 0d3DE5DB65F9785EBA, %p279;
	ld.global.nc.v2.f64 	{%fd1645, %fd1646}, [%rd207];
	fma.rn.f64 	%fd1647, %fd1644, %fd1643, %fd1645;
	fma.rn.f64 	%fd1648, %fd1647, %fd1643, %fd1646;
	ld.global.nc.v2.f64 	{%fd1649, %fd1650}, [%rd207+16];
	fma.rn.f64 	%fd1651, %fd1648, %fd1643, %fd1649;
	fma.rn.f64 	%fd1652, %fd1651, %fd1643, %fd1650;
	ld.global.nc.v2.f64 	{%fd1653, %fd1654}, [%rd207+32];
	fma.rn.f64 	%fd1655, %fd1652, %fd1643, %fd1653;
	fma.rn.f64 	%fd1656, %fd1655, %fd1643, %fd1654;
	fma.rn.f64 	%fd1657, %fd1656, %fd2234, %fd2234;
	fma.rn.f64 	%fd1658, %fd1656, %fd1643, 0d3FF0000000000000;
	selp.f64 	%fd1659, %fd1658, %fd1657, %p279;
	and.b32  	%r542, %r722, 2;
	setp.eq.s32 	%p280, %r542, 0;
	sub.f64 	%fd1660, %fd1642, %fd1659;
	selp.f64 	%fd1661, %fd1659, %fd1660, %p280;
	mul.f64 	%fd1662, %fd33, %fd311;
	mul.f64 	%fd316, %fd1662, %fd1661;
	mov.b32 	%r724, 1;
	@%p278 bra 	$L__BB0_166;
	setp.ltu.f64 	%p281, %fd291, 0d41E0000000000000;
	mov.f64 	%fd2236, %fd292;
	mov.u32 	%r723, %r144;
	@%p281 bra 	$L__BB0_165;
	fma.rn.f64 	%fd1663, %fd284, 0d401921FB54442D18, %fd2;
	{ // callseq 57, 0
	.param .b64 param0;
	st.param.f64 	[param0], %fd1663;
	.param .align 16 .b8 retval0[16];
	call.uni (retval0), 
	__internal_trig_reduction_slowpathd, 
	(
	param0
	);
	ld.param.f64 	%fd2236, [retval0];
	ld.param.b32 	%r723, [retval0+8];
	} // callseq 57
$L__BB0_165:
	add.s32 	%r724, %r723, 1;
$L__BB0_166:
	setp.eq.f64 	%p282, %fd293, 0d7FF0000000000000;
	selp.b32 	%r725, 0, %r145, %p282;
	fma.rn.f64 	%fd1665, %fd2265, 0d401921FB54442D18, %fd2;
	mov.f64 	%fd1666, 0d0000000000000000;
	mul.rn.f64 	%fd1667, %fd1665, %fd1666;
	selp.f64 	%fd2237, %fd1667, %fd294, %p282;
	shl.b32 	%r544, %r724, 6;
	cvt.u64.u32 	%rd208, %r544;
	and.b64  	%rd209, %rd208, 64;
	mov.u64 	%rd210, __cudart_sin_cos_coeffs;
	add.s64 	%rd211, %rd210, %rd209;
	mul.rn.f64 	%fd1668, %fd2236, %fd2236;
	and.b32  	%r545, %r724, 1;
	setp.eq.b32 	%p283, %r545, 1;
	selp.f64 	%fd1669, 0dBDA8FF8320FD8164, 0d3DE5DB65F9785EBA, %p283;
	ld.global.nc.v2.f64 	{%fd1670, %fd1671}, [%rd211];
	fma.rn.f64 	%fd1672, %fd1669, %fd1668, %fd1670;
	fma.rn.f64 	%fd1673, %fd1672, %fd1668, %fd1671;
	ld.global.nc.v2.f64 	{%fd1674, %fd1675}, [%rd211+16];
	fma.rn.f64 	%fd1676, %fd1673, %fd1668, %fd1674;
	fma.rn.f64 	%fd1677, %fd1676, %fd1668, %fd1675;
	ld.global.nc.v2.f64 	{%fd1678, %fd1679}, [%rd211+32];
	fma.rn.f64 	%fd1680, %fd1677, %fd1668, %fd1678;
	fma.rn.f64 	%fd1681, %fd1680, %fd1668, %fd1679;
	fma.rn.f64 	%fd1682, %fd1681, %fd2236, %fd2236;
	fma.rn.f64 	%fd1683, %fd1681, %fd1668, 0d3FF0000000000000;
	selp.f64 	%fd1684, %fd1683, %fd1682, %p283;
	and.b32  	%r546, %r724, 2;
	setp.eq.s32 	%p284, %r546, 0;
	sub.f64 	%fd1685, %fd1666, %fd1684;
	selp.f64 	%fd321, %fd1684, %fd1685, %p284;
	@%p14 bra 	$L__BB0_168;
	fma.rn.f64 	%fd1686, %fd2265, 0d401921FB54442D18, %fd2;
	{ // callseq 58, 0
	.param .b64 param0;
	st.param.f64 	[param0], %fd1686;
	.param .align 16 .b8 retval0[16];
	call.uni (retval0), 
	__internal_trig_reduction_slowpathd, 
	(
	param0
	);
	ld.param.f64 	%fd2237, [retval0];
	ld.param.b32 	%r725, [retval0+8];
	} // callseq 58
$L__BB0_168:
	fma.rn.f64 	%fd1688, %fd284, 0d401921FB54442D18, %fd2;
	mov.f64 	%fd1689, 0d0000000000000000;
	mul.rn.f64 	%fd2239, %fd1688, %fd1689;
	shl.b32 	%r549, %r725, 6;
	cvt.u64.u32 	%rd212, %r549;
	and.b64  	%rd213, %rd212, 64;
	mov.u64 	%rd214, __cudart_sin_cos_coeffs;
	add.s64 	%rd215, %rd214, %rd213;
	mul.rn.f64 	%fd1690, %fd2237, %fd2237;
	and.b32  	%r550, %r725, 1;
	setp.eq.b32 	%p286, %r550, 1;
	selp.f64 	%fd1691, 0dBDA8FF8320FD8164, 0d3DE5DB65F9785EBA, %p286;
	ld.global.nc.v2.f64 	{%fd1692, %fd1693}, [%rd215];
	fma.rn.f64 	%fd1694, %fd1691, %fd1690, %fd1692;
	fma.rn.f64 	%fd1695, %fd1694, %fd1690, %fd1693;
	ld.global.nc.v2.f64 	{%fd1696, %fd1697}, [%rd215+16];
	fma.rn.f64 	%fd1698, %fd1695, %fd1690, %fd1696;
	fma.rn.f64 	%fd1699, %fd1698, %fd1690, %fd1697;
	ld.global.nc.v2.f64 	{%fd1700, %fd1701}, [%rd215+32];
	fma.rn.f64 	%fd1702, %fd1699, %fd1690, %fd1700;
	fma.rn.f64 	%fd1703, %fd1702, %fd1690, %fd1701;
	fma.rn.f64 	%fd1704, %fd1703, %fd2237, %fd2237;
	fma.rn.f64 	%fd1705, %fd1703, %fd1690, 0d3FF0000000000000;
	selp.f64 	%fd1706, %fd1705, %fd1704, %p286;
	and.b32  	%r551, %r725, 2;
	setp.eq.s32 	%p287, %r551, 0;
	sub.f64 	%fd1707, %fd1689, %fd1706;
	selp.f64 	%fd1708, %fd1706, %fd1707, %p287;
	mul.f64 	%fd1709, %fd41, %fd321;
	mul.f64 	%fd325, %fd1709, %fd1708;
	mov.b32 	%r727, 1;
	@%p278 bra 	$L__BB0_172;
	setp.ltu.f64 	%p288, %fd291, 0d41E0000000000000;
	mov.f64 	%fd2239, %fd292;
	mov.u32 	%r726, %r144;
	@%p288 bra 	$L__BB0_171;
	fma.rn.f64 	%fd1710, %fd284, 0d401921FB54442D18, %fd2;
	{ // callseq 59, 0
	.param .b64 param0;
	st.param.f64 	[param0], %fd1710;
	.param .align 16 .b8 retval0[16];
	call.uni (retval0), 
	__internal_trig_reduction_slowpathd, 
	(
	param0
	);
	ld.param.f64 	%fd2239, [retval0];
	ld.param.b32 	%r726, [retval0+8];
	} // callseq 59
$L__BB0_171:
	add.s32 	%r727, %r726, 1;
$L__BB0_172:
	fma.rn.f64 	%fd1712, %fd2265, 0d401921FB54442D18, %fd2;
	mov.f64 	%fd1713, 0d0000000000000000;
	mul.rn.f64 	%fd2241, %fd1712, %fd1713;
	shl.b32 	%r554, %r727, 6;
	cvt.u64.u32 	%rd216, %r554;
	and.b64  	%rd217, %rd216, 64;
	mov.u64 	%rd218, __cudart_sin_cos_coeffs;
	add.s64 	%rd219, %rd218, %rd217;
	mul.rn.f64 	%fd1714, %fd2239, %fd2239;
	and.b32  	%r555, %r727, 1;
	setp.eq.b32 	%p290, %r555, 1;
	selp.f64 	%fd1715, 0dBDA8FF8320FD8164, 0d3DE5DB65F9785EBA, %p290;
	ld.global.nc.v2.f64 	{%fd1716, %fd1717}, [%rd219];
	fma.rn.f64 	%fd1718, %fd1715, %fd1714, %fd1716;
	fma.rn.f64 	%fd1719, %fd1718, %fd1714, %fd1717;
	ld.global.nc.v2.f64 	{%fd1720, %fd1721}, [%rd219+16];
	fma.rn.f64 	%fd1722, %fd1719, %fd1714, %fd1720;
	fma.rn.f64 	%fd1723, %fd1722, %fd1714, %fd1721;
	ld.global.nc.v2.f64 	{%fd1724, %fd1725}, [%rd219+32];
	fma.rn.f64 	%fd1726, %fd1723, %fd1714, %fd1724;
	fma.rn.f64 	%fd1727, %fd1726, %fd1714, %fd1725;
	fma.rn.f64 	%fd1728, %fd1727, %fd2239, %fd2239;
	fma.rn.f64 	%fd1729, %fd1727, %fd1714, 0d3FF0000000000000;
	selp.f64 	%fd1730, %fd1729, %fd1728, %p290;
	and.b32  	%r556, %r727, 2;
	setp.eq.s32 	%p291, %r556, 0;
	sub.f64 	%fd1731, %fd1713, %fd1730;
	selp.f64 	%fd330, %fd1730, %fd1731, %p291;
	mov.b32 	%r729, 1;
	@%p282 bra 	$L__BB0_176;
	setp.ltu.f64 	%p292, %fd293, 0d41E0000000000000;
	mov.f64 	%fd2241, %fd294;
	mov.u32 	%r728, %r145;
	@%p292 bra 	$L__BB0_175;
	fma.rn.f64 	%fd1732, %fd2265, 0d401921FB54442D18, %fd2;
	{ // callseq 60, 0
	.param .b64 param0;
	st.param.f64 	[param0], %fd1732;
	.param .align 16 .b8 retval0[16];
	call.uni (retval0), 
	__internal_trig_reduction_slowpathd, 
	(
	param0
	);
	ld.param.f64 	%fd2241, [retval0];
	ld.param.b32 	%r728, [retval0+8];
	} // callseq 60
$L__BB0_175:
	add.s32 	%r729, %r728, 1;
$L__BB0_176:
	setp.ne.s32 	%p293, %r147, 2146435072;
	setp.nan.f64 	%p294, %fd290, %fd290;
	setp.eq.f64 	%p295, %fd290, 0d0000000000000000;
	setp.nan.f64 	%p296, %fd61, %fd61;
	shl.b32 	%r558, %r729, 6;
	cvt.u64.u32 	%rd220, %r558;
	and.b64  	%rd221, %rd220, 64;
	mov.u64 	%rd222, __cudart_sin_cos_coeffs;
	add.s64 	%rd223, %rd222, %rd221;
	mul.rn.f64 	%fd1734, %fd2241, %fd2241;
	and.b32  	%r559, %r729, 1;
	setp.eq.b32 	%p297, %r559, 1;
	selp.f64 	%fd1735, 0dBDA8FF8320FD8164, 0d3DE5DB65F9785EBA, %p297;
	ld.global.nc.v2.f64 	{%fd1736, %fd1737}, [%rd223];
	fma.rn.f64 	%fd1738, %fd1735, %fd1734, %fd1736;
	fma.rn.f64 	%fd1739, %fd1738, %fd1734, %fd1737;
	ld.global.nc.v2.f64 	{%fd1740, %fd1741}, [%rd223+16];
	fma.rn.f64 	%fd1742, %fd1739, %fd1734, %fd1740;
	fma.rn.f64 	%fd1743, %fd1742, %fd1734, %fd1741;
	ld.global.nc.v2.f64 	{%fd1744, %fd1745}, [%rd223+32];
	fma.rn.f64 	%fd1746, %fd1743, %fd1734, %fd1744;
	fma.rn.f64 	%fd1747, %fd1746, %fd1734, %fd1745;
	fma.rn.f64 	%fd1748, %fd1747, %fd2241, %fd2241;
	fma.rn.f64 	%fd1749, %fd1747, %fd1734, 0d3FF0000000000000;
	selp.f64 	%fd1750, %fd1749, %fd1748, %p297;
	and.b32  	%r560, %r729, 2;
	setp.eq.s32 	%p298, %r560, 0;
	mov.f64 	%fd1751, 0d0000000000000000;
	sub.f64 	%fd1752, %fd1751, %fd1750;
	selp.f64 	%fd1753, %fd1750, %fd1752, %p298;
	mul.f64 	%fd1754, %fd49, %fd330;
	mul.f64 	%fd334, %fd1754, %fd1753;
	{ // callseq 61, 0
	.param .b64 param0;
	st.param.f64 	[param0], %fd295;
	.param .b64 param1;
	st.param.f64 	[param1], %fd61;
	.param .b64 retval0;
	call.uni (retval0), 
	__internal_accurate_pow, 
	(
	param0, 
	param1
	);
	ld.param.f64 	%fd1755, [retval0];
	} // callseq 61
	neg.f64 	%fd1757, %fd1755;
	setp.lt.s32 	%p299, %r146, 0;
	mov.b64 	%rd224, %fd61;
	shr.u32 	%r561, %r38, 20;
	and.b32  	%r562, %r561, 2047;
	add.s32 	%r563, %r562, -1012;
	shl.b64 	%rd225, %rd224, %r563;
	setp.eq.s64 	%p300, %rd225, -9223372036854775808;
	selp.f64 	%fd1758, %fd1757, %fd1755, %p300;
	selp.f64 	%fd1759, %fd1758, %fd1755, %p299;
	setp.neu.f64 	%p301, %fd61, %fd95;
	selp.f64 	%fd1760, 0dFFF8000000000000, %fd1759, %p301;
	selp.f64 	%fd1761, %fd1760, %fd1759, %p299;
	selp.f64 	%fd335, %fd296, %fd1761, %p295;
	or.pred  	%p302, %p294, %p296;
	or.pred  	%p303, %p302, %p293;
	add.rn.f64 	%fd1762, %fd290, %fd61;
	selp.f64 	%fd2242, %fd335, %fd1762, %p293;
	@%p303 bra 	$L__BB0_179;
	setp.neu.f64 	%p304, %fd295, 0d7FF0000000000000;
	setp.eq.f64 	%p305, %fd96, 0d7FF0000000000000;
	or.pred  	%p306, %p305, %p304;
	selp.f64 	%fd2242, %fd297, %fd335, %p305;
	@%p306 bra 	$L__BB0_179;
	setp.lt.s32 	%p307, %r146, 0;
	setp.ne.s32 	%p308, %r45, 1071644672;
	setp.eq.f64 	%p309, %fd290, 0d0000000000000000;
	mov.b64 	%rd227, %fd61;
	shr.u32 	%r565, %r38, 20;
	and.b32  	%r566, %r565, 2047;
	add.s32 	%r567, %r566, -1012;
	shl.b64 	%rd228, %rd227, %r567;
	setp.eq.s64 	%p310, %rd228, -9223372036854775808;
	setp.neu.f64 	%p312, %fd96, 0d3FE0000000000000;
	and.pred  	%p313, %p312, %p310;
	selp.u32 	%r568, -1, 0, %p310;
	selp.u32 	%r569, -1, 0, %p313;
	selp.b32 	%r570, %r569, %r568, %p309;
	and.b32  	%r572, %r570, 1;
	setp.eq.b32 	%p314, %r572, 1;
	or.b32  	%r573, %r44, -2147483648;
	selp.b32 	%r574, %r573, %r44, %p308;
	selp.b32 	%r575, %r574, %r44, %p314;
	selp.b32 	%r576, %r575, %r44, %p307;
	mov.b32 	%r577, 0;
	mov.b64 	%fd2242, {%r577, %r576};
$L__BB0_179:
	setp.eq.f64 	%p315, %fd290, 0d3FF0000000000000;
	setp.eq.f64 	%p316, %fd61, 0d0000000000000000;
	selp.f64 	%fd1763, 0d3FF0000000000000, %fd2242, %p316;
	selp.f64 	%fd1764, 0d3FF0000000000000, %fd1763, %p315;
	fma.rn.f64 	%fd1765, %fd59, %fd287, %fd58;
	mul.f64 	%fd1766, %fd1765, %fd1764;
	mul.f64 	%fd1767, %fd71, %fd287;
	add.f64 	%fd1768, %fd1767, 0d3FF0000000000000;
	mul.f64 	%fd1769, %fd70, %fd1768;
	sub.f64 	%fd1770, %fd1766, %fd1769;
	mul.f64 	%fd1771, %fd290, %fd72;
	sub.f64 	%fd1772, %fd1770, %fd1771;
	mul.f64 	%fd1773, %fd73, %fd287;
	mul.f64 	%fd1774, %fd290, %fd1773;
	sub.f64 	%fd1775, %fd1772, %fd1774;
	fma.rn.f64 	%fd1776, %fd1767, 0dBFD5555555555555, 0d3FF0000000000000;
	mul.f64 	%fd1777, %fd1776, 0dBFF8000000000000;
	mul.f64 	%fd1778, %fd287, %fd1777;
	fma.rn.f64 	%fd1779, %fd287, %fd1778, %fd1775;
	mul.f64 	%fd1780, %fd74, %fd1768;
	mul.f64 	%fd1781, %fd307, %fd1780;
	sub.f64 	%fd1782, %fd1779, %fd1781;
	mul.f64 	%fd1783, %fd316, %fd75;
	mul.f64 	%fd1784, %fd1783, %fd283;
	sub.f64 	%fd1785, %fd1782, %fd1784;
	mul.f64 	%fd1786, %fd76, %fd288;
	fma.rn.f64 	%fd340, %fd288, %fd1786, %fd1785;
	mul.f64 	%fd1787, %fd288, %fd81;
	sub.f64 	%fd341, %fd1787, %fd334;
	setp.gt.s32 	%p317, %r717, 1;
	@%p317 bra 	$L__BB0_183;
	setp.eq.s32 	%p319, %r717, 0;
	mov.f64 	%fd2243, %fd287;
	@%p319 bra 	$L__BB0_185;
	mov.f64 	%fd2243, %fd288;
	bra.uni 	$L__BB0_185;
$L__BB0_182:
	mul.f64 	%fd2243, %fd340, %fd298;
	bra.uni 	$L__BB0_185;
$L__BB0_183:
	setp.eq.s32 	%p318, %r717, 2;
	@%p318 bra 	$L__BB0_182;
	ld.param.u64 	%rd279, [rkck_param_1];
	mul.f64 	%fd1788, %fd283, %fd80;
	mul.f64 	%fd1789, %fd1788, %fd341;
	mul.f64 	%fd1790, %fd283, %fd79;
	mul.f64 	%fd1791, %fd283, %fd1790;
	mul.f64 	%fd1792, %fd283, %fd1791;
	fma.rn.f64 	%fd1793, %fd325, %fd1792, %fd1789;
	mul.f64 	%fd1794, %fd1793, 0d4008000000000000;
	cvta.to.global.u64 	%rd229, %rd279;
	ld.global.f64 	%fd1795, [%rd229+72];
	mul.f64 	%fd1796, %fd1794, %fd1795;
	mul.f64 	%fd1797, %fd290, %fd1796;
	mul.f64 	%fd1798, %fd290, %fd1797;
	mul.f64 	%fd1799, %fd290, %fd1798;
	mul.f64 	%fd1800, %fd287, 0d4008000000000000;
	mul.f64 	%fd1801, %fd290, %fd1800;
	mul.f64 	%fd1802, %fd288, %fd1801;
	sub.f64 	%fd2243, %fd1799, %fd1802;
$L__BB0_185:
	mul.f64 	%fd1803, %fd2172, %fd2243;
	mul.wide.u32 	%rd230, %r717, 8;
	add.s64 	%rd231, %rd2, %rd230;
	st.local.f64 	[%rd231+128], %fd1803;
	add.s32 	%r717, %r717, 1;
	setp.ne.s32 	%p320, %r717, 4;
	@%p320 bra 	$L__BB0_152;
	setp.lt.s32 	%p321, %r38, 0;
	setp.neu.f64 	%p322, %fd61, %fd95;
	mul.f64 	%fd1804, %fd85, 0d3FCDD97B425ED096;
	mul.f64 	%fd1805, %fd154, 0d4001440000000000;
	sub.f64 	%fd1806, %fd1804, %fd1805;
	fma.rn.f64 	%fd1807, %fd218, 0d400512D097B425EC, %fd1806;
	mul.f64 	%fd1808, %fd281, 0d3FECABA12F684BDA;
	sub.f64 	%fd1809, %fd1807, %fd1808;
	ld.local.v2.f64 	{%fd345, %fd346}, [%rd2+128];
	fma.rn.f64 	%fd1810, %fd345, 0d3FAFA00000000000, %fd1809;
	add.f64 	%fd347, %fd283, %fd1810;
	mul.f64 	%fd1811, %fd86, 0d3FCDD97B425ED096;
	mul.f64 	%fd1812, %fd155, 0d4001440000000000;
	sub.f64 	%fd1813, %fd1811, %fd1812;
	fma.rn.f64 	%fd1814, %fd219, 0d400512D097B425EC, %fd1813;
	mul.f64 	%fd1815, %fd282, 0d3FECABA12F684BDA;
	sub.f64 	%fd1816, %fd1814, %fd1815;
	fma.rn.f64 	%fd1817, %fd346, 0d3FAFA00000000000, %fd1816;
	add.f64 	%fd1818, %fd284, %fd1817;
	mul.f64 	%fd1819, %fd87, 0d3FCDD97B425ED096;
	mul.f64 	%fd1820, %fd156, 0d4001440000000000;
	sub.f64 	%fd1821, %fd1819, %fd1820;
	fma.rn.f64 	%fd1822, %fd222, 0d400512D097B425EC, %fd1821;
	mul.f64 	%fd1823, %fd285, 0d3FECABA12F684BDA;
	sub.f64 	%fd1824, %fd1822, %fd1823;
	ld.local.v2.f64 	{%fd348, %fd349}, [%rd2+144];
	fma.rn.f64 	%fd1825, %fd348, 0d3FAFA00000000000, %fd1824;
	add.f64 	%fd350, %fd287, %fd1825;
	mul.f64 	%fd1826, %fd88, 0d3FCDD97B425ED096;
	mul.f64 	%fd1827, %fd157, 0d4001440000000000;
	sub.f64 	%fd1828, %fd1826, %fd1827;
	fma.rn.f64 	%fd1829, %fd223, 0d400512D097B425EC, %fd1828;
	mul.f64 	%fd1830, %fd286, 0d3FECABA12F684BDA;
	sub.f64 	%fd1831, %fd1829, %fd1830;
	fma.rn.f64 	%fd1832, %fd349, 0d3FAFA00000000000, %fd1831;
	add.f64 	%fd351, %fd288, %fd1832;
	fma.rn.f64 	%fd1833, %fd2172, 0d3FEC000000000000, %fd12;
	rcp.rn.f64 	%fd352, %fd347;
	fma.rn.f64 	%fd353, %fd1818, 0d401921FB54442D18, %fd2;
	abs.f64 	%fd354, %fd353;
	mul.f64 	%fd1834, %fd353, 0d3FE45F306DC9C883;
	cvt.rni.s32.f64 	%r178, %fd1834;
	cvt.rn.f64.s32 	%fd1835, %r178;
	fma.rn.f64 	%fd1836, %fd1835, 0dBFF921FB54442D18, %fd353;
	fma.rn.f64 	%fd1837, %fd1835, 0dBC91A62633145C00, %fd1836;
	fma.rn.f64 	%fd355, %fd1835, 0dB97B839A252049C0, %fd1837;
	fma.rn.f64 	%fd1838, %fd1833, 0d401921FB54442D18, %fd2;
	abs.f64 	%fd356, %fd1838;
	mul.f64 	%fd1839, %fd1838, 0d3FE45F306DC9C883;
	cvt.rni.s32.f64 	%r179, %fd1839;
	cvt.rn.f64.s32 	%fd1840, %r179;
	fma.rn.f64 	%fd1841, %fd1840, 0dBFF921FB54442D18, %fd1838;
	fma.rn.f64 	%fd1842, %fd1840, 0dBC91A62633145C00, %fd1841;
	fma.rn.f64 	%fd357, %fd1840, 0dB97B839A252049C0, %fd1842;
	{
	.reg .b32 %temp; 
	mov.b64 	{%temp, %r180}, %fd352;
	}
	abs.f64 	%fd358, %fd352;
	setp.lt.s32 	%p323, %r180, 0;
	setp.gt.f64 	%p324, %fd358, 0d3FF0000000000000;
	selp.b32 	%r579, 2146435072, 0, %p324;
	xor.b32  	%r580, %r579, 2146435072;
	setp.eq.f64 	%p325, %fd352, 0dBFF0000000000000;
	fma.rn.f64 	%fd359, %fd59, %fd350, %fd58;
	and.pred  	%p15, %p323, %p322;
	setp.neu.f64 	%p326, %fd96, 0d3FE0000000000000;
	mov.b64 	%rd232, %fd61;
	shr.u32 	%r581, %r38, 20;
	and.b32  	%r582, %r581, 2047;
	add.s32 	%r583, %r582, -1012;
	shl.b64 	%rd233, %rd232, %r583;
	setp.eq.s64 	%p327, %rd233, -9223372036854775808;
	selp.b32 	%r584, %r180, 0, %p327;
	selp.b32 	%r585, %r584, 0, %p326;
	or.b32  	%r586, %r585, 2146435072;
	selp.b32 	%r587, %r586, %r585, %p321;
	mov.b32 	%r730, 0;
	mov.b64 	%fd360, {%r730, %r587};
	add.f64 	%fd1843, %fd352, %fd61;
	{
	.reg .b32 %temp; 
	mov.b64 	{%temp, %r588}, %fd1843;
	}
	and.b32  	%r181, %r588, 2146435072;
	selp.b32 	%r589, %r580, %r579, %p321;
	selp.b32 	%r590, 1072693248, %r589, %p325;
	mov.b64 	%fd361, {%r730, %r590};
	mul.f64 	%fd1844, %fd71, %fd350;
	add.f64 	%fd1845, %fd1844, 0d3FF0000000000000;
	mul.f64 	%fd362, %fd70, %fd1845;
	mul.f64 	%fd363, %fd352, %fd72;
	mul.f64 	%fd1846, %fd73, %fd350;
	mul.f64 	%fd364, %fd352, %fd1846;
	fma.rn.f64 	%fd1847, %fd1844, 0dBFD5555555555555, 0d3FF0000000000000;
	mul.f64 	%fd1848, %fd1847, 0d3FF8000000000000;
	mul.f64 	%fd1849, %fd350, %fd1848;
	mul.f64 	%fd365, %fd350, %fd1849;
	mul.f64 	%fd366, %fd74, %fd1845;
	mul.f64 	%fd1850, %fd76, %fd351;
	mul.f64 	%fd367, %fd351, %fd1850;
	mul.f64 	%fd1851, %fd347, %fd71;
	mul.f64 	%fd1852, %fd1851, %fd350;
	sub.f64 	%fd1853, %fd347, %fd1852;
	fma.rn.f64 	%fd1854, %fd71, %fd73, %fd1853;
	mul.f64 	%fd1855, %fd347, %fd79;
	mul.f64 	%fd1856, %fd347, %fd1855;
	mul.f64 	%fd368, %fd347, %fd1856;
	mul.f64 	%fd369, %fd347, %fd80;
	mul.f64 	%fd370, %fd351, %fd81;
	rcp.rn.f64 	%fd371, %fd1854;
$L__BB0_187:
	setp.eq.f64 	%p328, %fd354, 0d7FF0000000000000;
	selp.b32 	%r731, 0, %r178, %p328;
	mov.f64 	%fd1857, 0d0000000000000000;
	mul.rn.f64 	%fd1858, %fd353, %fd1857;
	selp.f64 	%fd2244, %fd1858, %fd355, %p328;
	setp.ltu.f64 	%p329, %fd354, 0d41E0000000000000;
	or.pred  	%p16, %p328, %p329;
	@%p16 bra 	$L__BB0_189;
	{ // callseq 62, 0
	.param .b64 param0;
	st.param.f64 	[param0], %fd353;
	.param .align 16 .b8 retval0[16];
	call.uni (retval0), 
	__internal_trig_reduction_slowpathd, 
	(
	param0
	);
	ld.param.f64 	%fd2244, [retval0];
	ld.param.b32 	%r731, [retval0+8];
	} // callseq 62
$L__BB0_189:
	setp.eq.f64 	%p330, %fd356, 0d7FF0000000000000;
	selp.b32 	%r732, 0, %r179, %p330;
	fma.rn.f64 	%fd1860, %fd2172, 0d3FEC000000000000, %fd12;
	fma.rn.f64 	%fd1861, %fd1860, 0d401921FB54442D18, %fd2;
	mov.f64 	%fd1862, 0d0000000000000000;
	mul.rn.f64 	%fd1863, %fd1861, %fd1862;
	selp.f64 	%fd2245, %fd1863, %fd357, %p330;
	shl.b32 	%r592, %r731, 6;
	cvt.u64.u32 	%rd235, %r592;
	and.b64  	%rd236, %rd235, 64;
	mov.u64 	%rd237, __cudart_sin_cos_coeffs;
	add.s64 	%rd238, %rd237, %rd236;
	mul.rn.f64 	%fd1864, %fd2244, %fd2244;
	and.b32  	%r593, %r731, 1;
	setp.eq.b32 	%p331, %r593, 1;
	selp.f64 	%fd1865, 0dBDA8FF8320FD8164, 0d3DE5DB65F9785EBA, %p331;
	ld.global.nc.v2.f64 	{%fd1866, %fd1867}, [%rd238];
	fma.rn.f64 	%fd1868, %fd1865, %fd1864, %fd1866;
	fma.rn.f64 	%fd1869, %fd1868, %fd1864, %fd1867;
	ld.global.nc.v2.f64 	{%fd1870, %fd1871}, [%rd238+16];
	fma.rn.f64 	%fd1872, %fd1869, %fd1864, %fd1870;
	fma.rn.f64 	%fd1873, %fd1872, %fd1864, %fd1871;
	ld.global.nc.v2.f64 	{%fd1874, %fd1875}, [%rd238+32];
	fma.rn.f64 	%fd1876, %fd1873, %fd1864, %fd1874;
	fma.rn.f64 	%fd1877, %fd1876, %fd1864, %fd1875;
	fma.rn.f64 	%fd1878, %fd1877, %fd2244, %fd2244;
	fma.rn.f64 	%fd1879, %fd1877, %fd1864, 0d3FF0000000000000;
	selp.f64 	%fd1880, %fd1879, %fd1878, %p331;
	and.b32  	%r594, %r731, 2;
	setp.eq.s32 	%p332, %r594, 0;
	sub.f64 	%fd1881, %fd1862, %fd1880;
	selp.f64 	%fd376, %fd1880, %fd1881, %p332;
	setp.ltu.f64 	%p333, %fd356, 0d41E0000000000000;
	or.pred  	%p334, %p330, %p333;
	@%p334 bra 	$L__BB0_191;
	fma.rn.f64 	%fd1882, %fd2172, 0d3FEC000000000000, %fd12;
	fma.rn.f64 	%fd1883, %fd1882, 0d401921FB54442D18, %fd2;
	{ // callseq 63, 0
	.param .b64 param0;
	st.param.f64 	[param0], %fd1883;
	.param .align 16 .b8 retval0[16];
	call.uni (retval0), 
	__internal_trig_reduction_slowpathd, 
	(
	param0
	);
	ld.param.f64 	%fd2245, [retval0];
	ld.param.b32 	%r732, [retval0+8];
	} // callseq 63
$L__BB0_191:
	selp.b32 	%r733, 0, %r178, %p328;
	mov.f64 	%fd1885, 0d0000000000000000;
	mul.rn.f64 	%fd1886, %fd353, %fd1885;
	selp.f64 	%fd2246, %fd1886, %fd355, %p328;
	shl.b32 	%r596, %r732, 6;
	cvt.u64.u32 	%rd239, %r596;
	and.b64  	%rd240, %rd239, 64;
	mov.u64 	%rd241, __cudart_sin_cos_coeffs;
	add.s64 	%rd242, %rd241, %rd240;
	mul.rn.f64 	%fd1887, %fd2245, %fd2245;
	and.b32  	%r597, %r732, 1;
	setp.eq.b32 	%p336, %r597, 1;
	selp.f64 	%fd1888, 0dBDA8FF8320FD8164, 0d3DE5DB65F9785EBA, %p336;
	ld.global.nc.v2.f64 	{%fd1889, %fd1890}, [%rd242];
	fma.rn.f64 	%fd1891, %fd1888, %fd1887, %fd1889;
	fma.rn.f64 	%fd1892, %fd1891, %fd1887, %fd1890;
	ld.global.nc.v2.f64 	{%fd1893, %fd1894}, [%rd242+16];
	fma.rn.f64 	%fd1895, %fd1892, %fd1887, %fd1893;
	fma.rn.f64 	%fd1896, %fd1895, %fd1887, %fd1894;
	ld.global.nc.v2.f64 	{%fd1897, %fd1898}, [%rd242+32];
	fma.rn.f64 	%fd1899, %fd1896, %fd1887, %fd1897;
	fma.rn.f64 	%fd1900, %fd1899, %fd1887, %fd1898;
	fma.rn.f64 	%fd1901, %fd1900, %fd2245, %fd2245;
	fma.rn.f64 	%fd1902, %fd1900, %fd1887, 0d3FF0000000000000;
	selp.f64 	%fd1903, %fd1902, %fd1901, %p336;
	and.b32  	%r598, %r732, 2;
	setp.eq.s32 	%p337, %r598, 0;
	sub.f64 	%fd1904, %fd1885, %fd1903;
	selp.f64 	%fd1905, %fd1903, %fd1904, %p337;
	mul.f64 	%fd1906, %fd1, %fd376;
	mul.f64 	%fd380, %fd1906, %fd1905;
	@%p16 bra 	$L__BB0_193;
	{ // callseq 64, 0
	.param .b64 param0;
	st.param.f64 	[param0], %fd353;
	.param .align 16 .b8 retval0[16];
	call.uni (retval0), 
	__internal_trig_reduction_slowpathd, 
	(
	param0
	);
	ld.param.f64 	%fd2246, [retval0];
	ld.param.b32 	%r733, [retval0+8];
	} // callseq 64
$L__BB0_193:
	fma.rn.f64 	%fd1908, %fd2172, 0d3FEC000000000000, %fd12;
	fma.rn.f64 	%fd1909, %fd1908, 0d401921FB54442D18, %fd2;
	mov.f64 	%fd1910, 0d0000000000000000;
	mul.rn.f64 	%fd2248, %fd1909, %fd1910;
	shl.b32 	%r601, %r733, 6;
	cvt.u64.u32 	%rd243, %r601;
	and.b64  	%rd244, %rd243, 64;
	mov.u64 	%rd245, __cudart_sin_cos_coeffs;
	add.s64 	%rd246, %rd245, %rd244;
	mul.rn.f64 	%fd1911, %fd2246, %fd2246;
	and.b32  	%r602, %r733, 1;
	setp.eq.b32 	%p339, %r602, 1;
	selp.f64 	%fd1912, 0dBDA8FF8320FD8164, 0d3DE5DB65F9785EBA, %p339;
	ld.global.nc.v2.f64 	{%fd1913, %fd1914}, [%rd246];
	fma.rn.f64 	%fd1915, %fd1912, %fd1911, %fd1913;
	fma.rn.f64 	%fd1916, %fd1915, %fd1911, %fd1914;
	ld.global.nc.v2.f64 	{%fd1917, %fd1918}, [%rd246+16];
	fma.rn.f64 	%fd1919, %fd1916, %fd1911, %fd1917;
	fma.rn.f64 	%fd1920, %fd1919, %fd1911, %fd1918;
	ld.global.nc.v2.f64 	{%fd1921, %fd1922}, [%rd246+32];
	fma.rn.f64 	%fd1923, %fd1920, %fd1911, %fd1921;
	fma.rn.f64 	%fd1924, %fd1923, %fd1911, %fd1922;
	fma.rn.f64 	%fd1925, %fd1924, %fd2246, %fd2246;
	fma.rn.f64 	%fd1926, %fd1924, %fd1911, 0d3FF0000000000000;
	selp.f64 	%fd1927, %fd1926, %fd1925, %p339;
	and.b32  	%r603, %r733, 2;
	setp.eq.s32 	%p340, %r603, 0;
	sub.f64 	%fd1928, %fd1910, %fd1927;
	selp.f64 	%fd384, %fd1927, %fd1928, %p340;
	mov.b32 	%r735, 1;
	@%p330 bra 	$L__BB0_197;
	mov.f64 	%fd2248, %fd357;
	mov.u32 	%r734, %r179;
	@%p333 bra 	$L__BB0_196;
	fma.rn.f64 	%fd1929, %fd2172, 0d3FEC000000000000, %fd12;
	fma.rn.f64 	%fd1930, %fd1929, 0d401921FB54442D18, %fd2;
	{ // callseq 65, 0
	.param .b64 param0;
	st.param.f64 	[param0], %fd1930;
	.param .align 16 .b8 retval0[16];
	call.uni (retval0), 
	__internal_trig_reduction_slowpathd, 
	(
	param0
	);
	ld.param.f64 	%fd2248, [retval0];
	ld.param.b32 	%r734, [retval0+8];
	} // callseq 65
$L__BB0_196:
	add.s32 	%r735, %r734, 1;
$L__BB0_197:
	mov.f64 	%fd1932, 0d0000000000000000;
	mul.rn.f64 	%fd2250, %fd353, %fd1932;
	setp.eq.f64 	%p342, %fd354, 0d7FF0000000000000;
	shl.b32 	%r606, %r735, 6;
	cvt.u64.u32 	%rd247, %r606;
	and.b64  	%rd248, %rd247, 64;
	mov.u64 	%rd249, __cudart_sin_cos_coeffs;
	add.s64 	%rd250, %rd249, %rd248;
	mul.rn.f64 	%fd1933, %fd2248, %fd2248;
	and.b32  	%r607, %r735, 1;
	setp.eq.b32 	%p343, %r607, 1;
	selp.f64 	%fd1934, 0dBDA8FF8320FD8164, 0d3DE5DB65F9785EBA, %p343;
	ld.global.nc.v2.f64 	{%fd1935, %fd1936}, [%rd250];
	fma.rn.f64 	%fd1937, %fd1934, %fd1933, %fd1935;
	fma.rn.f64 	%fd1938, %fd1937, %fd1933, %fd1936;
	ld.global.nc.v2.f64 	{%fd1939, %fd1940}, [%rd250+16];
	fma.rn.f64 	%fd1941, %fd1938, %fd1933, %fd1939;
	fma.rn.f64 	%fd1942, %fd1941, %fd1933, %fd1940;
	ld.global.nc.v2.f64 	{%fd1943, %fd1944}, [%rd250+32];
	fma.rn.f64 	%fd1945, %fd1942, %fd1933, %fd1943;
	fma.rn.f64 	%fd1946, %fd1945, %fd1933, %fd1944;
	fma.rn.f64 	%fd1947, %fd1946, %fd2248, %fd2248;
	fma.rn.f64 	%fd1948, %fd1946, %fd1933, 0d3FF0000000000000;
	selp.f64 	%fd1949, %fd1948, %fd1947, %p343;
	and.b32  	%r608, %r735, 2;
	setp.eq.s32 	%p344, %r608, 0;
	sub.f64 	%fd1950, %fd1932, %fd1949;
	selp.f64 	%fd1951, %fd1949, %fd1950, %p344;
	mul.f64 	%fd1952, %fd33, %fd384;
	mul.f64 	%fd389, %fd1952, %fd1951;
	mov.b32 	%r737, 1;
	@%p342 bra 	$L__BB0_201;
	setp.ltu.f64 	%p345, %fd354, 0d41E0000000000000;
	mov.f64 	%fd2250, %fd355;
	mov.u32 	%r736, %r178;
	@%p345 bra 	$L__BB0_200;
	{ // callseq 66, 0
	.param .b64 param0;
	st.param.f64 	[param0], %fd353;
	.param .align 16 .b8 retval0[16];
	call.uni (retval0), 
	__internal_trig_reduction_slowpathd, 
	(
	param0
	);
	ld.param.f64 	%fd2250, [retval0];
	ld.param.b32 	%r736, [retval0+8];
	} // callseq 66
$L__BB0_200:
	add.s32 	%r737, %r736, 1;
$L__BB0_201:
	setp.eq.f64 	%p346, %fd356, 0d7FF0000000000000;
	selp.b32 	%r738, 0, %r179, %p346;
	fma.rn.f64 	%fd1954, %fd2172, 0d3FEC000000000000, %fd12;
	fma.rn.f64 	%fd1955, %fd1954, 0d401921FB54442D18, %fd2;
	mov.f64 	%fd1956, 0d0000000000000000;
	mul.rn.f64 	%fd1957, %fd1955, %fd1956;
	selp.f64 	%fd2251, %fd1957, %fd357, %p346;
	shl.b32 	%r610, %r737, 6;
	cvt.u64.u32 	%rd251, %r610;
	and.b64  	%rd252, %rd251, 64;
	mov.u64 	%rd253, __cudart_sin_cos_coeffs;
	add.s64 	%rd254, %rd253, %rd252;
	mul.rn.f64 	%fd1958, %fd2250, %fd2250;
	and.b32  	%r611, %r737, 1;
	setp.eq.b32 	%p347, %r611, 1;
	selp.f64 	%fd1959, 0dBDA8FF8320FD8164, 0d3DE5DB65F9785EBA, %p347;
	ld.global.nc.v2.f64 	{%fd1960, %fd1961}, [%rd254];
	fma.rn.f64 	%fd1962, %fd1959, %fd1958, %fd1960;
	fma.rn.f64 	%fd1963, %fd1962, %fd1958, %fd1961;
	ld.global.nc.v2.f64 	{%fd1964, %fd1965}, [%rd254+16];
	fma.rn.f64 	%fd1966, %fd1963, %fd1958, %fd1964;
	fma.rn.f64 	%fd1967, %fd1966, %fd1958, %fd1965;
	ld.global.nc.v2.f64 	{%fd1968, %fd1969}, [%rd254+32];
	fma.rn.f64 	%fd1970, %fd1967, %fd1958, %fd1968;
	fma.rn.f64 	%fd1971, %fd1970, %fd1958, %fd1969;
	fma.rn.f64 	%fd1972, %fd1971, %fd2250, %fd2250;
	fma.rn.f64 	%fd1973, %fd1971, %fd1958, 0d3FF0000000000000;
	selp.f64 	%fd1974, %fd1973, %fd1972, %p347;
	and.b32  	%r612, %r737, 2;
	setp.eq.s32 	%p348, %r612, 0;
	sub.f64 	%fd1975, %fd1956, %fd1974;
	selp.f64 	%fd394, %fd1974, %fd1975, %p348;
	setp.ltu.f64 	%p349, %fd356, 0d41E0000000000000;
	or.pred  	%p350, %p346, %p349;
	@%p350 bra 	$L__BB0_203;
	fma.rn.f64 	%fd1976, %fd2172, 0d3FEC000000000000, %fd12;
	fma.rn.f64 	%fd1977, %fd1976, 0d401921FB54442D18, %fd2;
	{ // callseq 67, 0
	.param .b64 param0;
	st.param.f64 	[param0], %fd1977;
	.param .align 16 .b8 retval0[16];
	call.uni (retval0), 
	__internal_trig_reduction_slowpathd, 
	(
	param0
	);
	ld.param.f64 	%fd2251, [retval0];
	ld.param.b32 	%r738, [retval0+8];
	} // callseq 67
$L__BB0_203:
	mov.f64 	%fd1979, 0d0000000000000000;
	mul.rn.f64 	%fd2253, %fd353, %fd1979;
	shl.b32 	%r615, %r738, 6;
	cvt.u64.u32 	%rd255, %r615;
	and.b64  	%rd256, %rd255, 64;
	mov.u64 	%rd257, __cudart_sin_cos_coeffs;
	add.s64 	%rd258, %rd257, %rd256;
	mul.rn.f64 	%fd1980, %fd2251, %fd2251;
	and.b32  	%r616, %r738, 1;
	setp.eq.b32 	%p352, %r616, 1;
	selp.f64 	%fd1981, 0dBDA8FF8320FD8164, 0d3DE5DB65F9785EBA, %p352;
	ld.global.nc.v2.f64 	{%fd1982, %fd1983}, [%rd258];
	fma.rn.f64 	%fd1984, %fd1981, %fd1980, %fd1982;
	fma.rn.f64 	%fd1985, %fd1984, %fd1980, %fd1983;
	ld.global.nc.v2.f64 	{%fd1986, %fd1987}, [%rd258+16];
	fma.rn.f64 	%fd1988, %fd1985, %fd1980, %fd1986;
	fma.rn.f64 	%fd1989, %fd1988, %fd1980, %fd1987;
	ld.global.nc.v2.f64 	{%fd1990, %fd1991}, [%rd258+32];
	fma.rn.f64 	%fd1992, %fd1989, %fd1980, %fd1990;
	fma.rn.f64 	%fd1993, %fd1992, %fd1980, %fd1991;
	fma.rn.f64 	%fd1994, %fd1993, %fd2251, %fd2251;
	fma.rn.f64 	%fd1995, %fd1993, %fd1980, 0d3FF0000000000000;
	selp.f64 	%fd1996, %fd1995, %fd1994, %p352;
	and.b32  	%r617, %r738, 2;
	setp.eq.s32 	%p353, %r617, 0;
	sub.f64 	%fd1997, %fd1979, %fd1996;
	selp.f64 	%fd1998, %fd1996, %fd1997, %p353;
	mul.f64 	%fd1999, %fd41, %fd394;
	mul.f64 	%fd398, %fd1999, %fd1998;
	mov.b32 	%r740, 1;
	@%p342 bra 	$L__BB0_207;
	setp.ltu.f64 	%p354, %fd354, 0d41E0000000000000;
	mov.f64 	%fd2253, %fd355;
	mov.u32 	%r739, %r178;
	@%p354 bra 	$L__BB0_206;
	{ // callseq 68, 0
	.param .b64 param0;
	st.param.f64 	[param0], %fd353;
	.param .align 16 .b8 retval0[16];
	call.uni (retval0), 
	__internal_trig_reduction_slowpathd, 
	(
	param0
	);
	ld.param.f64 	%fd2253, [retval0];
	ld.param.b32 	%r739, [retval0+8];
	} // callseq 68
$L__BB0_206:
	add.s32 	%r740, %r739, 1;
$L__BB0_207:
	fma.rn.f64 	%fd2001, %fd2172, 0d3FEC000000000000, %fd12;
	fma.rn.f64 	%fd2002, %fd2001, 0d401921FB54442D18, %fd2;
	mov.f64 	%fd2003, 0d0000000000000000;
	mul.rn.f64 	%fd2255, %fd2002, %fd2003;
	shl.b32 	%r620, %r740, 6;
	cvt.u64.u32 	%rd259, %r620;
	and.b64  	%rd260, %rd259, 64;
	mov.u64 	%rd261, __cudart_sin_cos_coeffs;
	add.s64 	%rd262, %rd261, %rd260;
	mul.rn.f64 	%fd2004, %fd2253, %fd2253;
	and.b32  	%r621, %r740, 1;
	setp.eq.b32 	%p356, %r621, 1;
	selp.f64 	%fd2005, 0dBDA8FF8320FD8164, 0d3DE5DB65F9785EBA, %p356;
	ld.global.nc.v2.f64 	{%fd2006, %fd2007}, [%rd262];
	fma.rn.f64 	%fd2008, %fd2005, %fd2004, %fd2006;
	fma.rn.f64 	%fd2009, %fd2008, %fd2004, %fd2007;
	ld.global.nc.v2.f64 	{%fd2010, %fd2011}, [%rd262+16];
	fma.rn.f64 	%fd2012, %fd2009, %fd2004, %fd2010;
	fma.rn.f64 	%fd2013, %fd2012, %fd2004, %fd2011;
	ld.global.nc.v2.f64 	{%fd2014, %fd2015}, [%rd262+32];
	fma.rn.f64 	%fd2016, %fd2013, %fd2004, %fd2014;
	fma.rn.f64 	%fd2017, %fd2016, %fd2004, %fd2015;
	fma.rn.f64 	%fd2018, %fd2017, %fd2253, %fd2253;
	fma.rn.f64 	%fd2019, %fd2017, %fd2004, 0d3FF0000000000000;
	selp.f64 	%fd2020, %fd2019, %fd2018, %p356;
	and.b32  	%r622, %r740, 2;
	setp.eq.s32 	%p357, %r622, 0;
	sub.f64 	%fd2021, %fd2003, %fd2020;
	selp.f64 	%fd403, %fd2020, %fd2021, %p357;
	mov.b32 	%r742, 1;
	@%p346 bra 	$L__BB0_211;
	mov.f64 	%fd2255, %fd357;
	mov.u32 	%r741, %r179;
	@%p349 bra 	$L__BB0_210;
	fma.rn.f64 	%fd2022, %fd2172, 0d3FEC000000000000, %fd12;
	fma.rn.f64 	%fd2023, %fd2022, 0d401921FB54442D18, %fd2;
	{ // callseq 69, 0
	.param .b64 param0;
	st.param.f64 	[param0], %fd2023;
	.param .align 16 .b8 retval0[16];
	call.uni (retval0), 
	__internal_trig_reduction_slowpathd, 
	(
	param0
	);
	ld.param.f64 	%fd2255, [retval0];
	ld.param.b32 	%r741, [retval0+8];
	} // callseq 69
$L__BB0_210:
	add.s32 	%r742, %r741, 1;
$L__BB0_211:
	setp.ne.s32 	%p359, %r181, 2146435072;
	setp.nan.f64 	%p360, %fd352, %fd352;
	setp.eq.f64 	%p361, %fd352, 0d0000000000000000;
	setp.nan.f64 	%p362, %fd61, %fd61;
	shl.b32 	%r624, %r742, 6;
	cvt.u64.u32 	%rd263, %r624;
	and.b64  	%rd264, %rd263, 64;
	mov.u64 	%rd265, __cudart_sin_cos_coeffs;
	add.s64 	%rd266, %rd265, %rd264;
	mul.rn.f64 	%fd2025, %fd2255, %fd2255;
	and.b32  	%r625, %r742, 1;
	setp.eq.b32 	%p363, %r625, 1;
	selp.f64 	%fd2026, 0dBDA8FF8320FD8164, 0d3DE5DB65F9785EBA, %p363;
	ld.global.nc.v2.f64 	{%fd2027, %fd2028}, [%rd266];
	fma.rn.f64 	%fd2029, %fd2026, %fd2025, %fd2027;
	fma.rn.f64 	%fd2030, %fd2029, %fd2025, %fd2028;
	ld.global.nc.v2.f64 	{%fd2031, %fd2032}, [%rd266+16];
	fma.rn.f64 	%fd2033, %fd2030, %fd2025, %fd2031;
	fma.rn.f64 	%fd2034, %fd2033, %fd2025, %fd2032;
	ld.global.nc.v2.f64 	{%fd2035, %fd2036}, [%rd266+32];
	fma.rn.f64 	%fd2037, %fd2034, %fd2025, %fd2035;
	fma.rn.f64 	%fd2038, %fd2037, %fd2025, %fd2036;
	fma.rn.f64 	%fd2039, %fd2038, %fd2255, %fd2255;
	fma.rn.f64 	%fd2040, %fd2038, %fd2025, 0d3FF0000000000000;
	selp.f64 	%fd2041, %fd2040, %fd2039, %p363;
	and.b32  	%r626, %r742, 2;
	setp.eq.s32 	%p364, %r626, 0;
	mov.f64 	%fd2042, 0d0000000000000000;
	sub.f64 	%fd2043, %fd2042, %fd2041;
	selp.f64 	%fd2044, %fd2041, %fd2043, %p364;
	mul.f64 	%fd2045, %fd49, %fd403;
	mul.f64 	%fd407, %fd2045, %fd2044;
	{ // callseq 70, 0
	.param .b64 param0;
	st.param.f64 	[param0], %fd358;
	.param .b64 param1;
	st.param.f64 	[param1], %fd61;
	.param .b64 retval0;
	call.uni (retval0), 
	__internal_accurate_pow, 
	(
	param0, 
	param1
	);
	ld.param.f64 	%fd2046, [retval0];
	} // callseq 70
	neg.f64 	%fd2048, %fd2046;
	setp.lt.s32 	%p365, %r180, 0;
	mov.b64 	%rd267, %fd61;
	shr.u32 	%r627, %r38, 20;
	and.b32  	%r628, %r627, 2047;
	add.s32 	%r629, %r628, -1012;
	shl.b64 	%rd268, %rd267, %r629;
	setp.eq.s64 	%p366, %rd268, -9223372036854775808;
	selp.f64 	%fd2049, %fd2048, %fd2046, %p366;
	selp.f64 	%fd2050, %fd2049, %fd2046, %p365;
	selp.f64 	%fd2051, 0dFFF8000000000000, %fd2050, %p15;
	selp.f64 	%fd408, %fd360, %fd2051, %p361;
	or.pred  	%p367, %p360, %p362;
	or.pred  	%p368, %p367, %p359;
	add.rn.f64 	%fd2052, %fd352, %fd61;
	selp.f64 	%fd2256, %fd408, %fd2052, %p359;
	@%p368 bra 	$L__BB0_214;
	setp.neu.f64 	%p369, %fd358, 0d7FF0000000000000;
	setp.eq.f64 	%p370, %fd96, 0d7FF0000000000000;
	or.pred  	%p371, %p370, %p369;
	selp.f64 	%fd2256, %fd361, %fd408, %p370;
	@%p371 bra 	$L__BB0_214;
	setp.lt.s32 	%p372, %r180, 0;
	setp.ne.s32 	%p373, %r45, 1071644672;
	setp.eq.f64 	%p374, %fd352, 0d0000000000000000;
	mov.b64 	%rd270, %fd61;
	shr.u32 	%r631, %r38, 20;
	and.b32  	%r632, %r631, 2047;
	add.s32 	%r633, %r632, -1012;
	shl.b64 	%rd271, %rd270, %r633;
	setp.eq.s64 	%p375, %rd271, -9223372036854775808;
	setp.neu.f64 	%p377, %fd96, 0d3FE0000000000000;
	and.pred  	%p378, %p377, %p375;
	selp.u32 	%r634, -1, 0, %p375;
	selp.u32 	%r635, -1, 0, %p378;
	selp.b32 	%r636, %r635, %r634, %p374;
	and.b32  	%r638, %r636, 1;
	setp.eq.b32 	%p379, %r638, 1;
	or.b32  	%r639, %r44, -2147483648;
	selp.b32 	%r640, %r639, %r44, %p373;
	selp.b32 	%r641, %r640, %r44, %p379;
	selp.b32 	%r642, %r641, %r44, %p372;
	mov.b32 	%r643, 0;
	mov.b64 	%fd2256, {%r643, %r642};
$L__BB0_214:
	setp.eq.f64 	%p380, %fd352, 0d3FF0000000000000;
	setp.eq.f64 	%p381, %fd61, 0d0000000000000000;
	selp.f64 	%fd2053, 0d3FF0000000000000, %fd2256, %p381;
	selp.f64 	%fd2054, 0d3FF0000000000000, %fd2053, %p380;
	mul.f64 	%fd2055, %fd359, %fd2054;
	sub.f64 	%fd2056, %fd2055, %fd362;
	sub.f64 	%fd2057, %fd2056, %fd363;
	sub.f64 	%fd2058, %fd2057, %fd364;
	sub.f64 	%fd2059, %fd2058, %fd365;
	mul.f64 	%fd2060, %fd380, %fd366;
	sub.f64 	%fd2061, %fd2059, %fd2060;
	mul.f64 	%fd2062, %fd389, %fd75;
	mul.f64 	%fd2063, %fd2062, %fd347;
	sub.f64 	%fd2064, %fd2061, %fd2063;
	add.f64 	%fd413, %fd2064, %fd367;
	sub.f64 	%fd414, %fd370, %fd407;
	setp.gt.s32 	%p382, %r730, 1;
	@%p382 bra 	$L__BB0_218;
	setp.eq.s32 	%p384, %r730, 0;
	mov.f64 	%fd2257, %fd350;
	@%p384 bra 	$L__BB0_220;
	mov.f64 	%fd2257, %fd351;
	bra.uni 	$L__BB0_220;
$L__BB0_217:
	mul.f64 	%fd2257, %fd413, %fd371;
	bra.uni 	$L__BB0_220;
$L__BB0_218:
	setp.eq.s32 	%p383, %r730, 2;
	@%p383 bra 	$L__BB0_217;
	ld.param.u64 	%rd280, [rkck_param_1];
	mul.f64 	%fd2065, %fd369, %fd414;
	fma.rn.f64 	%fd2066, %fd398, %fd368, %fd2065;
	mul.f64 	%fd2067, %fd2066, 0d4008000000000000;
	cvta.to.global.u64 	%rd272, %rd280;
	ld.global.f64 	%fd2068, [%rd272+72];
	mul.f64 	%fd2069, %fd2067, %fd2068;
	mul.f64 	%fd2070, %fd352, %fd2069;
	mul.f64 	%fd2071, %fd352, %fd2070;
	mul.f64 	%fd2072, %fd352, %fd2071;
	mul.f64 	%fd2073, %fd350, 0d4008000000000000;
	mul.f64 	%fd2074, %fd352, %fd2073;
	mul.f64 	%fd2075, %fd351, %fd2074;
	sub.f64 	%fd2257, %fd2072, %fd2075;
$L__BB0_220:
	mul.f64 	%fd2076, %fd2172, %fd2257;
	mul.wide.u32 	%rd273, %r730, 8;
	add.s64 	%rd274, %rd2, %rd273;
	st.local.f64 	[%rd274+160], %fd2076;
	add.s32 	%r730, %r730, 1;
	setp.ne.s32 	%p385, %r730, 4;
	@%p385 bra 	$L__BB0_187;
	abs.f64 	%fd2077, %fd2170;
	abs.f64 	%fd2078, %fd85;
	fma.rn.f64 	%fd2079, %fd2172, %fd2078, %fd2077;
	add.f64 	%fd2080, %fd2079, 0d39E95A5EFEA6B347;
	mul.f64 	%fd2081, %fd2080, 0d3D719799812DEA11;
	mul.f64 	%fd2082, %fd85, 0d3F71965965965970;
	mul.f64 	%fd2083, %fd218, 0d3F931DDB9AF1560F;
	sub.f64 	%fd2084, %fd2083, %fd2082;
	mul.f64 	%fd2085, %fd281, 0d3FA17CC48676F311;
	sub.f64 	%fd2086, %fd2084, %fd2085;
	mul.f64 	%fd2087, %fd345, 0d3F93C92492492493;
	sub.f64 	%fd2088, %fd2086, %fd2087;
	ld.local.v2.f64 	{%fd418, %fd419}, [%rd2+160];
	fma.rn.f64 	%fd2089, %fd418, 0d3FA405342ED5A580, %fd2088;
	abs.f64 	%fd2090, %fd2089;
	div.rn.f64 	%fd2091, %fd2081, %fd2090;
	min.f64 	%fd2092, %fd2091, 0d4059000000000000;
	abs.f64 	%fd2093, %fd2169;
	abs.f64 	%fd2094, %fd86;
	fma.rn.f64 	%fd2095, %fd2172, %fd2094, %fd2093;
	add.f64 	%fd2096, %fd2095, 0d39E95A5EFEA6B347;
	mul.f64 	%fd2097, %fd2096, 0d3D719799812DEA11;
	mul.f64 	%fd2098, %fd86, 0d3F71965965965970;
	mul.f64 	%fd2099, %fd219, 0d3F931DDB9AF1560F;
	sub.f64 	%fd2100, %fd2099, %fd2098;
	mul.f64 	%fd2101, %fd282, 0d3FA17CC48676F311;
	sub.f64 	%fd2102, %fd2100, %fd2101;
	mul.f64 	%fd2103, %fd346, 0d3F93C92492492493;
	sub.f64 	%fd2104, %fd2102, %fd2103;
	fma.rn.f64 	%fd2105, %fd419, 0d3FA405342ED5A580, %fd2104;
	abs.f64 	%fd2106, %fd2105;
	div.rn.f64 	%fd2107, %fd2097, %fd2106;
	setp.lt.f64 	%p386, %fd2107, %fd2092;
	selp.f64 	%fd2108, %fd2107, %fd2092, %p386;
	abs.f64 	%fd2109, %fd2168;
	abs.f64 	%fd2110, %fd87;
	fma.rn.f64 	%fd2111, %fd2172, %fd2110, %fd2109;
	add.f64 	%fd2112, %fd2111, 0d39E95A5EFEA6B347;
	mul.f64 	%fd2113, %fd2112, 0d3D719799812DEA11;
	mul.f64 	%fd2114, %fd87, 0d3F71965965965970;
	mul.f64 	%fd2115, %fd222, 0d3F931DDB9AF1560F;
	sub.f64 	%fd2116, %fd2115, %fd2114;
	mul.f64 	%fd2117, %fd285, 0d3FA17CC48676F311;
	sub.f64 	%fd2118, %fd2116, %fd2117;
	mul.f64 	%fd2119, %fd348, 0d3F93C92492492493;
	sub.f64 	%fd2120, %fd2118, %fd2119;
	ld.local.v2.f64 	{%fd420, %fd421}, [%rd2+176];
	fma.rn.f64 	%fd2121, %fd420, 0d3FA405342ED5A580, %fd2120;
	abs.f64 	%fd2122, %fd2121;
	div.rn.f64 	%fd2123, %fd2113, %fd2122;
	setp.lt.f64 	%p387, %fd2123, %fd2108;
	selp.f64 	%fd2124, %fd2123, %fd2108, %p387;
	abs.f64 	%fd2125, %fd2167;
	abs.f64 	%fd2126, %fd88;
	fma.rn.f64 	%fd2127, %fd2172, %fd2126, %fd2125;
	add.f64 	%fd2128, %fd2127, 0d39E95A5EFEA6B347;
	mul.f64 	%fd2129, %fd2128, 0d3D719799812DEA11;
	mul.f64 	%fd2130, %fd88, 0d3F71965965965970;
	mul.f64 	%fd2131, %fd223, 0d3F931DDB9AF1560F;
	sub.f64 	%fd2132, %fd2131, %fd2130;
	mul.f64 	%fd2133, %fd286, 0d3FA17CC48676F311;
	sub.f64 	%fd2134, %fd2132, %fd2133;
	mul.f64 	%fd2135, %fd349, 0d3F93C92492492493;
	sub.f64 	%fd2136, %fd2134, %fd2135;
	fma.rn.f64 	%fd2137, %fd421, 0d3FA405342ED5A580, %fd2136;
	abs.f64 	%fd2138, %fd2137;
	div.rn.f64 	%fd2139, %fd2129, %fd2138;
	setp.lt.f64 	%p388, %fd2139, %fd2124;
	selp.f64 	%fd422, %fd2139, %fd2124, %p388;
	setp.geu.f64 	%p389, %fd422, 0d3FF0000000000000;
	@%p389 bra 	$L__BB0_226;
	and.b32  	%r212, %r5, 2146435072;
	{
	.reg .b32 %temp; 
	mov.b64 	{%temp, %r213}, %fd422;
	}
	abs.f64 	%fd423, %fd422;
	setp.neu.f64 	%p396, %fd422, 0d0000000000000000;
	@%p396 bra 	$L__BB0_224;
	setp.lt.s32 	%p398, %r5, 0;
	setp.eq.s32 	%p399, %r212, 1126170624;
	selp.b32 	%r650, %r213, 0, %p399;
	or.b32  	%r651, %r650, 2146435072;
	selp.b32 	%r652, %r651, %r650, %p398;
	mov.b32 	%r653, 0;
	mov.b64 	%fd2258, {%r653, %r652};
	bra.uni 	$L__BB0_225;
$L__BB0_224:
	setp.lt.s32 	%p397, %r213, 0;
	{ // callseq 72, 0
	.param .b64 param0;
	st.param.f64 	[param0], %fd423;
	.param .b64 param1;
	st.param.f64 	[param1], 0d3FC999999999999A;
	.param .b64 retval0;
	call.uni (retval0), 
	__internal_accurate_pow, 
	(
	param0, 
	param1
	);
	ld.param.f64 	%fd2157, [retval0];
	} // callseq 72
	selp.f64 	%fd2258, 0dFFF8000000000000, %fd2157, %p397;
$L__BB0_225:
	setp.lt.s32 	%p400, %r213, 0;
	add.f64 	%fd2159, %fd422, 0d3FC999999999999A;
	{
	.reg .b32 %temp; 
	mov.b64 	{%temp, %r654}, %fd2159;
	}
	and.b32  	%r655, %r654, 2146435072;
	setp.eq.s32 	%p401, %r655, 2146435072;
	setp.eq.f64 	%p402, %fd423, 0d7FF0000000000000;
	setp.eq.s32 	%p403, %r212, 1126170624;
	and.b32  	%r657, %r5, 2147483647;
	setp.ne.s32 	%p404, %r657, 1071644672;
	setp.lt.s32 	%p405, %r5, 0;
	selp.b32 	%r658, 0, 2146435072, %p405;
	or.b32  	%r659, %r658, -2147483648;
	selp.b32 	%r660, %r659, %r658, %p404;
	selp.b32 	%r661, %r660, %r658, %p403;
	selp.b32 	%r662, %r661, %r658, %p400;
	mov.b32 	%r663, 0;
	mov.b64 	%fd2160, {%r663, %r662};
	selp.f64 	%fd2161, %fd2160, %fd2258, %p402;
	selp.f64 	%fd2162, %fd2161, %fd2258, %p401;
	setp.eq.f64 	%p406, %fd422, 0d3FF0000000000000;
	mul.f64 	%fd2163, %fd2162, 0d3FECCCCCCCCCCCCD;
	selp.f64 	%fd2264, 0d3FECCCCCCCCCCCCD, %fd2163, %p406;
	mov.f64 	%fd2265, %fd12;
	bra.uni 	$L__BB0_232;
$L__BB0_226:
	fma.rn.f64 	%fd2140, %fd85, 0d3FB90EE643B990EE, %fd2170;
	fma.rn.f64 	%fd2141, %fd218, 0d3FD9C3D02E2BB280, %fd2140;
	fma.rn.f64 	%fd2142, %fd281, 0d3FCAEF9F7616692B, %fd2141;
	fma.rn.f64 	%fd2170, %fd418, 0d3FD280A685DAB4B0, %fd2142;
	st.global.f64 	[%rd7], %fd2170;
	fma.rn.f64 	%fd2143, %fd86, 0d3FB90EE643B990EE, %fd2169;
	fma.rn.f64 	%fd2144, %fd219, 0d3FD9C3D02E2BB280, %fd2143;
	fma.rn.f64 	%fd2145, %fd282, 0d3FCAEF9F7616692B, %fd2144;
	fma.rn.f64 	%fd2169, %fd419, 0d3FD280A685DAB4B0, %fd2145;
	st.global.f64 	[%rd7+8], %fd2169;
	fma.rn.f64 	%fd2146, %fd87, 0d3FB90EE643B990EE, %fd2168;
	fma.rn.f64 	%fd2147, %fd222, 0d3FD9C3D02E2BB280, %fd2146;
	fma.rn.f64 	%fd2148, %fd285, 0d3FCAEF9F7616692B, %fd2147;
	fma.rn.f64 	%fd2168, %fd420, 0d3FD280A685DAB4B0, %fd2148;
	st.global.f64 	[%rd7+16], %fd2168;
	fma.rn.f64 	%fd2149, %fd88, 0d3FB90EE643B990EE, %fd2167;
	fma.rn.f64 	%fd2150, %fd223, 0d3FD9C3D02E2BB280, %fd2149;
	fma.rn.f64 	%fd2151, %fd286, 0d3FCAEF9F7616692B, %fd2150;
	fma.rn.f64 	%fd2167, %fd421, 0d3FD280A685DAB4B0, %fd2151;
	st.global.f64 	[%rd7+24], %fd2167;
	{
	.reg .b32 %temp; 
	mov.b64 	{%temp, %r214}, %fd422;
	}
	abs.f64 	%fd432, %fd422;
	setp.lt.s32 	%p390, %r214, 0;
	{ // callseq 71, 0
	.param .b64 param0;
	st.param.f64 	[param0], %fd432;
	.param .b64 param1;
	st.param.f64 	[param1], 0d3FD0000000000000;
	.param .b64 retval0;
	call.uni (retval0), 
	__internal_accurate_pow, 
	(
	param0, 
	param1
	);
	ld.param.f64 	%fd2152, [retval0];
	} // callseq 71
	selp.f64 	%fd2259, 0dFFF8000000000000, %fd2152, %p390;
	add.f64 	%fd2154, %fd422, 0d3FD0000000000000;
	{
	.reg .b32 %temp; 
	mov.b64 	{%temp, %r644}, %fd2154;
	}
	and.b32  	%r645, %r644, 2146435072;
	setp.ne.s32 	%p391, %r645, 2146435072;
	@%p391 bra 	$L__BB0_231;
	setp.num.f64 	%p392, %fd422, %fd422;
	@%p392 bra 	$L__BB0_229;
	mov.f64 	%fd2155, 0d3FD0000000000000;
	add.rn.f64 	%fd2259, %fd422, %fd2155;
	bra.uni 	$L__BB0_231;
$L__BB0_229:
	setp.neu.f64 	%p393, %fd432, 0d7FF0000000000000;
	@%p393 bra 	$L__BB0_231;
	setp.lt.s32 	%p394, %r214, 0;
	or.b32  	%r646, %r4, -2147483648;
	selp.b32 	%r647, %r646, %r4, %p1;
	selp.b32 	%r648, %r647, %r4, %p394;
	mov.b32 	%r649, 0;
	mov.b64 	%fd2259, {%r649, %r648};
$L__BB0_231:
	setp.eq.f64 	%p395, %fd422, 0d3FF0000000000000;
	mul.f64 	%fd2156, %fd2259, 0d3FEE666666666666;
	selp.f64 	%fd2264, 0d3FEE666666666666, %fd2156, %p395;
$L__BB0_232:
	mul.f64 	%fd2164, %fd2172, %fd2264;
	mov.f64 	%fd2165, 0d4024000000000000;
	sub.f64 	%fd2166, %fd2165, %fd2265;
	setp.gt.f64 	%p407, %fd2164, %fd2166;
	selp.f64 	%fd2172, %fd2166, %fd2164, %p407;
	setp.lt.f64 	%p408, %fd2265, 0d4024000000000000;
	@%p408 bra 	$L__BB0_4;
	ret;

}
.func  (.param .align 16 .b8 func_retval0[16]) __internal_trig_reduction_slowpathd(
	.param .b64 __internal_trig_reduction_slowpathd_param_0
)
{
	.local .align 8 .b8 	__local_depot1[40];
	.reg .b64 	%SP;
	.reg .b64 	%SPL;
	.reg .pred 	%p<10>;
	.reg .b32 	%r<47>;
	.reg .b64 	%rd<74>;
	.reg .b64 	%fd<5>;

	mov.u64 	%SPL, __local_depot1;
	ld.param.f64 	%fd4, [__internal_trig_reduction_slowpathd_param_0];
	add.u64 	%rd1, %SPL, 0;
	{
	.reg .b32 %temp; 
	mov.b64 	{%temp, %r1}, %fd4;
	}
	shr.u32 	%r2, %r1, 20;
	and.b32  	%r3, %r2, 2047;
	setp.eq.s32 	%p1, %r3, 2047;
	mov.b32 	%r46, 0;
	@%p1 bra 	$L__BB1_9;
	add.s32 	%r20, %r3, -1024;
	mov.b64 	%rd20, %fd4;
	shl.b64 	%rd2, %rd20, 11;
	shr.u32 	%r4, %r20, 6;
	sub.s32 	%r45, 15, %r4;
	sub.s32 	%r21, 19, %r4;
	setp.lt.u32 	%p2, %r20, 128;
	selp.b32 	%r6, 18, %r21, %p2;
	setp.ge.s32 	%p3, %r45, %r6;
	mov.b64 	%rd70, 0;
	@%p3 bra 	$L__BB1_4;
	add.s32 	%r23, %r6, %r4;
	neg.s32 	%r43, %r23;
	or.b64  	%rd3, %rd2, -9223372036854775808;
	mov.b64 	%rd70, 0;
	mov.b32 	%r42, 0;
	mov.u64 	%rd25, __cudart_i2opi_d;
	mov.u32 	%r44, %r45;
$L__BB1_3:
	.pragma "nounroll";
	mul.wide.s32 	%rd22, %r42, 8;
	add.s64 	%rd23, %rd1, %rd22;
	mul.wide.s32 	%rd24, %r44, 8;
	add.s64 	%rd26, %rd25, %rd24;
	ld.global.nc.u64 	%rd27, [%rd26];
	{
	.reg .u32 %r0, %r1, %r2, %r3, %alo, %ahi, %blo, %bhi, %clo, %chi;
	mov.b64 	{%alo,%ahi}, %rd27;
	mov.b64 	{%blo,%bhi}, %rd3;
	mov.b64 	{%clo,%chi}, %rd70;
	mad.lo.cc.u32 	%r0, %alo, %blo, %clo;
	madc.hi.cc.u32 	%r1, %alo, %blo, %chi;
	madc.hi.u32 	%r2, %alo, %bhi, 0;
	mad.lo.cc.u32 	%r1, %alo, %bhi, %r1;
	madc.hi.cc.u32 	%r2, %ahi, %blo, %r2;
	madc.hi.u32 	%r3, %ahi, %bhi, 0;
	mad.lo.cc.u32 	%r1, %ahi, %blo, %r1;
	madc.lo.cc.u32 	%r2, %ahi, %bhi, %r2;
	addc.u32 	%r3, %r3, 0;
	mov.b64 	%rd28, {%r0,%r1};
	mov.b64 	%rd70, {%r2,%r3};
	}
	st.local.u64 	[%rd23], %rd28;
	add.s32 	%r44, %r44, 1;
	add.s32 	%r43, %r43, 1;
	add.s32 	%r42, %r42, 1;
	setp.ne.s32 	%p4, %r43, -15;
	mov.u32 	%r45, %r6;
	@%p4 bra 	$L__BB1_3;
$L__BB1_4:
	cvt.s64.s32 	%rd29, %r45;
	cvt.u64.u32 	%rd30, %r4;
	add.s64 	%rd31, %rd30, %rd29;
	shl.b64 	%rd32, %rd31, 3;
	add.s64 	%rd33, %rd1, %rd32;
	st.local.u64 	[%rd33+-120], %rd70;
	and.b32  	%r15, %r2, 63;
	ld.local.u64 	%rd72, [%rd1+16];
	ld.local.u64 	%rd71, [%rd1+24];
	setp.eq.s32 	%p5, %r15, 0;
	@%p5 bra 	$L__BB1_6;
	shl.b64 	%rd34, %rd71, %r15;
	shr.u64 	%rd35, %rd72, 1;
	xor.b32  	%r24, %r15, 63;
	shr.u64 	%rd36, %rd35, %r24;
	or.b64  	%rd71, %rd34, %rd36;
	ld.local.u64 	%rd37, [%rd1+8];
	shl.b64 	%rd38, %rd72, %r15;
	shr.u64 	%rd39, %rd37, 1;
	shr.u64 	%rd40, %rd39, %r24;
	or.b64  	%rd72, %rd38, %rd40;
$L__BB1_6:
	and.b32  	%r25, %r1, -2147483648;
	shr.u64 	%rd41, %rd71, 62;
	cvt.u32.u64 	%r26, %rd41;
	mov.b64 	{%r27, %r28}, %rd71;
	mov.b64 	{%r29, %r30}, %rd72;
	shf.l.wrap.b32 	%r31, %r30, %r27, 2;
	shf.l.wrap.b32 	%r32, %r27, %r28, 2;
	mov.b64 	%rd42, {%r31, %r32};
	shl.b64 	%rd43, %rd72, 2;
	shr.u64 	%rd44, %rd42, 63;
	cvt.u32.u64 	%r33, %rd44;
	add.s32 	%r34, %r33, %r26;
	setp.eq.s32 	%p6, %r25, 0;
	neg.s32 	%r35, %r34;
	selp.b32 	%r46, %r34, %r35, %p6;
	setp.gt.s64 	%p7, %rd42, -1;
	mov.b64 	%rd45, 0;
	{
	.reg .u32 %r0, %r1, %r2, %r3, %a0, %a1, %a2, %a3, %b0, %b1, %b2, %b3;
	mov.b64 	{%a0,%a1}, %rd45;
	mov.b64 	{%a2,%a3}, %rd45;
	mov.b64 	{%b0,%b1}, %rd43;
	mov.b64 	{%b2,%b3}, %rd42;
	sub.cc.u32 	%r0, %a0, %b0;
	subc.cc.u32 	%r1, %a1, %b1;
	subc.cc.u32 	%r2, %a2, %b2;
	subc.u32 	%r3, %a3, %b3;
	mov.b64 	%rd46, {%r0,%r1};
	mov.b64 	%rd47, {%r2,%r3};
	}
	xor.b32  	%r36, %r25, -2147483648;
	selp.b64 	%rd73, %rd42, %rd47, %p7;
	selp.b64 	%rd14, %rd43, %rd46, %p7;
	selp.b32 	%r17, %r25, %r36, %p7;
	clz.b64 	%r37, %rd73;
	cvt.u64.u32 	%rd15, %r37;
	setp.eq.s32 	%p8, %r37, 0;
	@%p8 bra 	$L__BB1_8;
	cvt.u32.u64 	%r38, %rd15;
	and.b32  	%r39, %r38, 63;
	shl.b64 	%rd48, %rd73, %r39;
	shr.u64 	%rd49, %rd14, 1;
	not.b32 	%r40, %r38;
	and.b32  	%r41, %r40, 63;
	shr.u64 	%rd50, %rd49, %r41;
	or.b64  	%rd73, %rd48, %rd50;
$L__BB1_8:
	mov.b64 	%rd51, -3958705157555305931;
	{
	.reg .u32 %r0, %r1, %r2, %r3, %alo, %ahi, %blo, %bhi;
	mov.b64 	{%alo,%ahi}, %rd73;
	mov.b64 	{%blo,%bhi}, %rd51;
	mul.lo.u32 	%r0, %alo, %blo;
	mul.hi.u32 	%r1, %alo, %blo;
	mad.lo.cc.u32 	%r1, %alo, %bhi, %r1;
	madc.hi.u32 	%r2, %alo, %bhi, 0;
	mad.lo.cc.u32 	%r1, %ahi, %blo, %r1;
	madc.hi.cc.u32 	%r2, %ahi, %blo, %r2;
	madc.hi.u32 	%r3, %ahi, %bhi, 0;
	mad.lo.cc.u32 	%r2, %ahi, %bhi, %r2;
	addc.u32 	%r3, %r3, 0;
	mov.b64 	%rd52, {%r0,%r1};
	mov.b64 	%rd53, {%r2,%r3};
	}
	setp.gt.s64 	%p9, %rd53, 0;
	{
	.reg .u32 %r0, %r1, %r2, %r3, %a0, %a1, %a2, %a3, %b0, %b1, %b2, %b3;
	mov.b64 	{%a0,%a1}, %rd52;
	mov.b64 	{%a2,%a3}, %rd53;
	mov.b64 	{%b0,%b1}, %rd52;
	mov.b64 	{%b2,%b3}, %rd53;
	add.cc.u32 	%r0, %a0, %b0;
	addc.cc.u32 	%r1, %a1, %b1;
	addc.cc.u32 	%r2, %a2, %b2;
	addc.u32 	%r3, %a3, %b3;
	mov.b64 	%rd54, {%r0,%r1};
	mov.b64 	%rd55, {%r2,%r3};
	}
	selp.b64 	%rd56, %rd55, %rd53, %p9;
	selp.s64 	%rd57, -1, 0, %p9;
	sub.s64 	%rd58, %rd57, %rd15;
	cvt.u64.u32 	%rd59, %r17;
	shl.b64 	%rd60, %rd59, 32;
	add.s64 	%rd61, %rd56, 1;
	shr.u64 	%rd62, %rd61, 10;
	add.s64 	%rd63, %rd62, 1;
	shr.u64 	%rd64, %rd63, 1;
	shl.b64 	%rd65, %rd58, 52;
	add.s64 	%rd66, %rd65, %rd64;
	add.s64 	%rd67, %rd66, 4602678819172646912;
	or.b64  	%rd68, %rd67, %rd60;
	mov.b64 	%fd4, %rd68;
$L__BB1_9:
	st.param.f64 	[func_retval0], %fd4;
	st.param.b32 	[func_retval0+8], %r46;
	ret;

}
.func  (.param .b64 func_retval0) __internal_accurate_pow(
	.param .b64 __internal_accurate_pow_param_0,
	.param .b64 __internal_accurate_pow_param_1
)
{
	.reg .pred 	%p<8>;
	.reg .b32 	%r<49>;
	.reg .b32 	%f<3>;
	.reg .b64 	%fd<109>;

	ld.param.f64 	%fd10, [__internal_accurate_pow_param_0];
	ld.param.f64 	%fd11, [__internal_accurate_pow_param_1];
	{
	.reg .b32 %temp; 
	mov.b64 	{%temp, %r46}, %fd10;
	}
	{
	.reg .b32 %temp; 
	mov.b64 	{%r45, %temp}, %fd10;
	}
	shr.u32 	%r47, %r46, 20;
	setp.gt.u32 	%p1, %r46, 1048575;
	@%p1 bra 	$L__BB2_2;
	mul.f64 	%fd12, %fd10, 0d4350000000000000;
	{
	.reg .b32 %temp; 
	mov.b64 	{%temp, %r46}, %fd12;
	}
	{
	.reg .b32 %temp; 
	mov.b64 	{%r45, %temp}, %fd12;
	}
	shr.u32 	%r16, %r46, 20;
	add.s32 	%r47, %r16, -54;
$L__BB2_2:
	add.s32 	%r48, %r47, -1023;
	and.b32  	%r17, %r46, -2146435073;
	or.b32  	%r18, %r17, 1072693248;
	mov.b64 	%fd107, {%r45, %r18};
	setp.lt.u32 	%p2, %r18, 1073127583;
	@%p2 bra 	$L__BB2_4;
	{
	.reg .b32 %temp; 
	mov.b64 	{%r19, %temp}, %fd107;
	}
	{
	.reg .b32 %temp; 
	mov.b64 	{%temp, %r20}, %fd107;
	}
	add.s32 	%r21, %r20, -1048576;
	mov.b64 	%fd107, {%r19, %r21};
	add.s32 	%r48, %r47, -1022;
$L__BB2_4:
	add.f64 	%fd13, %fd107, 0dBFF0000000000000;
	add.f64 	%fd14, %fd107, 0d3FF0000000000000;
	rcp.approx.ftz.f64 	%fd15, %fd14;
	neg.f64 	%fd16, %fd14;
	fma.rn.f64 	%fd17, %fd16, %fd15, 0d3FF0000000000000;
	fma.rn.f64 	%fd18, %fd17, %fd17, %fd17;
	fma.rn.f64 	%fd19, %fd18, %fd15, %fd15;
	mul.f64 	%fd20, %fd13, %fd19;
	fma.rn.f64 	%fd21, %fd13, %fd19, %fd20;
	mul.f64 	%fd22, %fd21, %fd21;
	fma.rn.f64 	%fd23, %fd22, 0d3EB0F5FF7D2CAFE2, 0d3ED0F5D241AD3B5A;
	fma.rn.f64 	%fd24, %fd23, %fd22, 0d3EF3B20A75488A3F;
	fma.rn.f64 	%fd25, %fd24, %fd22, 0d3F1745CDE4FAECD5;
	fma.rn.f64 	%fd26, %fd25, %fd22, 0d3F3C71C7258A578B;
	fma.rn.f64 	%fd27, %fd26, %fd22, 0d3F6249249242B910;
	fma.rn.f64 	%fd28, %fd27, %fd22, 0d3F89999999999DFB;
	sub.f64 	%fd29, %fd13, %fd21;
	add.f64 	%fd30, %fd29, %fd29;
	neg.f64 	%fd31, %fd21;
	fma.rn.f64 	%fd32, %fd31, %fd13, %fd30;
	mul.f64 	%fd33, %fd19, %fd32;
	fma.rn.f64 	%fd34, %fd22, %fd28, 0d3FB5555555555555;
	mov.f64 	%fd35, 0d3FB5555555555555;
	sub.f64 	%fd36, %fd35, %fd34;
	fma.rn.f64 	%fd37, %fd22, %fd28, %fd36;
	add.f64 	%fd38, %fd37, 0dBC46A4CB00B9E7B0;
	add.f64 	%fd39, %fd34, %fd38;
	sub.f64 	%fd40, %fd34, %fd39;
	add.f64 	%fd41, %fd38, %fd40;
	mul.rn.f64 	%fd42, %fd21, %fd21;
	neg.f64 	%fd43, %fd42;
	fma.rn.f64 	%fd44, %fd21, %fd21, %fd43;
	{
	.reg .b32 %temp; 
	mov.b64 	{%r22, %temp}, %fd33;
	}
	{
	.reg .b32 %temp; 
	mov.b64 	{%temp, %r23}, %fd33;
	}
	add.s32 	%r24, %r23, 1048576;
	mov.b64 	%fd45, {%r22, %r24};
	fma.rn.f64 	%fd46, %fd21, %fd45, %fd44;
	mul.rn.f64 	%fd47, %fd42, %fd21;
	neg.f64 	%fd48, %fd47;
	fma.rn.f64 	%fd49, %fd42, %fd21, %fd48;
	fma.rn.f64 	%fd50, %fd42, %fd33, %fd49;
	fma.rn.f64 	%fd51, %fd46, %fd21, %fd50;
	mul.rn.f64 	%fd52, %fd39, %fd47;
	neg.f64 	%fd53, %fd52;
	fma.rn.f64 	%fd54, %fd39, %fd47, %fd53;
	fma.rn.f64 	%fd55, %fd39, %fd51, %fd54;
	fma.rn.f64 	%fd56, %fd41, %fd47, %fd55;
	add.f64 	%fd57, %fd52, %fd56;
	sub.f64 	%fd58, %fd52, %fd57;
	add.f64 	%fd59, %fd56, %fd58;
	add.f64 	%fd60, %fd21, %fd57;
	sub.f64 	%fd61, %fd21, %fd60;
	add.f64 	%fd62, %fd57, %fd61;
	add.f64 	%fd63, %fd59, %fd62;
	add.f64 	%fd64, %fd33, %fd63;
	add.f64 	%fd65, %fd60, %fd64;
	sub.f64 	%fd66, %fd60, %fd65;
	add.f64 	%fd67, %fd64, %fd66;
	xor.b32  	%r25, %r48, -2147483648;
	mov.b32 	%r26, 1127219200;
	mov.b64 	%fd68, {%r25, %r26};
	mov.b32 	%r27, -2147483648;
	mov.b64 	%fd69, {%r27, %r26};
	sub.f64 	%fd70, %fd68, %fd69;
	fma.rn.f64 	%fd71, %fd70, 0d3FE62E42FEFA39EF, %fd65;
	fma.rn.f64 	%fd72, %fd70, 0dBFE62E42FEFA39EF, %fd71;
	sub.f64 	%fd73, %fd72, %fd65;
	sub.f64 	%fd74, %fd67, %fd73;
	fma.rn.f64 	%fd75, %fd70, 0d3C7ABC9E3B39803F, %fd74;
	add.f64 	%fd76, %fd71, %fd75;
	sub.f64 	%fd77, %fd71, %fd76;
	add.f64 	%fd78, %fd75, %fd77;
	{
	.reg .b32 %temp; 
	mov.b64 	{%temp, %r28}, %fd11;
	}
	{
	.reg .b32 %temp; 
	mov.b64 	{%r29, %temp}, %fd11;
	}
	shl.b32 	%r30, %r28, 1;
	setp.gt.u32 	%p3, %r30, -33554433;
	and.b32  	%r31, %r28, -15728641;
	selp.b32 	%r32, %r31, %r28, %p3;
	mov.b64 	%fd79, {%r29, %r32};
	mul.rn.f64 	%fd80, %fd76, %fd79;
	neg.f64 	%fd81, %fd80;
	fma.rn.f64 	%fd82, %fd76, %fd79, %fd81;
	fma.rn.f64 	%fd83, %fd78, %fd79, %fd82;
	add.f64 	%fd4, %fd80, %fd83;
	sub.f64 	%fd84, %fd80, %fd4;
	add.f64 	%fd5, %fd83, %fd84;
	fma.rn.f64 	%fd85, %fd4, 0d3FF71547652B82FE, 0d4338000000000000;
	{
	.reg .b32 %temp; 
	mov.b64 	{%r13, %temp}, %fd85;
	}
	mov.f64 	%fd86, 0dC338000000000000;
	add.rn.f64 	%fd87, %fd85, %fd86;
	fma.rn.f64 	%fd88, %fd87, 0dBFE62E42FEFA39EF, %fd4;
	fma.rn.f64 	%fd89, %fd87, 0dBC7ABC9E3B39803F, %fd88;
	fma.rn.f64 	%fd90, %fd89, 0d3E5ADE1569CE2BDF, 0d3E928AF3FCA213EA;
	fma.rn.f64 	%fd91, %fd90, %fd89, 0d3EC71DEE62401315;
	fma.rn.f64 	%fd92, %fd91, %fd89, 0d3EFA01997C89EB71;
	fma.rn.f64 	%fd93, %fd92, %fd89, 0d3F2A01A014761F65;
	fma.rn.f64 	%fd94, %fd93, %fd89, 0d3F56C16C1852B7AF;
	fma.rn.f64 	%fd95, %fd94, %fd89, 0d3F81111111122322;
	fma.rn.f64 	%fd96, %fd95, %fd89, 0d3FA55555555502A1;
	fma.rn.f64 	%fd97, %fd96, %fd89, 0d3FC5555555555511;
	fma.rn.f64 	%fd98, %fd97, %fd89, 0d3FE000000000000B;
	fma.rn.f64 	%fd99, %fd98, %fd89, 0d3FF0000000000000;
	fma.rn.f64 	%fd100, %fd99, %fd89, 0d3FF0000000000000;
	{
	.reg .b32 %temp; 
	mov.b64 	{%r14, %temp}, %fd100;
	}
	{
	.reg .b32 %temp; 
	mov.b64 	{%temp, %r15}, %fd100;
	}
	shl.b32 	%r33, %r13, 20;
	add.s32 	%r34, %r33, %r15;
	mov.b64 	%fd108, {%r14, %r34};
	{
	.reg .b32 %temp; 
	mov.b64 	{%temp, %r35}, %fd4;
	}
	mov.b32 	%f2, %r35;
	abs.f32 	%f1, %f2;
	setp.lt.f32 	%p4, %f1, 0f4086232B;
	@%p4 bra 	$L__BB2_7;
	setp.lt.f64 	%p5, %fd4, 0d0000000000000000;
	add.f64 	%fd101, %fd4, 0d7FF0000000000000;
	selp.f64 	%fd108, 0d0000000000000000, %fd101, %p5;
	setp.geu.f32 	%p6, %f1, 0f40874800;
	@%p6 bra 	$L__BB2_7;
	shr.u32 	%r36, %r13, 31;
	add.s32 	%r37, %r13, %r36;
	shr.s32 	%r38, %r37, 1;
	shl.b32 	%r39, %r38, 20;
	add.s32 	%r40, %r15, %r39;
	mov.b64 	%fd102, {%r14, %r40};
	sub.s32 	%r41, %r13, %r38;
	shl.b32 	%r42, %r41, 20;
	add.s32 	%r43, %r42, 1072693248;
	mov.b32 	%r44, 0;
	mov.b64 	%fd103, {%r44, %r43};
	mul.f64 	%fd108, %fd103, %fd102;
$L__BB2_7:
	abs.f64 	%fd104, %fd108;
	setp.eq.f64 	%p7, %fd104, 0d7FF0000000000000;
	fma.rn.f64 	%fd105, %fd108, %fd5, %fd108;
	selp.f64 	%fd106, %fd108, %fd105, %p7;
	st.param.f64 	[func_retval0], %fd106;
	ret;

}


// ===== COMPILED SASS (sm_100) =====

	.target	sm_100

	.elftype	@"ET_EXEC"


//--------------------- .note.nv.tkinfo           --------------------------
	.section	.note.nv.tkinfo,"",@"SHT_NOTE"
	.sectionflags	@"SHF_NOTE_NV_TKINFO"
	.tkinfo
        /*0018*/ 	.word	0x00000002
        /*0030*/ 	.string	""
        /*0030*/ 	.string	"ptxas"
        /*0030*/ 	.string	"Cuda compilation tools, release 13.0, V13.0.88"
        /*0030*/ 	.string	"Build cuda_13.0.r13.0/compiler.36424714_0"
        /*0030*/ 	.string	"-arch sm_100 -m 64 "



//--------------------- .note.nv.cuinfo           --------------------------
	.section	.note.nv.cuinfo,"",@"SHT_NOTE"
	.sectionflags	@"SHF_NOTE_NV_CUINFO"
        /*0018*/ 	.short	0x0002
        /*001a*/ 	.short	0x0064
        /*001c*/ 	.short	0x0082
	.zero		2


//--------------------- .nv.info                  --------------------------
	.section	.nv.info,"",@"SHT_CUDA_INFO"
	.align	4


	//----- nvinfo : EIATTR_REGCOUNT
	.align		4
        /*0000*/ 	.byte	0x04, 0x2f
        /*0002*/ 	.short	(.L_5 - .L_4)
	.align		4
.L_4:
        /*0004*/ 	.word	index@(rkck)
        /*0008*/ 	.word	0x000000a0


	//----- nvinfo : EIATTR_FRAME_SIZE
	.align		4
.L_5:
        /*000c*/ 	.byte	0x04, 0x11
        /*000e*/ 	.short	(.L_7 - .L_6)
	.align		4
.L_6:
        /*0010*/ 	.word	index@($rkck$__internal_trig_reduction_slowpathd)
        /*0014*/ 	.word	0x00000100


	//----- nvinfo : EIATTR_FRAME_SIZE
	.align		4
.L_7:
        /*0018*/ 	.byte	0x04, 0x11
        /*001a*/ 	.short	(.L_9 - .L_8)
	.align		4
.L_8:
        /*001c*/ 	.word	index@($rkck$__internal_accurate_pow)
        /*0020*/ 	.word	0x00000100


	//----- nvinfo : EIATTR_FRAME_SIZE
	.align		4
.L_9:
        /*0024*/ 	.byte	0x04, 0x11
        /*0026*/ 	.short	(.L_11 - .L_10)
	.align		4
.L_10:
        /*0028*/ 	.word	index@($__internal_1_$__cuda_sm20_div_rn_f64_full)
        /*002c*/ 	.word	0x00000100


	//----- nvinfo : EIATTR_FRAME_SIZE
	.align		4
.L_11:
        /*0030*/ 	.byte	0x04, 0x11
        /*0032*/ 	.short	(.L_13 - .L_12)
	.align		4
.L_12:
        /*0034*/ 	.word	index@($__internal_0_$__cuda_sm20_dblrcp_rn_slowpath_v3)
        /*0038*/ 	.word	0x00000100


	//----- nvinfo : EIATTR_FRAME_SIZE
	.align		4
.L_13:
        /*003c*/ 	.byte	0x04, 0x11
        /*003e*/ 	.short	(.L_15 - .L_14)
	.align		4
.L_14:
        /*0040*/ 	.word	index@(rkck)
        /*0044*/ 	.word	0x00000100


	//----- nvinfo : EIATTR_MIN_STACK_SIZE
	.align		4
.L_15:
        /*0048*/ 	.byte	0x04, 0x12
        /*004a*/ 	.short	(.L_17 - .L_16)
	.align		4
.L_16:
        /*004c*/ 	.word	index@(rkck)
        /*0050*/ 	.word	0x00000100
.L_17:


//--------------------- .nv.compat                --------------------------
	.section	.nv.compat,"",@"SHT_CUDA_COMPAT_INFO"
	.align	4
        /*0000*/ 	.byte	0x02, 0x09, 0x00, 0x00, 0x02, 0x02, 0x01, 0x00, 0x02, 0x05, 0x05, 0x00, 0x03, 0x07, 0x01, 0x01
        /*0010*/ 	.byte	0x02, 0x03, 0x00, 0x00, 0x02, 0x06, 0x01, 0x00, 0x04, 0x0b, 0x08, 0x00, 0x01, 0x00, 0x00, 0x00
        /*0020*/ 	.byte	0x00, 0x00, 0x00, 0x00


//--------------------- .nv.info.rkck             --------------------------
	.section	.nv.info.rkck,"",@"SHT_CUDA_INFO"
	.sectionflags	@""
	.align	4


	//----- nvinfo : EIATTR_CUDA_API_VERSION
	.align		4
        /*0000*/ 	.byte	0x04, 0x37
        /*0002*/ 	.short	(.L_19 - .L_18)
.L_18:
        /*0004*/ 	.word	0x00000082


	//----- nvinfo : EIATTR_KPARAM_INFO
	.align		4
.L_19:
        /*0008*/ 	.byte	0x04, 0x17
        /*000a*/ 	.short	(.L_21 - .L_20)
.L_20:
        /*000c*/ 	.word	0x00000000
        /*0010*/ 	.short	0x0002
        /*0012*/ 	.short	0x0010
        /*0014*/ 	.byte	0x00, 0xf5, 0x21, 0x00


	//----- nvinfo : EIATTR_KPARAM_INFO
	.align		4
.L_21:
        /*0018*/ 	.byte	0x04, 0x17
        /*001a*/ 	.short	(.L_23 - .L_22)
.L_22:
        /*001c*/ 	.word	0x00000000
        /*0020*/ 	.short	0x0001
        /*0022*/ 	.short	0x0008
        /*0024*/ 	.byte	0x00, 0xf5, 0x21, 0x00


	//----- nvinfo : EIATTR_KPARAM_INFO
	.align		4
.L_23:
        /*0028*/ 	.byte	0x04, 0x17
        /*002a*/ 	.short	(.L_25 - .L_24)
.L_24:
        /*002c*/ 	.word	0x00000000
        /*0030*/ 	.short	0x0000
        /*0032*/ 	.short	0x0000
        /*0034*/ 	.byte	0x00, 0xf5, 0x21, 0x00


	//----- nvinfo : EIATTR_SPARSE_MMA_MASK
	.align		4
.L_25:
        /*0038*/ 	.byte	0x03, 0x50
        /*003a*/ 	.short	0x0000


	//----- nvinfo : EIATTR_MAXREG_COUNT
	.align		4
        /*003c*/ 	.byte	0x03, 0x1b
        /*003e*/ 	.short	0x00ff


	//----- nvinfo : EIATTR_EXTERNS
	.align		4
        /*0040*/ 	.byte	0x04, 0x0f
        /*0042*/ 	.short	(.L_27 - .L_26)


	//   ....[0]....
	.align		4
.L_26:
        /*0044*/ 	.word	index@(vprintf)


	//----- nvinfo : EIATTR_MERCURY_ISA_VERSION
	.align		4
.L_27:
        /*0048*/ 	.byte	0x03, 0x5f
        /*004a*/ 	.short	0x0101


	//----- nvinfo : EIATTR_VRC_CTA_INIT_COUNT
	.align		4
        /*004c*/ 	.byte	0x02, 0x4a
	.zero		1
	.zero		1


	//----- nvinfo : EIATTR_SYSCALL_OFFSETS
	.align		4
        /*0050*/ 	.byte	0x04, 0x46
        /*0052*/ 	.short	(.L_29 - .L_28)


	//   ....[0]....
.L_28:
        /*0054*/ 	.word	0x000000c0


	//   ....[1]....
        /*0058*/ 	.word	0x000002c0


	//   ....[2]....
        /*005c*/ 	.word	0x00000380


	//   ....[3]....
        /*0060*/ 	.word	0x00000440


	//   ....[4]....
        /*0064*/ 	.word	0x00000500


	//   ....[5]....
        /*0068*/ 	.word	0x000005c0


	//   ....[6]....
        /*006c*/ 	.word	0x00000680


	//   ....[7]....
        /*0070*/ 	.word	0x00000740


	//   ....[8]....
        /*0074*/ 	.word	0x00000800


	//   ....[9]....
        /*0078*/ 	.word	0x000008c0


	//   ....[10]....
        /*007c*/ 	.word	0x00000980


	//   ....[11]....
        /*0080*/ 	.word	0x00000a40


	//   ....[12]....
        /*0084*/ 	.word	0x00000b00


	//   ....[13]....
        /*0088*/ 	.word	0x00000bc0


	//   ....[14]....
        /*008c*/ 	.word	0x00000c80


	//   ....[15]....
        /*0090*/ 	.word	0x00000d40


	//   ....[16]....
        /*0094*/ 	.word	0x00000e00


	//----- nvinfo : EIATTR_EXIT_INSTR_OFFSETS
	.align		4
.L_29:
        /*0098*/ 	.byte	0x04, 0x1c
        /*009a*/ 	.short	(.L_31 - .L_30)


	//   ....[0]....
.L_30:
        /*009c*/ 	.word	0x00011870


	//----- nvinfo : EIATTR_CRS_STACK_SIZE
	.align		4
.L_31:
        /*00a0*/ 	.byte	0x04, 0x1e
        /*00a2*/ 	.short	(.L_33 - .L_32)
.L_32:
        /*00a4*/ 	.word	0x00000000


	//----- nvinfo : EIATTR_CBANK_PARAM_SIZE
	.align		4
.L_33:
        /*00a8*/ 	.byte	0x03, 0x19
        /*00aa*/ 	.short	0x0018


	//----- nvinfo : EIATTR_PARAM_CBANK
	.align		4
        /*00ac*/ 	.byte	0x04, 0x0a
        /*00ae*/ 	.short	(.L_35 - .L_34)
	.align		4
.L_34:
        /*00b0*/ 	.word	index@(.nv.constant0.rkck)
        /*00b4*/ 	.short	0x0380
        /*00b6*/ 	.short	0x0018


	//----- nvinfo : EIATTR_SW_WAR
	.align		4
.L_35:
        /*00b8*/ 	.byte	0x04, 0x36
        /*00ba*/ 	.short	(.L_37 - .L_36)
.L_36:
        /*00bc*/ 	.word	0x00000008
.L_37:


//--------------------- .nv.callgraph             --------------------------
	.section	.nv.callgraph,"",@"SHT_CUDA_CALLGRAPH"
	.align	4
	.sectionentsize	8
	.align		4
        /*0000*/ 	.word	0x00000000
	.align		4
        /*0004*/ 	.word	0xffffffff
	.align		4
        /*0008*/ 	.word	index@(rkck)
	.align		4
        /*000c*/ 	.word	index@(vprintf)
	.align		4
        /*0010*/ 	.word	0x00000000
	.align		4
        /*0014*/ 	.word	0xfffffffe
	.align		4
        /*0018*/ 	.word	0x00000000
	.align		4
        /*001c*/ 	.word	0xfffffffd
	.align		4
        /*0020*/ 	.word	0x00000000
	.align		4
        /*0024*/ 	.word	0xfffffffc


//--------------------- .nv.constant4             --------------------------
	.section	.nv.constant4,"a",@progbits
	.align	8
	.align		8
.nv.constant4:
        /*0000*/ 	.dword	vprintf
	.align		8
        /*0008*/ 	.dword	$str
	.align		8
        /*0010*/ 	.dword	$str$1
	.align		8
        /*0018*/ 	.dword	__cudart_i2opi_d
	.align		8
        /*0020*/ 	.dword	__cudart_sin_cos_coeffs


//--------------------- .text.rkck                --------------------------
	.section	.text.rkck,"ax",@progbits
	.align	128
        .global         rkck
        .type           rkck,@function
        .size           rkck,(.L_x_283 - rkck)
        .other          rkck,@"STO_CUDA_ENTRY STV_DEFAULT"
rkck:
.text.rkck:
[----:B------:R-:W0:Y:S01]  /*0000*/  LDC R1, c[0x0][0x37c] ;  /* 0x0000df00ff017b82 */ /* 0x000e220000000800 */
[----:B------:R-:W-:-:S07]  /*0010*/  MOV R0, 0x0 ;  /* 0x0000000000007802 */ /* 0x000fce0000000f00 */
[----:B------:R-:W1:Y:S01]  /*0020*/  LDC R16, c[0x0][0x2f8] ;  /* 0x0000be00ff107b82 */ /* 0x000e620000000800 */
[----:B------:R-:W2:Y:S01]  /*0030*/  LDCU.64 UR4, c[0x4][0x8] ;  /* 0x01000100ff0477ac */ /* 0x000ea20008000a00 */
[----:B0-----:R-:W-:Y:S01]  /*0040*/  VIADD R1, R1, 0xffffff00 ;  /* 0xffffff0001017836 */ /* 0x001fe20000000000 */
[----:B------:R-:W-:Y:S01]  /*0050*/  CS2R R6, SRZ ;  /* 0x0000000000067805 */ /* 0x000fe2000001ff00 */
[----:B------:R-:W0:Y:S04]  /*0060*/  LDCU UR38, c[0x0][0x2fc] ;  /* 0x00005f80ff2677ac */ /* 0x000e280008000800 */
[----:B------:R3:W4:Y:S01]  /*0070*/  LDC.64 R2, c[0x4][R0] ;  /* 0x0100000000027b82 */ /* 0x0007220000000a00 */
[----:B------:R-:W0:Y:S01]  /*0080*/  LDCU.64 UR36, c[0x4][0x20] ;  /* 0x01000400ff2477ac */ /* 0x000e220008000a00 */
[----:B--2---:R-:W-:-:S02]  /*0090*/  IMAD.U32 R4, RZ, RZ, UR4 ;  /* 0x00000004ff047e24 */ /* 0x004fc4000f8e00ff */
[----:B-1----:R-:W-:-:S07]  /*00a0*/  IMAD.U32 R5, RZ, RZ, UR5 ;  /* 0x00000005ff057e24 */ /* 0x002fce000f8e00ff */
[----:B------:R-:W-:-:S07]  /*00b0*/  LEPC R20, `(.L_x_0) ;  /* 0x000000001014794e */ /* 0x000fce0000000000 */
[----:B0--34-:R-:W-:Y:S05]  /*00c0*/  CALL.ABS.NOINC R2 ;  /* 0x0000000002007343 */ /* 0x019fea0003c00000 */
.L_x_0:
[----:B------:R-:W0:Y:S01]  /*00d0*/  S2R R26, SR_CTAID.X ;  /* 0x00000000001a7919 */ /* 0x000e220000002500 */
[----:B------:R-:W0:Y:S01]  /*00e0*/  LDCU UR4, c[0x0][0x360] ;  /* 0x00006c00ff0477ac */ /* 0x000e220008000800 */
[----:B------:R-:W1:Y:S01]  /*00f0*/  LDC.64 R22, c[0x0][0x358] ;  /* 0x0000d600ff167b82 */ /* 0x000e620000000a00 */
[----:B------:R-:W-:Y:S01]  /*0100*/  BSSY.RECONVERGENT B6, `(.L_x_1) ;  /* 0x00000d5000067945 */ /* 0x000fe20003800200 */
[----:B------:R-:W0:Y:S02]  /*0110*/  S2R R3, SR_TID.X ;  /* 0x0000000000037919 */ /* 0x000e240000002100 */
[----:B0-----:R-:W-:-:S05]  /*0120*/  IMAD R26, R26, UR4, R3 ;  /* 0x000000041a1a7c24 */ /* 0x001fca000f8e0203 */
[----:B------:R-:W-:-:S13]  /*0130*/  ISETP.NE.AND P0, PT, R26, RZ, PT ;  /* 0x000000ff1a00720c */ /* 0x000fda0003f05270 */
[----:B-1----:R-:W-:Y:S05]  /*0140*/  @P0 BRA `(.L_x_2) ;  /* 0x0000000c00400947 */ /* 0x002fea0003800000 */
[----:B------:R-:W0:Y:S01]  /*0150*/  LDCU.64 UR4, c[0x0][0x390] ;  /* 0x00007200ff0477ac */ /* 0x000e220008000a00 */
[----:B------:R-:W-:Y:S01]  /*0160*/  IADD3 R16, P0, P1, R1, 0xc0, R16 ;  /* 0x000000c001107810 */ /* 0x000fe2000791e010 */
[----:B------:R-:W-:-:S03]  /*0170*/  IMAD.MOV.U32 R2, RZ, RZ, RZ ;  /* 0x000000ffff027224 */ /* 0x000fc600078e00ff */
[----:B------:R-:W-:Y:S01]  /*0180*/  IADD3.X R17, PT, PT, RZ, UR38, RZ, P0, P1 ;  /* 0x00000026ff117c10 */ /* 0x000fe200087e24ff */
[----:B0-----:R-:W-:-:S04]  /*0190*/  UIADD3 UR4, UP0, UPT, UR4, 0x40, URZ ;  /* 0x0000004004047890 */ /* 0x001fc8000ff1e0ff */
[----:B------:R-:W-:Y:S02]  /*01a0*/  UIADD3.X UR5, UPT, UPT, URZ, UR5, URZ, UP0, !UPT ;  /* 0x00000005ff057290 */ /* 0x000fe400087fe4ff */
[----:B------:R-:W-:-:S04]  /*01b0*/  IMAD.U32 R18, RZ, RZ, UR4 ;  /* 0x00000004ff127e24 */ /* 0x000fc8000f8e00ff */
[----:B------:R-:W-:-:S07]  /*01c0*/  IMAD.U32 R19, RZ, RZ, UR5 ;  /* 0x00000005ff137e24 */ /* 0x000fce000f8e00ff */
.L_x_19:
[----:B------:R-:W-:Y:S02]  /*01d0*/  R2UR UR4, R22 ;  /* 0x00000000160472ca */ /* 0x000fe400000e0000 */
[----:B------:R-:W-:-:S13]  /*01e0*/  R2UR UR5, R23 ;  /* 0x00000000170572ca */ /* 0x000fda00000e0000 */
[----:B------:R-:W2:Y:S01]  /*01f0*/  LDG.E.64 R8, desc[UR4][R18.64+-0x40] ;  /* 0xffffc00412087981 */ /* 0x000ea2000c1e1b00 */
[----:B------:R-:W-:Y:S01]  /*0200*/  MOV R24, 0x0 ;  /* 0x0000000000187802 */ /* 0x000fe20000000f00 */
[----:B------:R-:W0:Y:S01]  /*0210*/  LDCU.64 UR4, c[0x4][0x10] ;  /* 0x01000200ff0477ac */ /* 0x000e220008000a00 */
[----:B------:R-:W-:Y:S02]  /*0220*/  VIADD R2, R2, 0x10 ;  /* 0x0000001002027836 */ /* 0x000fe40000000000 */
[----:B------:R1:W3:Y:S01]  /*0230*/  LDC.64 R10, c[0x4][R24] ;  /* 0x01000000180a7b82 */ /* 0x0002e20000000a00 */
[----:B------:R-:W-:Y:S02]  /*0240*/  IMAD.MOV.U32 R6, RZ, RZ, R16 ;  /* 0x000000ffff067224 */ /* 0x000fe400078e0010 */
[----:B------:R-:W-:Y:S01]  /*0250*/  ISETP.NE.AND P0, PT, R2, 0x400, PT ;  /* 0x000004000200780c */ /* 0x000fe20003f05270 */
[----:B------:R-:W-:-:S03]  /*0260*/  IMAD.MOV.U32 R7, RZ, RZ, R17 ;  /* 0x000000ffff077224 */ /* 0x000fc600078e0011 */
[----:B------:R-:W-:Y:S01]  /*0270*/  P2R R0, PR, RZ, 0x1 ;  /* 0x00000001ff007803 */ /* 0x000fe20000000000 */
[----:B0-----:R-:W-:Y:S02]  /*0280*/  IMAD.U32 R4, RZ, RZ, UR4 ;  /* 0x00000004ff047e24 */ /* 0x001fe4000f8e00ff */
[----:B------:R-:W-:Y:S01]  /*0290*/  IMAD.U32 R5, RZ, RZ, UR5 ;  /* 0x00000005ff057e24 */ /* 0x000fe2000f8e00ff */
[----:B--23--:R1:W-:Y:S06]  /*02a0*/  STL.64 [R1+0xc0], R8 ;  /* 0x0000c00801007387 */ /* 0x00c3ec0000100a00 */
[----:B------:R-:W-:-:S07]  /*02b0*/  LEPC R20, `(.L_x_3) ;  /* 0x000000001014794e */ /* 0x000fce0000000000 */
[----:B-1----:R-:W-:Y:S05]  /*02c0*/  CALL.ABS.NOINC R10 ;  /* 0x000000000a007343 */ /* 0x002fea0003c00000 */
.L_x_3:
[----:B------:R-:W-:Y:S02]  /*02d0*/  R2UR UR4, R22 ;  /* 0x00000000160472ca */ /* 0x000fe400000e0000 */
[----:B------:R-:W-:-:S13]  /*02e0*/  R2UR UR5, R23 ;  /* 0x00000000170572ca */ /* 0x000fda00000e0000 */
[----:B------:R-:W2:Y:S01]  /*02f0*/  LDG.E.64 R8, desc[UR4][R18.64+-0x38] ;  /* 0xffffc80412087981 */ /* 0x000ea2000c1e1b00 */
[----:B------:R0:W1:Y:S01]  /*0300*/  LDC.64 R10, c[0x4][R24] ;  /* 0x01000000180a7b82 */ /* 0x0000620000000a00 */
[----:B------:R-:W3:Y:S01]  /*0310*/  LDCU.64 UR4, c[0x4][0x10] ;  /* 0x01000200ff0477ac */ /* 0x000ee20008000a00 */
[----:B------:R-:W-:Y:S02]  /*0320*/  IMAD.MOV.U32 R6, RZ, RZ, R16 ;  /* 0x000000ffff067224 */ /* 0x000fe400078e0010 */
[----:B------:R-:W-:Y:S02]  /*0330*/  IMAD.MOV.U32 R7, RZ, RZ, R17 ;  /* 0x000000ffff077224 */ /* 0x000fe400078e0011 */
[----:B---3--:R-:W-:Y:S02]  /*0340*/  IMAD.U32 R4, RZ, RZ, UR4 ;  /* 0x00000004ff047e24 */ /* 0x008fe4000f8e00ff */
[----:B------:R-:W-:Y:S01]  /*0350*/  IMAD.U32 R5, RZ, RZ, UR5 ;  /* 0x00000005ff057e24 */ /* 0x000fe2000f8e00ff */
[----:B-12---:R0:W-:Y:S06]  /*0360*/  STL.64 [R1+0xc0], R8 ;  /* 0x0000c00801007387 */ /* 0x0061ec0000100a00 */
[----:B------:R-:W-:-:S07]  /*0370*/  LEPC R20, `(.L_x_4) ;  /* 0x000000001014794e */ /* 0x000fce0000000000 */
[----:B0-----:R-:W-:Y:S05]  /*0380*/  CALL.ABS.NOINC R10 ;  /* 0x000000000a007343 */ /* 0x001fea0003c00000 */
.L_x_4:
        /* <DEDUP_REMOVED lines=12> */
.L_x_5:
        /* <DEDUP_REMOVED lines=12> */
.L_x_6:
        /* <DEDUP_REMOVED lines=12> */
.L_x_7:
        /* <DEDUP_REMOVED lines=12> */
.L_x_8:
        /* <DEDUP_REMOVED lines=12> */
.L_x_9:
        /* <DEDUP_REMOVED lines=12> */
.L_x_10:
        /* <DEDUP_REMOVED lines=12> */
.L_x_11:
        /* <DEDUP_REMOVED lines=12> */
.L_x_12:
        /* <DEDUP_REMOVED lines=12> */
.L_x_13:
        /* <DEDUP_REMOVED lines=12> */
.L_x_14:
        /* <DEDUP_REMOVED lines=12> */
.L_x_15:
        /* <DEDUP_REMOVED lines=12> */
.L_x_16:
        /* <DEDUP_REMOVED lines=12> */
.L_x_17:
[----:B------:R-:W-:Y:S02]  /*0d50*/  R2UR UR4, R22 ;  /* 0x00000000160472ca */ /* 0x000fe400000e0000 */
[----:B------:R-:W-:-:S13]  /*0d60*/  R2UR UR5, R23 ;  /* 0x00000000170572ca */ /* 0x000fda00000e0000 */
[----:B------:R-:W2:Y:S01]  /*0d70*/  LDG.E.64 R8, desc[UR4][R18.64+0x38] ;  /* 0x0000380412087981 */ /* 0x000ea2000c1e1b00 */
[----:B------:R-:W0:Y:S01]  /*0d80*/  LDC.64 R24, c[0x4][R24] ;  /* 0x0100000018187b82 */ /* 0x000e220000000a00 */
[----:B------:R-:W1:Y:S01]  /*0d90*/  LDCU.64 UR4, c[0x4][0x10] ;  /* 0x01000200ff0477ac */ /* 0x000e620008000a00 */
[----:B------:R-:W-:Y:S02]  /*0da0*/  IMAD.MOV.U32 R6, RZ, RZ, R16 ;  /* 0x000000ffff067224 */ /* 0x000fe400078e0010 */
[----:B------:R-:W-:Y:S02]  /*0db0*/  IMAD.MOV.U32 R7, RZ, RZ, R17 ;  /* 0x000000ffff077224 */ /* 0x000fe400078e0011 */
[----:B-1----:R-:W-:Y:S02]  /*0dc0*/  IMAD.U32 R4, RZ, RZ, UR4 ;  /* 0x00000004ff047e24 */ /* 0x002fe4000f8e00ff */
[----:B------:R-:W-:Y:S01]  /*0dd0*/  IMAD.U32 R5, RZ, RZ, UR5 ;  /* 0x00000005ff057e24 */ /* 0x000fe2000f8e00ff */
[----:B0-2---:R1:W-:Y:S06]  /*0de0*/  STL.64 [R1+0xc0], R8 ;  /* 0x0000c00801007387 */ /* 0x0053ec0000100a00 */
[----:B------:R-:W-:-:S07]  /*0df0*/  LEPC R20, `(.L_x_18) ;  /* 0x000000001014794e */ /* 0x000fce0000000000 */
[----:B-1----:R-:W-:Y:S05]  /*0e00*/  CALL.ABS.NOINC R24 ;  /* 0x0000000018007343 */ /* 0x002fea0003c00000 */
.L_x_18:
[----:B------:R-:W-:Y:S02]  /*0e10*/  ISETP.NE.AND P6, PT, R2, 0x400, PT ;  /* 0x000004000200780c */ /* 0x000fe40003fc5270 */
[----:B------:R-:W-:-:S05]  /*0e20*/  IADD3 R18, P0, PT, R18, 0x80, RZ ;  /* 0x0000008012127810 */ /* 0x000fca0007f1e0ff */
[----:B------:R-:W-:-:S06]  /*0e30*/  IMAD.X R19, RZ, RZ, R19, P0 ;  /* 0x000000ffff137224 */ /* 0x000fcc00000e0613 */
[----:B------:R-:W-:Y:S05]  /*0e40*/  @P6 BRA `(.L_x_19) ;  /* 0xfffffff000e06947 */ /* 0x000fea000383ffff */
.L_x_2:
[----:B------:R-:W-:Y:S05]  /*0e50*/  BSYNC.RECONVERGENT B6 ;  /* 0x0000000000067941 */ /* 0x000fea0003800200 */
.L_x_1:
[----:B------:R-:W0:Y:S01]  /*0e60*/  LDC.64 R2, c[0x0][0x390] ;  /* 0x0000e400ff027b82 */ /* 0x000e220000000a00 */
[----:B------:R-:W-:Y:S01]  /*0e70*/  R2UR UR4, R22 ;  /* 0x00000000160472ca */ /* 0x000fe200000e0000 */
[C---:B------:R-:W-:Y:S01]  /*0e80*/  IMAD.SHL.U32 R5, R26.reuse, 0x2, RZ ;  /* 0x000000021a057824 */ /* 0x040fe200078e00ff */
[C---:B------:R-:W-:Y:S01]  /*0e90*/  R2UR UR5, R23.reuse ;  /* 0x00000000170572ca */ /* 0x040fe200000e0000 */
[----:B------:R-:W-:Y:S01]  /*0ea0*/  IMAD.SHL.U32 R7, R26, 0x4, RZ ;  /* 0x000000041a077824 */ /* 0x000fe200078e00ff */
[C---:B------:R-:W-:Y:S02]  /*0eb0*/  R2UR UR6, R22.reuse ;  /* 0x00000000160672ca */ /* 0x040fe400000e0000 */
[C---:B------:R-:W-:Y:S01]  /*0ec0*/  R2UR UR7, R23.reuse ;  /* 0x00000000170772ca */ /* 0x040fe200000e0000 */
[----:B------:R-:W1:Y:S01]  /*0ed0*/  LDC.64 R156, c[0x0][0x380] ;  /* 0x0000e000ff9c7b82 */ /* 0x000e620000000a00 */
[----:B------:R-:W-:Y:S02]  /*0ee0*/  R2UR UR8, R22 ;  /* 0x00000000160872ca */ /* 0x000fe400000e0000 */
[----:B------:R-:W-:-:S02]  /*0ef0*/  R2UR UR9, R23 ;  /* 0x00000000170972ca */ /* 0x000fc400000e0000 */
[C---:B------:R-:W-:Y:S02]  /*0f00*/  R2UR UR10, R22.reuse ;  /* 0x00000000160a72ca */ /* 0x040fe400000e0000 */
[C---:B------:R-:W-:Y:S02]  /*0f10*/  R2UR UR11, R23.reuse ;  /* 0x00000000170b72ca */ /* 0x040fe400000e0000 */
[C---:B------:R-:W-:Y:S02]  /*0f20*/  R2UR UR12, R22.reuse ;  /* 0x00000000160c72ca */ /* 0x040fe400000e0000 */
[C---:B------:R-:W-:Y:S02]  /*0f30*/  R2UR UR13, R23.reuse ;  /* 0x00000000170d72ca */ /* 0x040fe400000e0000 */
[----:B------:R-:W-:Y:S02]  /*0f40*/  R2UR UR14, R22 ;  /* 0x00000000160e72ca */ /* 0x000fe400000e0000 */
[----:B------:R-:W-:Y:S01]  /*0f50*/  R2UR UR15, R23 ;  /* 0x00000000170f72ca */ /* 0x000fe200000e0000 */
[----:B0-----:R-:W-:-:S05]  /*0f60*/  IMAD.WIDE R2, R5, 0x8, R2 ;  /* 0x0000000805027825 */ /* 0x001fca00078e0202 */
[----:B------:R0:W5:Y:S01]  /*0f70*/  LDG.E.64 R82, desc[UR4][R2.64] ;  /* 0x0000000402527981 */ /* 0x000162000c1e1b00 */
[----:B-1----:R-:W-:-:S03]  /*0f80*/  IMAD.WIDE R156, R7, 0x8, R156 ;  /* 0x00000008079c7825 */ /* 0x002fc600078e029c */
[----:B------:R0:W5:Y:S04]  /*0f90*/  LDG.E.64 R80, desc[UR6][R2.64+0x8] ;  /* 0x0000080602507981 */ /* 0x000168000c1e1b00 */
[----:B------:R0:W5:Y:S04]  /*0fa0*/  LDG.E.64 R78, desc[UR8][R156.64] ;  /* 0x000000089c4e7981 */ /* 0x000168000c1e1b00 */
[----:B------:R0:W5:Y:S04]  /*0fb0*/  LDG.E.64 R122, desc[UR10][R156.64+0x8] ;  /* 0x0000080a9c7a7981 */ /* 0x000168000c1e1b00 */
[----:B------:R0:W5:Y:S04]  /*0fc0*/  LDG.E.64 R76, desc[UR12][R156.64+0x10] ;  /* 0x0000100c9c4c7981 */ /* 0x000168000c1e1b00 */
[----:B------:R0:W5:Y:S01]  /*0fd0*/  LDG.E.64 R74, desc[UR14][R156.64+0x18] ;  /* 0x0000180e9c4a7981 */ /* 0x000162000c1e1b00 */
[----:B------:R-:W-:Y:S01]  /*0fe0*/  IMAD.MOV.U32 R72, RZ, RZ, -0x654350b8 ;  /* 0x9abcaf48ff487424 */ /* 0x000fe200078e00ff */
[----:B------:R-:W-:Y:S01]  /*0ff0*/  CS2R R70, SRZ ;  /* 0x0000000000467805 */ /* 0x000fe2000001ff00 */
[----:B------:R-:W-:-:S07]  /*1000*/  IMAD.MOV.U32 R73, RZ, RZ, 0x3e7ad7f2 ;  /* 0x3e7ad7f2ff497424 */ /* 0x000fce00078e00ff */
.L_x_261:
[----:B0----5:R-:W0:Y:S01]  /*1010*/  MUFU.RCP64H R3, R79 ;  /* 0x0000004f00037308 */ /* 0x021e220000001800 */
[----:B------:R-:W-:Y:S01]  /*1020*/  VIADD R2, R79, 0x300402 ;  /* 0x003004024f027836 */ /* 0x000fe20000000000 */
[----:B------:R-:W-:Y:S01]  /*1030*/  BSSY.RECONVERGENT B1, `(.L_x_20) ;  /* 0x0000012000017945 */ /* 0x000fe20003800200 */
[----:B------:R-:W-:Y:S02]  /*1040*/  IMAD.MOV.U32 R68, RZ, RZ, R70 ;  /* 0x000000ffff447224 */ /* 0x000fe400078e0046 */
[----:B------:R-:W-:Y:S01]  /*1050*/  IMAD.MOV.U32 R69, RZ, RZ, R71 ;  /* 0x000000ffff457224 */ /* 0x000fe200078e0047 */
[----:B------:R-:W-:Y:S01]  /*1060*/  FSETP.GEU.AND P0, PT, |R2|, 5.8789094863358348022e-39, PT ;  /* 0x004004020200780b */ /* 0x000fe20003f0e200 */
[----:B0-----:R-:W-:-:S08]  /*1070*/  DFMA R4, -R78, R2, 1 ;  /* 0x3ff000004e04742b */ /* 0x001fd00000000102 */
[----:B------:R-:W-:-:S08]  /*1080*/  DFMA R4, R4, R4, R4 ;  /* 0x000000040404722b */ /* 0x000fd00000000004 */
[----:B------:R-:W-:-:S08]  /*1090*/  DFMA R4, R2, R4, R2 ;  /* 0x000000040204722b */ /* 0x000fd00000000002 */
[----:B------:R-:W-:-:S08]  /*10a0*/  DFMA R6, -R78, R4, 1 ;  /* 0x3ff000004e06742b */ /* 0x000fd00000000104 */
[----:B------:R-:W-:Y:S01]  /*10b0*/  DFMA R2, R4, R6, R4 ;  /* 0x000000060402722b */ /* 0x000fe20000000004 */
[----:B------:R-:W-:Y:S10]  /*10c0*/  @P0 BRA `(.L_x_21) ;  /* 0x0000000000200947 */ /* 0x000ff40003800000 */
[----:B------:R-:W-:Y:S01]  /*10d0*/  LOP3.LUT R14, R79, 0x7fffffff, RZ, 0xc0, !PT ;  /* 0x7fffffff4f0e7812 */ /* 0x000fe200078ec0ff */
[----:B------:R-:W-:Y:S01]  /*10e0*/  IMAD.MOV.U32 R12, RZ, RZ, R78 ;  /* 0x000000ffff0c7224 */ /* 0x000fe200078e004e */
[----:B------:R-:W-:Y:S01]  /*10f0*/  MOV R0, 0x1130 ;  /* 0x0000113000007802 */ /* 0x000fe20000000f00 */
[----:B------:R-:W-:Y:S02]  /*1100*/  IMAD.MOV.U32 R13, RZ, RZ, R79 ;  /* 0x000000ffff0d7224 */ /* 0x000fe400078e004f */
[----:B------:R-:W-:-:S07]  /*1110*/  VIADD R14, R14, 0xfff00000 ;  /* 0xfff000000e0e7836 */ /* 0x000fce0000000000 */
[----:B------:R-:W-:Y:S05]  /*1120*/  CALL.REL.NOINC `($__internal_0_$__cuda_sm20_dblrcp_rn_slowpath_v3) ;  /* 0x0000010400d47944 */ /* 0x000fea0003c00000 */
[----:B------:R-:W-:Y:S02]  /*1130*/  IMAD.MOV.U32 R2, RZ, RZ, R16 ;  /* 0x000000ffff027224 */ /* 0x000fe400078e0010 */
[----:B------:R-:W-:-:S07]  /*1140*/  IMAD.MOV.U32 R3, RZ, RZ, R17 ;  /* 0x000000ffff037224 */ /* 0x000fce00078e0011 */
.L_x_21:
[----:B------:R-:W-:Y:S05]  /*1150*/  BSYNC.RECONVERGENT B1 ;  /* 0x0000000000017941 */ /* 0x000fea0003800200 */
.L_x_20:
[----:B------:R-:W-:Y:S01]  /*1160*/  UMOV UR4, 0x54442d18 ;  /* 0x54442d1800047882 */ /* 0x000fe20000000000 */
[----:B------:R-:W-:Y:S01]  /*1170*/  UMOV UR5, 0x401921fb ;  /* 0x401921fb00057882 */ /* 0x000fe20000000000 */
[----:B------:R-:W-:Y:S01]  /*1180*/  UMOV UR6, 0x6dc9c883 ;  /* 0x6dc9c88300067882 */ /* 0x000fe20000000000 */
[--C-:B------:R-:W-:Y:S01]  /*1190*/  DFMA R4, R122, UR4, R80.reuse ;  /* 0x000000047a047c2b */ /* 0x100fe20008000050 */
[----:B------:R-:W-:Y:S01]  /*11a0*/  UMOV UR7, 0x3fe45f30 ;  /* 0x3fe45f3000077882 */ /* 0x000fe20000000000 */
[----:B------:R-:W-:Y:S01]  /*11b0*/  DFMA R6, R70, UR4, R80 ;  /* 0x0000000446067c2b */ /* 0x000fe20008000050 */
[----:B------:R-:W-:Y:S01]  /*11c0*/  UMOV UR5, 0x3ff921fb ;  /* 0x3ff921fb00057882 */ /* 0x000fe20000000000 */
[----:B------:R-:W-:Y:S01]  /*11d0*/  DMUL R20, R76, 3 ;  /* 0x400800004c147828 */ /* 0x000fe20000000000 */
[----:B------:R-:W-:Y:S01]  /*11e0*/  BSSY.RECONVERGENT B2, `(.L_x_22) ;  /* 0x000024b000027945 */ /* 0x000fe20003800200 */
[----:B------:R-:W-:Y:S02]  /*11f0*/  DSETP.GT.AND P0, PT, |R2|, 1, PT ;  /* 0x3ff000000200742a */ /* 0x000fe40003f04200 */
[----:B------:R-:W-:-:S02]  /*1200*/  DMUL R8, R4, UR6 ;  /* 0x0000000604087c28 */ /* 0x000fc40008000000 */
[----:B------:R-:W-:Y:S02]  /*1210*/  DMUL R14, R6, UR6 ;  /* 0x00000006060e7c28 */ /* 0x000fe40008000000 */
[----:B------:R-:W-:Y:S01]  /*1220*/  DMUL R26, RZ, R4 ;  /* 0x00000004ff1a7228 */ /* 0x000fe20000000000 */
[----:B------:R-:W-:Y:S01]  /*1230*/  SEL R100, RZ, 0x7ff00000, !P0 ;  /* 0x7ff00000ff647807 */ /* 0x000fe20004000000 */
[----:B------:R-:W0:Y:S01]  /*1240*/  F2I.F64 R95, R8 ;  /* 0x00000008005f7311 */ /* 0x000e220000301100 */
[----:B------:R-:W-:Y:S02]  /*1250*/  DMUL R64, RZ, R6 ;  /* 0x00000006ff407228 */ /* 0x000fe40000000000 */
[----:B------:R-:W-:Y:S01]  /*1260*/  DMUL R20, R20, R2 ;  /* 0x0000000214147228 */ /* 0x000fe20000000000 */
[----:B------:R-:W-:Y:S01]  /*1270*/  LOP3.LUT R101, R100, 0x7ff00000, RZ, 0x3c, !PT ;  /* 0x7ff0000064657812 */ /* 0x000fe200078e3cff */
[----:B------:R-:W-:Y:S02]  /*1280*/  DSETP.NEU.AND P2, PT, |R6|, +INF , PT ;  /* 0x7ff000000600742a */ /* 0x000fe40003f4d200 */
[----:B------:R-:W-:Y:S01]  /*1290*/  DSETP.NEU.AND P1, PT, |R4|, +INF , PT ;  /* 0x7ff000000400742a */ /* 0x000fe20003f2d200 */
[----:B------:R-:W1:Y:S03]  /*12a0*/  F2I.F64 R94, R14 ;  /* 0x0000000e005e7311 */ /* 0x000e660000301100 */
[----:B------:R-:W-:-:S02]  /*12b0*/  DSETP.LTU.OR P4, PT, |R6|, 2.14748364800000000000e+09, !P2 ;  /* 0x41e000000600742a */ /* 0x000fc40005789600 */
[----:B------:R-:W-:Y:S01]  /*12c0*/  DMUL R98, R74, R20 ;  /* 0x000000144a627228 */ /* 0x000fe20000000000 */
[----:B------:R-:W-:Y:S02]  /*12d0*/  IMAD.MOV.U32 R21, RZ, RZ, RZ ;  /* 0x000000ffff157224 */ /* 0x000fe400078e00ff */
[----:B0-----:R-:W0:Y:S01]  /*12e0*/  I2F.F64 R10, R95 ;  /* 0x0000005f000a7312 */ /* 0x001e220000201c00 */
[----:B------:R-:W-:Y:S02]  /*12f0*/  SEL R97, R95, RZ, P1 ;  /* 0x000000ff5f617207 */ /* 0x000fe40000800000 */
[----:B-1----:R-:W-:-:S05]  /*1300*/  SEL R96, R94, RZ, P2 ;  /* 0x000000ff5e607207 */ /* 0x002fca0001000000 */
[----:B------:R-:W1:Y:S01]  /*1310*/  I2F.F64 R16, R94 ;  /* 0x0000005e00107312 */ /* 0x000e620000201c00 */
[----:B0-----:R-:W-:Y:S02]  /*1320*/  DFMA R12, R10, -UR4, R4 ;  /* 0x800000040a0c7c2b */ /* 0x001fe40008000004 */
[----:B-1----:R-:W-:Y:S01]  /*1330*/  DFMA R18, R16, -UR4, R6 ;  /* 0x8000000410127c2b */ /* 0x002fe20008000006 */
[----:B------:R-:W-:Y:S01]  /*1340*/  UMOV UR4, 0x33145c00 ;  /* 0x33145c0000047882 */ /* 0x000fe20000000000 */
[----:B------:R-:W-:-:S04]  /*1350*/  UMOV UR5, 0x3c91a626 ;  /* 0x3c91a62600057882 */ /* 0x000fc80000000000 */
[----:B------:R-:W-:Y:S02]  /*1360*/  DFMA R12, R10, -UR4, R12 ;  /* 0x800000040a0c7c2b */ /* 0x000fe4000800000c */
[----:B------:R-:W-:Y:S01]  /*1370*/  DFMA R18, R16, -UR4, R18 ;  /* 0x8000000410127c2b */ /* 0x000fe20008000012 */
[----:B------:R-:W-:Y:S01]  /*1380*/  UMOV UR4, 0x252049c0 ;  /* 0x252049c000047882 */ /* 0x000fe20000000000 */
[----:B------:R-:W-:-:S04]  /*1390*/  UMOV UR5, 0x397b839a ;  /* 0x397b839a00057882 */ /* 0x000fc80000000000 */
[----:B------:R-:W-:Y:S02]  /*13a0*/  DFMA R8, R10, -UR4, R12 ;  /* 0x800000040a087c2b */ /* 0x000fe4000800000c */
[----:B------:R-:W-:-:S08]  /*13b0*/  DFMA R10, R16, -UR4, R18 ;  /* 0x80000004100a7c2b */ /* 0x000fd00008000012 */
[----:B------:R-:W-:Y:S02]  /*13c0*/  FSEL R66, R26, R8, !P1 ;  /* 0x000000081a427208 */ /* 0x000fe40004800000 */
[----:B------:R-:W-:Y:S02]  /*13d0*/  FSEL R67, R27, R9, !P1 ;  /* 0x000000091b437208 */ /* 0x000fe40004800000 */
[----:B------:R-:W-:Y:S02]  /*13e0*/  FSEL R84, R64, R10, !P2 ;  /* 0x0000000a40547208 */ /* 0x000fe40005000000 */
[----:B------:R-:W-:-:S07]  /*13f0*/  FSEL R85, R65, R11, !P2 ;  /* 0x0000000b41557208 */ /* 0x000fce0005000000 */
.L_x_59:
[C---:B------:R-:W-:Y:S01]  /*1400*/  DSETP.GE.AND P2, PT, |R4|.reuse, 2.14748364800000000000e+09, PT ;  /* 0x41e000000400742a */ /* 0x040fe20003f46200 */
[----:B------:R-:W-:Y:S01]  /*1410*/  BSSY.RECONVERGENT B3, `(.L_x_23) ;  /* 0x000000a000037945 */ /* 0x000fe20003800200 */
[----:B------:R-:W-:Y:S02]  /*1420*/  IMAD.MOV.U32 R0, RZ, RZ, R97 ;  /* 0x000000ffff007224 */ /* 0x000fe400078e0061 */
[----:B------:R-:W-:Y:S02]  /*1430*/  IMAD.MOV.U32 R14, RZ, RZ, R66 ;  /* 0x000000ffff0e7224 */ /* 0x000fe400078e0042 */
[----:B------:R-:W-:Y:S01]  /*1440*/  DSETP.EQ.OR P2, PT, |R4|, +INF , !P2 ;  /* 0x7ff000000400742a */ /* 0x000fe20005742600 */
[----:B------:R-:W-:-:S13]  /*1450*/  IMAD.MOV.U32 R15, RZ, RZ, R67 ;  /* 0x000000ffff0f7224 */ /* 0x000fda00078e0043 */
[----:B-----5:R-:W-:Y:S05]  /*1460*/  @P2 BRA `(.L_x_24) ;  /* 0x0000000000102947 */ /* 0x020fea0003800000 */
[----:B------:R-:W-:Y:S01]  /*1470*/  IMAD.MOV.U32 R14, RZ, RZ, R4 ;  /* 0x000000ffff0e7224 */ /* 0x000fe200078e0004 */
[----:B------:R-:W-:Y:S01]  /*1480*/  MOV R20, 0x14b0 ;  /* 0x000014b000147802 */ /* 0x000fe20000000f00 */
[----:B------:R-:W-:-:S07]  /*1490*/  IMAD.MOV.U32 R24, RZ, RZ, R5 ;  /* 0x000000ffff187224 */ /* 0x000fce00078e0005 */
[----:B------:R-:W-:Y:S05]  /*14a0*/  CALL.REL.NOINC `($rkck$__internal_trig_reduction_slowpathd) ;  /* 0x0000011400ec7944 */ /* 0x000fea0003c00000 */
.L_x_24:
[----:B------:R-:W-:Y:S05]  /*14b0*/  BSYNC.RECONVERGENT B3 ;  /* 0x0000000000037941 */ /* 0x000fea0003800200 */
.L_x_23:
[----:B------:R-:W-:Y:S01]  /*14c0*/  IMAD.SHL.U32 R12, R0, 0x40, RZ ;  /* 0x00000040000c7824 */ /* 0x000fe200078e00ff */
[----:B------:R-:W-:Y:S02]  /*14d0*/  R2UR UR4, R22 ;  /* 0x00000000160472ca */ /* 0x000fe400000e0000 */
[----:B------:R-:W-:Y:S02]  /*14e0*/  R2UR UR5, R23 ;  /* 0x00000000170572ca */ /* 0x000fe400000e0000 */
[----:B------:R-:W-:-:S04]  /*14f0*/  LOP3.LUT R12, R12, 0x40, RZ, 0xc0, !PT ;  /* 0x000000400c0c7812 */ /* 0x000fc800078ec0ff */
[----:B------:R-:W-:-:S05]  /*1500*/  IADD3 R12, P0, PT, R12, UR36, RZ ;  /* 0x000000240c0c7c10 */ /* 0x000fca000ff1e0ff */
[----:B------:R-:W-:-:S05]  /*1510*/  IMAD.X R13, RZ, RZ, UR37, P0 ;  /* 0x00000025ff0d7e24 */ /* 0x000fca00080e06ff */
[----:B------:R-:W2:Y:S04]  /*1520*/  LDG.E.128.CONSTANT R28, desc[UR4][R12.64] ;  /* 0x000000040c1c7981 */ /* 0x000ea8000c1e9d00 */
[----:B------:R-:W3:Y:S04]  /*1530*/  LDG.E.128.CONSTANT R32, desc[UR4][R12.64+0x10] ;  /* 0x000010040c207981 */ /* 0x000ee8000c1e9d00 */
[----:B------:R-:W4:Y:S01]  /*1540*/  LDG.E.128.CONSTANT R36, desc[UR4][R12.64+0x20] ;  /* 0x000020040c247981 */ /* 0x000f22000c1e9d00 */
[----:B------:R-:W-:Y:S01]  /*1550*/  LOP3.LUT R16, R0, 0x1, RZ, 0xc0, !PT ;  /* 0x0000000100107812 */ /* 0x000fe200078ec0ff */
[----:B------:R-:W-:Y:S01]  /*1560*/  IMAD.MOV.U32 R18, RZ, RZ, 0x20fd8164 ;  /* 0x20fd8164ff127424 */ /* 0x000fe200078e00ff */
[----:B------:R-:W-:Y:S01]  /*1570*/  BSSY.RECONVERGENT B3, `(.L_x_25) ;  /* 0x000001c000037945 */ /* 0x000fe20003800200 */
[----:B------:R-:W-:Y:S01]  /*1580*/  IMAD.MOV.U32 R19, RZ, RZ, 0x3da8ff83 ;  /* 0x3da8ff83ff137424 */ /* 0x000fe200078e00ff */
[----:B------:R-:W-:Y:S01]  /*1590*/  ISETP.NE.U32.AND P0, PT, R16, 0x1, PT ;  /* 0x000000011000780c */ /* 0x000fe20003f05070 */
[----:B------:R-:W-:-:S03]  /*15a0*/  DMUL R16, R14, R14 ;  /* 0x0000000e0e107228 */ /* 0x000fc60000000000 */
[----:B------:R-:W-:Y:S02]  /*15b0*/  FSEL R18, R18, -8.06006814911005101289e+34, !P0 ;  /* 0xf9785eba12127808 */ /* 0x000fe40004000000 */
[----:B------:R-:W-:-:S06]  /*15c0*/  FSEL R19, -R19, 0.11223486810922622681, !P0 ;  /* 0x3de5db6513137808 */ /* 0x000fcc0004000100 */
[----:B--2---:R-:W-:-:S08]  /*15d0*/  DFMA R28, R16, R18, R28 ;  /* 0x00000012101c722b */ /* 0x004fd0000000001c */
[----:B------:R-:W-:-:S08]  /*15e0*/  DFMA R28, R16, R28, R30 ;  /* 0x0000001c101c722b */ /* 0x000fd0000000001e */
[----:B---3--:R-:W-:-:S08]  /*15f0*/  DFMA R28, R16, R28, R32 ;  /* 0x0000001c101c722b */ /* 0x008fd00000000020 */
[----:B------:R-:W-:-:S08]  /*1600*/  DFMA R28, R16, R28, R34 ;  /* 0x0000001c101c722b */ /* 0x000fd00000000022 */
[----:B----4-:R-:W-:-:S08]  /*1610*/  DFMA R28, R16, R28, R36 ;  /* 0x0000001c101c722b */ /* 0x010fd00000000024 */
[----:B------:R-:W-:-:S08]  /*1620*/  DFMA R28, R16, R28, R38 ;  /* 0x0000001c101c722b */ /* 0x000fd00000000026 */
[----:B------:R-:W-:Y:S02]  /*1630*/  DFMA R12, R28, R14, R14 ;  /* 0x0000000e1c0c722b */ /* 0x000fe4000000000e */
[----:B------:R-:W-:-:S10]  /*1640*/  DFMA R16, R16, R28, 1 ;  /* 0x3ff000001010742b */ /* 0x000fd4000000001c */
[----:B------:R-:W-:Y:S02]  /*1650*/  FSEL R14, R16, R12, !P0 ;  /* 0x0000000c100e7208 */ /* 0x000fe40004000000 */
[----:B------:R-:W-:Y:S02]  /*1660*/  FSEL R15, R17, R13, !P0 ;  /* 0x0000000d110f7208 */ /* 0x000fe40004000000 */
[----:B------:R-:W-:Y:S01]  /*1670*/  LOP3.LUT P0, RZ, R0, 0x2, RZ, 0xc0, !PT ;  /* 0x0000000200ff7812 */ /* 0x000fe2000780c0ff */
[----:B------:R-:W-:-:S03]  /*1680*/  IMAD.MOV.U32 R0, RZ, RZ, R96 ;  /* 0x000000ffff007224 */ /* 0x000fc600078e0060 */
[----:B------:R-:W-:-:S10]  /*1690*/  DADD R12, RZ, -R14 ;  /* 0x00000000ff0c7229 */ /* 0x000fd4000000080e */
[----:B------:R-:W-:Y:S01]  /*16a0*/  FSEL R32, R14, R12, !P0 ;  /* 0x0000000c0e207208 */ /* 0x000fe20004000000 */
[----:B------:R-:W-:Y:S01]  /*16b0*/  IMAD.MOV.U32 R14, RZ, RZ, R84 ;  /* 0x000000ffff0e7224 */ /* 0x000fe200078e0054 */
[----:B------:R-:W-:Y:S01]  /*16c0*/  FSEL R33, R15, R13, !P0 ;  /* 0x0000000d0f217208 */ /* 0x000fe20004000000 */
[----:B------:R-:W-:Y:S01]  /*16d0*/  IMAD.MOV.U32 R15, RZ, RZ, R85 ;  /* 0x000000ffff0f7224 */ /* 0x000fe200078e0055 */
[----:B------:R-:W-:Y:S06]  /*16e0*/  @P4 BRA `(.L_x_26) ;  /* 0x0000000000104947 */ /* 0x000fec0003800000 */
[----:B------:R-:W-:Y:S01]  /*16f0*/  IMAD.MOV.U32 R14, RZ, RZ, R6 ;  /* 0x000000ffff0e7224 */ /* 0x000fe200078e0006 */
[----:B------:R-:W-:Y:S01]  /*1700*/  MOV R20, 0x1730 ;  /* 0x0000173000147802 */ /* 0x000fe20000000f00 */
[----:B------:R-:W-:-:S07]  /*1710*/  IMAD.MOV.U32 R24, RZ, RZ, R7 ;  /* 0x000000ffff187224 */ /* 0x000fce00078e0007 */
[----:B------:R-:W-:Y:S05]  /*1720*/  CALL.REL.NOINC `($rkck$__internal_trig_reduction_slowpathd) ;  /* 0x00000114004c7944 */ /* 0x000fea0003c00000 */
.L_x_26:
[----:B------:R-:W-:Y:S05]  /*1730*/  BSYNC.RECONVERGENT B3 ;  /* 0x0000000000037941 */ /* 0x000fea0003800200 */
.L_x_25:
        /* <DEDUP_REMOVED lines=9> */
[----:B------:R-:W0:Y:S03]  /*17d0*/  LDC.64 R62, c[0x0][0x388] ;  /* 0x0000e200ff3e7b82 */ /* 0x000e260000000a00 */
[----:B0-----:R-:W5:Y:S01]  /*17e0*/  LDG.E.64 R62, desc[UR4][R62.64+0x88] ;  /* 0x000088043e3e7981 */ /* 0x001f62000c1e1b00 */
[----:B------:R-:W-:Y:S01]  /*17f0*/  LOP3.LUT R16, R0, 0x1, RZ, 0xc0, !PT ;  /* 0x0000000100107812 */ /* 0x000fe200078ec0ff */
[----:B------:R-:W-:Y:S01]  /*1800*/  IMAD.MOV.U32 R18, RZ, RZ, 0x20fd8164 ;  /* 0x20fd8164ff127424 */ /* 0x000fe200078e00ff */
[----:B------:R-:W-:Y:S01]  /*1810*/  DMUL R32, R82, R32 ;  /* 0x0000002052207228 */ /* 0x000fe20000000000 */
[----:B------:R-:W-:Y:S01]  /*1820*/  IMAD.MOV.U32 R19, RZ, RZ, 0x3da8ff83 ;  /* 0x3da8ff83ff137424 */ /* 0x000fe200078e00ff */
[----:B------:R-:W-:Y:S01]  /*1830*/  ISETP.NE.U32.AND P0, PT, R16, 0x1, PT ;  /* 0x000000011000780c */ /* 0x000fe20003f05070 */
[----:B------:R-:W-:Y:S01]  /*1840*/  DMUL R16, R14, R14 ;  /* 0x0000000e0e107228 */ /* 0x000fe20000000000 */
[----:B------:R-:W-:Y:S02]  /*1850*/  BSSY.RECONVERGENT B3, `(.L_x_27) ;  /* 0x000001b000037945 */ /* 0x000fe40003800200 */
[----:B------:R-:W-:-:S02]  /*1860*/  FSEL R18, R18, -8.06006814911005101289e+34, !P0 ;  /* 0xf9785eba12127808 */ /* 0x000fc40004000000 */
[----:B------:R-:W-:-:S06]  /*1870*/  FSEL R19, -R19, 0.11223486810922622681, !P0 ;  /* 0x3de5db6513137808 */ /* 0x000fcc0004000100 */
[----:B--2---:R-:W-:-:S08]  /*1880*/  DFMA R28, R16, R18, R28 ;  /* 0x00000012101c722b */ /* 0x004fd0000000001c */
[----:B------:R-:W-:-:S08]  /*1890*/  DFMA R28, R16, R28, R30 ;  /* 0x0000001c101c722b */ /* 0x000fd0000000001e */
[----:B---3--:R-:W-:-:S08]  /*18a0*/  DFMA R28, R16, R28, R36 ;  /* 0x0000001c101c722b */ /* 0x008fd00000000024 */
[----:B------:R-:W-:-:S08]  /*18b0*/  DFMA R28, R16, R28, R38 ;  /* 0x0000001c101c722b */ /* 0x000fd00000000026 */
[----:B----4-:R-:W-:Y:S02]  /*18c0*/  DFMA R28, R16, R28, R40 ;  /* 0x0000001c101c722b */ /* 0x010fe40000000028 */
[----:B-----5:R-:W-:-:S06]  /*18d0*/  DMUL R62, R82, R62 ;  /* 0x0000003e523e7228 */ /* 0x020fcc0000000000 */
        /* <DEDUP_REMOVED lines=11> */
[----:B------:R-:W-:-:S05]  /*1990*/  IMAD.MOV.U32 R15, RZ, RZ, R67 ;  /* 0x000000ffff0f7224 */ /* 0x000fca00078e0043 */
[----:B------:R-:W-:Y:S01]  /*19a0*/  DMUL R86, R32, R86 ;  /* 0x0000005620567228 */ /* 0x000fe20000000000 */
[----:B------:R-:W-:Y:S10]  /*19b0*/  @P2 BRA `(.L_x_28) ;  /* 0x0000000000102947 */ /* 0x000ff40003800000 */
[----:B------:R-:W-:Y:S01]  /*19c0*/  IMAD.MOV.U32 R14, RZ, RZ, R4 ;  /* 0x000000ffff0e7224 */ /* 0x000fe200078e0004 */
[----:B------:R-:W-:Y:S01]  /*19d0*/  MOV R20, 0x1a00 ;  /* 0x00001a0000147802 */ /* 0x000fe20000000f00 */
[----:B------:R-:W-:-:S07]  /*19e0*/  IMAD.MOV.U32 R24, RZ, RZ, R5 ;  /* 0x000000ffff187224 */ /* 0x000fce00078e0005 */
[----:B------:R-:W-:Y:S05]  /*19f0*/  CALL.REL.NOINC `($rkck$__internal_trig_reduction_slowpathd) ;  /* 0x0000011000987944 */ /* 0x000fea0003c00000 */
.L_x_28:
[----:B------:R-:W-:Y:S05]  /*1a00*/  BSYNC.RECONVERGENT B3 ;  /* 0x0000000000037941 */ /* 0x000fea0003800200 */
.L_x_27:
        /* <DEDUP_REMOVED lines=11> */
[----:B------:R-:W-:Y:S01]  /*1ac0*/  DSETP.NEU.AND P1, PT, |R6|, +INF , PT ;  /* 0x7ff000000600742a */ /* 0x000fe20003f2d200 */
[----:B------:R-:W-:Y:S01]  /*1ad0*/  IMAD.MOV.U32 R19, RZ, RZ, 0x3da8ff83 ;  /* 0x3da8ff83ff137424 */ /* 0x000fe200078e00ff */
[----:B------:R-:W-:Y:S01]  /*1ae0*/  ISETP.NE.U32.AND P0, PT, R16, 0x1, PT ;  /* 0x000000011000780c */ /* 0x000fe20003f05070 */
[----:B------:R-:W-:Y:S01]  /*1af0*/  DMUL R16, R14, R14 ;  /* 0x0000000e0e107228 */ /* 0x000fe20000000000 */
[----:B------:R-:W-:Y:S01]  /*1b00*/  BSSY.RECONVERGENT B3, `(.L_x_29) ;  /* 0x0000021000037945 */ /* 0x000fe20003800200 */
[----:B------:R-:W-:Y:S01]  /*1b10*/  IMAD.MOV.U32 R20, RZ, RZ, 0x1 ;  /* 0x00000001ff147424 */ /* 0x000fe200078e00ff */
[----:B------:R-:W-:-:S02]  /*1b20*/  FSEL R18, R18, -8.06006814911005101289e+34, !P0 ;  /* 0xf9785eba12127808 */ /* 0x000fc40004000000 */
        /* <DEDUP_REMOVED lines=11> */
[----:B------:R-:W-:-:S04]  /*1be0*/  LOP3.LUT P0, RZ, R0, 0x2, RZ, 0xc0, !PT ;  /* 0x0000000200ff7812 */ /* 0x000fc8000780c0ff */
[----:B------:R-:W-:-:S10]  /*1bf0*/  DADD R12, RZ, -R14 ;  /* 0x00000000ff0c7229 */ /* 0x000fd4000000080e */
[----:B------:R-:W-:Y:S01]  /*1c00*/  FSEL R32, R14, R12, !P0 ;  /* 0x0000000c0e207208 */ /* 0x000fe20004000000 */
[----:B------:R-:W-:Y:S01]  /*1c10*/  IMAD.MOV.U32 R14, RZ, RZ, R64 ;  /* 0x000000ffff0e7224 */ /* 0x000fe200078e0040 */
[----:B------:R-:W-:Y:S01]  /*1c20*/  FSEL R33, R15, R13, !P0 ;  /* 0x0000000d0f217208 */ /* 0x000fe20004000000 */
[----:B------:R-:W-:Y:S01]  /*1c30*/  IMAD.MOV.U32 R15, RZ, RZ, R65 ;  /* 0x000000ffff0f7224 */ /* 0x000fe200078e0041 */
[----:B------:R-:W-:Y:S06]  /*1c40*/  @!P1 BRA `(.L_x_30) ;  /* 0x0000000000309947 */ /* 0x000fec0003800000 */
[----:B------:R-:W-:Y:S01]  /*1c50*/  DSETP.GE.AND P0, PT, |R6|, 2.14748364800000000000e+09, PT ;  /* 0x41e000000600742a */ /* 0x000fe20003f06200 */
[----:B------:R-:W-:Y:S01]  /*1c60*/  BSSY.RECONVERGENT B4, `(.L_x_31) ;  /* 0x0000009000047945 */ /* 0x000fe20003800200 */
[----:B------:R-:W-:Y:S02]  /*1c70*/  IMAD.MOV.U32 R0, RZ, RZ, R94 ;  /* 0x000000ffff007224 */ /* 0x000fe400078e005e */
[----:B------:R-:W-:Y:S02]  /*1c80*/  IMAD.MOV.U32 R14, RZ, RZ, R10 ;  /* 0x000000ffff0e7224 */ /* 0x000fe400078e000a */
[----:B------:R-:W-:-:S08]  /*1c90*/  IMAD.MOV.U32 R15, RZ, RZ, R11 ;  /* 0x000000ffff0f7224 */ /* 0x000fd000078e000b */
[----:B------:R-:W-:Y:S05]  /*1ca0*/  @!P0 BRA `(.L_x_32) ;  /* 0x0000000000108947 */ /* 0x000fea0003800000 */
[----:B------:R-:W-:Y:S01]  /*1cb0*/  IMAD.MOV.U32 R14, RZ, RZ, R6 ;  /* 0x000000ffff0e7224 */ /* 0x000fe200078e0006 */
[----:B------:R-:W-:Y:S01]  /*1cc0*/  MOV R20, 0x1cf0 ;  /* 0x00001cf000147802 */ /* 0x000fe20000000f00 */
[----:B------:R-:W-:-:S07]  /*1cd0*/  IMAD.MOV.U32 R24, RZ, RZ, R7 ;  /* 0x000000ffff187224 */ /* 0x000fce00078e0007 */
[----:B------:R-:W-:Y:S05]  /*1ce0*/  CALL.REL.NOINC `($rkck$__internal_trig_reduction_slowpathd) ;  /* 0x0000010c00dc7944 */ /* 0x000fea0003c00000 */
.L_x_32:
[----:B------:R-:W-:Y:S05]  /*1cf0*/  BSYNC.RECONVERGENT B4 ;  /* 0x0000000000047941 */ /* 0x000fea0003800200 */
.L_x_31:
[----:B------:R-:W-:-:S07]  /*1d00*/  VIADD R20, R0, 0x1 ;  /* 0x0000000100147836 */ /* 0x000fce0000000000 */
.L_x_30:
[----:B------:R-:W-:Y:S05]  /*1d10*/  BSYNC.RECONVERGENT B3 ;  /* 0x0000000000037941 */ /* 0x000fea0003800200 */
.L_x_29:
        /* <DEDUP_REMOVED lines=14> */
[----:B------:R-:W-:Y:S01]  /*1e00*/  BSSY.RECONVERGENT B3, `(.L_x_33) ;  /* 0x0000027000037945 */ /* 0x000fe20003800200 */
[----:B------:R-:W-:Y:S01]  /*1e10*/  ISETP.NE.U32.AND P0, PT, R0, 0x1, PT ;  /* 0x000000010000780c */ /* 0x000fe20003f05070 */
[----:B------:R-:W-:Y:S01]  /*1e20*/  IMAD.MOV.U32 R0, RZ, RZ, 0x3da8ff83 ;  /* 0x3da8ff83ff007424 */ /* 0x000fe200078e00ff */
[----:B------:R-:W-:-:S02]  /*1e30*/  DMUL R32, R62, R32 ;  /* 0x000000203e207228 */ /* 0x000fc40000000000 */
[----:B------:R-:W-:Y:S02]  /*1e40*/  FSEL R18, R18, -8.06006814911005101289e+34, !P0 ;  /* 0xf9785eba12127808 */ /* 0x000fe40004000000 */
        /* <DEDUP_REMOVED lines=13> */
[----:B------:R-:W-:-:S03]  /*1f20*/  IMAD.MOV.U32 R20, RZ, RZ, 0x1 ;  /* 0x00000001ff147424 */ /* 0x000fc600078e00ff */
[----:B------:R-:W-:-:S10]  /*1f30*/  DADD R12, RZ, -R14 ;  /* 0x00000000ff0c7229 */ /* 0x000fd4000000080e */
[----:B------:R-:W-:Y:S01]  /*1f40*/  FSEL R88, R14, R12, !P0 ;  /* 0x0000000c0e587208 */ /* 0x000fe20004000000 */
[----:B------:R-:W-:Y:S01]  /*1f50*/  IMAD.MOV.U32 R14, RZ, RZ, R26 ;  /* 0x000000ffff0e7224 */ /* 0x000fe200078e001a */
[----:B------:R-:W-:Y:S01]  /*1f60*/  FSEL R89, R15, R13, !P0 ;  /* 0x0000000d0f597208 */ /* 0x000fe20004000000 */
[----:B------:R-:W-:Y:S01]  /*1f70*/  DSETP.NEU.AND P0, PT, |R4|, +INF , PT ;  /* 0x7ff000000400742a */ /* 0x000fe20003f0d200 */
[----:B------:R-:W-:-:S04]  /*1f80*/  IMAD.MOV.U32 R15, RZ, RZ, R27 ;  /* 0x000000ffff0f7224 */ /* 0x000fc800078e001b */
[----:B------:R-:W-:-:S09]  /*1f90*/  DMUL R88, R32, R88 ;  /* 0x0000005820587228 */ /* 0x000fd20000000000 */
[----:B------:R-:W-:Y:S05]  /*1fa0*/  @!P0 BRA `(.L_x_34) ;  /* 0x0000000000308947 */ /* 0x000fea0003800000 */
        /* <DEDUP_REMOVED lines=10> */
.L_x_36:
[----:B------:R-:W-:Y:S05]  /*2050*/  BSYNC.RECONVERGENT B4 ;  /* 0x0000000000047941 */ /* 0x000fea0003800200 */
.L_x_35:
[----:B------:R-:W-:-:S07]  /*2060*/  VIADD R20, R0, 0x1 ;  /* 0x0000000100147836 */ /* 0x000fce0000000000 */
.L_x_34:
[----:B------:R-:W-:Y:S05]  /*2070*/  BSYNC.RECONVERGENT B3 ;  /* 0x0000000000037941 */ /* 0x000fea0003800200 */
.L_x_33:
        /* <DEDUP_REMOVED lines=11> */
[----:B------:R-:W-:Y:S01]  /*2130*/  DMUL R16, R14, R14 ;  /* 0x0000000e0e107228 */ /* 0x000fe20000000000 */
[----:B------:R-:W-:Y:S01]  /*2140*/  BSSY.RECONVERGENT B3, `(.L_x_37) ;  /* 0x000001b000037945 */ /* 0x000fe20003800200 */
[----:B------:R-:W-:Y:S01]  /*2150*/  ISETP.NE.U32.AND P0, PT, R0, 0x1, PT ;  /* 0x000000010000780c */ /* 0x000fe20003f05070 */
[----:B------:R-:W-:-:S03]  /*2160*/  IMAD.MOV.U32 R0, RZ, RZ, 0x3da8ff83 ;  /* 0x3da8ff83ff007424 */ /* 0x000fc600078e00ff */
[----:B------:R-:W-:Y:S02]  /*2170*/  FSEL R18, R18, -8.06006814911005101289e+34, !P0 ;  /* 0xf9785eba12127808 */ /* 0x000fe40004000000 */
[----:B------:R-:W-:Y:S01]  /*2180*/  FSEL R19, -R0, 0.11223486810922622681, !P0 ;  /* 0x3de5db6500137808 */ /* 0x000fe20004000100 */
[----:B------:R-:W-:-:S05]  /*2190*/  IMAD.MOV.U32 R0, RZ, RZ, R96 ;  /* 0x000000ffff007224 */ /* 0x000fca00078e0060 */
        /* <DEDUP_REMOVED lines=21> */
.L_x_38:
[----:B------:R-:W-:Y:S05]  /*22f0*/  BSYNC.RECONVERGENT B3 ;  /* 0x0000000000037941 */ /* 0x000fea0003800200 */
.L_x_37:
        /* <DEDUP_REMOVED lines=25> */
[----:B----4-:R-:W-:Y:S02]  /*2490*/  DFMA R28, R16, R28, R40 ;  /* 0x0000001c101c722b */ /* 0x010fe40000000028 */
[----:B-----5:R-:W-:-:S06]  /*24a0*/  DMUL R58, R82, -R58 ;  /* 0x8000003a523a7228 */ /* 0x020fcc0000000000 */
        /* <DEDUP_REMOVED lines=24> */
.L_x_42:
[----:B------:R-:W-:Y:S05]  /*2630*/  BSYNC.RECONVERGENT B4 ;  /* 0x0000000000047941 */ /* 0x000fea0003800200 */
.L_x_41:
[----:B------:R-:W-:-:S07]  /*2640*/  VIADD R20, R0, 0x1 ;  /* 0x0000000100147836 */ /* 0x000fce0000000000 */
.L_x_40:
[----:B------:R-:W-:Y:S05]  /*2650*/  BSYNC.RECONVERGENT B3 ;  /* 0x0000000000037941 */ /* 0x000fea0003800200 */
.L_x_39:
        /* <DEDUP_REMOVED lines=14> */
[----:B------:R-:W-:Y:S01]  /*2740*/  IMAD.MOV.U32 R0, RZ, RZ, 0x3da8ff83 ;  /* 0x3da8ff83ff007424 */ /* 0x000fe200078e00ff */
[----:B------:R-:W-:-:S02]  /*2750*/  DSETP.NEU.AND P1, PT, |R6|, +INF , PT ;  /* 0x7ff000000600742a */ /* 0x000fc40003f2d200 */
        /* <DEDUP_REMOVED lines=30> */
.L_x_46:
[----:B------:R-:W-:Y:S05]  /*2940*/  BSYNC.RECONVERGENT B4 ;  /* 0x0000000000047941 */ /* 0x000fea0003800200 */
.L_x_45:
[----:B------:R-:W-:-:S07]  /*2950*/  VIADD R20, R0, 0x1 ;  /* 0x0000000100147836 */ /* 0x000fce0000000000 */
.L_x_44:
[----:B------:R-:W-:Y:S05]  /*2960*/  BSYNC.RECONVERGENT B3 ;  /* 0x0000000000037941 */ /* 0x000fea0003800200 */
.L_x_43:
[----:B------:R-:W-:Y:S01]  /*2970*/  IMAD.SHL.U32 R0, R20, 0x40, RZ ;  /* 0x0000004014007824 */ /* 0x000fe200078e00ff */
[----:B------:R-:W-:Y:S02]  /*2980*/  R2UR UR4, R22 ;  /* 0x00000000160472ca */ /* 0x000fe400000e0000 */
[----:B------:R-:W-:Y:S02]  /*2990*/  R2UR UR5, R23 ;  /* 0x00000000170572ca */ /* 0x000fe400000e0000 */
[----:B------:R-:W-:-:S04]  /*29a0*/  LOP3.LUT R0, R0, 0x40, RZ, 0xc0, !PT ;  /* 0x0000004000007812 */ /* 0x000fc800078ec0ff */
[----:B------:R-:W-:-:S05]  /*29b0*/  IADD3 R12, P0, PT, R0, UR36, RZ ;  /* 0x00000024000c7c10 */ /* 0x000fca000ff1e0ff */
[----:B------:R-:W-:-:S05]  /*29c0*/  IMAD.X R13, RZ, RZ, UR37, P0 ;  /* 0x00000025ff0d7e24 */ /* 0x000fca00080e06ff */
[----:B------:R-:W2:Y:S04]  /*29d0*/  LDG.E.128.CONSTANT R16, desc[UR4][R12.64] ;  /* 0x000000040c107981 */ /* 0x000ea8000c1e9d00 */
[----:B------:R-:W3:Y:S01]  /*29e0*/  LDG.E.128.CONSTANT R28, desc[UR4][R12.64+0x10] ;  /* 0x000010040c1c7981 */ /* 0x000ee2000c1e9d00 */
[----:B------:R-:W0:Y:S03]  /*29f0*/  LDC.64 R34, c[0x0][0x388] ;  /* 0x0000e200ff227b82 */ /* 0x000e260000000a00 */
[----:B------:R1:W4:Y:S01]  /*2a00*/  LDG.E.128.CONSTANT R36, desc[UR4][R12.64+0x20] ;  /* 0x000020040c247981 */ /* 0x000322000c1e9d00 */
[----:B------:R-:W-:Y:S02]  /*2a10*/  R2UR UR6, R22 ;  /* 0x00000000160672ca */ /* 0x000fe400000e0000 */
[----:B------:R-:W-:Y:S01]  /*2a20*/  R2UR UR7, R23 ;  /* 0x00000000170772ca */ /* 0x000fe200000e0000 */
[----:B0-----:R-:W5:Y:S04]  /*2a30*/  LDG.E.64 R56, desc[UR4][R34.64+0x60] ;  /* 0x0000600422387981 */ /* 0x001f68000c1e1b00 */
[----:B------:R-:W4:Y:S08]  /*2a40*/  LDG.E.64 R54, desc[UR4][R34.64] ;  /* 0x0000000422367981 */ /* 0x000f30000c1e1b00 */
[----:B------:R-:W4:Y:S01]  /*2a50*/  LDG.E.64 R52, desc[UR6][R34.64+0x8] ;  /* 0x0000080622347981 */ /* 0x000f22000c1e1b00 */
[----:B------:R-:W-:Y:S01]  /*2a60*/  LOP3.LUT R0, R20, 0x1, RZ, 0xc0, !PT ;  /* 0x0000000114007812 */ /* 0x000fe200078ec0ff */
[----:B------:R-:W-:Y:S01]  /*2a70*/  IMAD.MOV.U32 R24, RZ, RZ, 0x20fd8164 ;  /* 0x20fd8164ff187424 */ /* 0x000fe200078e00ff */
[----:B-1----:R-:W-:Y:S01]  /*2a80*/  DMUL R12, R14, R14 ;  /* 0x0000000e0e0c7228 */ /* 0x002fe20000000000 */
[----:B------:R-:W-:Y:S01]  /*2a90*/  BSSY.RECONVERGENT B0, `(.L_x_47) ;  /* 0x0000024000007945 */ /* 0x000fe20003800200 */
[----:B------:R-:W-:Y:S01]  /*2aa0*/  ISETP.NE.U32.AND P0, PT, R0, 0x1, PT ;  /* 0x000000010000780c */ /* 0x000fe20003f05070 */
[----:B------:R-:W-:Y:S01]  /*2ab0*/  IMAD.MOV.U32 R0, RZ, RZ, 0x3da8ff83 ;  /* 0x3da8ff83ff007424 */ /* 0x000fe200078e00ff */
[----:B------:R-:W-:-:S02]  /*2ac0*/  ISETP.GE.AND P2, PT, R3, RZ, PT ;  /* 0x000000ff0300720c */ /* 0x000fc40003f46270 */
[----:B------:R-:W-:Y:S02]  /*2ad0*/  FSEL R24, R24, -8.06006814911005101289e+34, !P0 ;  /* 0xf9785eba18187808 */ /* 0x000fe40004000000 */
[----:B------:R-:W-:-:S06]  /*2ae0*/  FSEL R25, -R0, 0.11223486810922622681, !P0 ;  /* 0x3de5db6500197808 */ /* 0x000fcc0004000100 */
[----:B--2---:R-:W-:Y:S02]  /*2af0*/  DFMA R16, R12, R24, R16 ;  /* 0x000000180c10722b */ /* 0x004fe40000000010 */
[----:B------:R-:W-:-:S06]  /*2b00*/  DMUL R24, R58, R32 ;  /* 0x000000203a187228 */ /* 0x000fcc0000000000 */
[----:B------:R-:W-:Y:S02]  /*2b10*/  DFMA R16, R12, R16, R18 ;  /* 0x000000100c10722b */ /* 0x000fe40000000012 */
[----:B------:R-:W-:-:S06]  /*2b20*/  DADD R18, -RZ, |R2| ;  /* 0x00000000ff127229 */ /* 0x000fcc0000000502 */
[----:B---3--:R-:W-:-:S08]  /*2b30*/  DFMA R16, R12, R16, R28 ;  /* 0x000000100c10722b */ /* 0x008fd0000000001c */
[----:B------:R-:W-:Y:S01]  /*2b40*/  DFMA R16, R12, R16, R30 ;  /* 0x000000100c10722b */ /* 0x000fe2000000001e */
[----:B-----5:R-:W-:-:S07]  /*2b50*/  SHF.R.U32.HI R0, RZ, 0x14, R57 ;  /* 0x00000014ff007819 */ /* 0x020fce0000011639 */
[----:B----4-:R-:W-:Y:S01]  /*2b60*/  DFMA R16, R12, R16, R36 ;  /* 0x000000100c10722b */ /* 0x010fe20000000024 */
[----:B------:R-:W-:Y:S01]  /*2b70*/  LOP3.LUT R0, R0, 0x7ff, RZ, 0xc0, !PT ;  /* 0x000007ff00007812 */ /* 0x000fe200078ec0ff */
[----:B------:R-:W-:-:S06]  /*2b80*/  DFMA R92, R76, R52, R54 ;  /* 0x000000344c5c722b */ /* 0x000fcc0000000036 */
[----:B------:R-:W-:-:S08]  /*2b90*/  DFMA R16, R12, R16, R38 ;  /* 0x000000100c10722b */ /* 0x000fd00000000026 */
[----:B------:R-:W-:Y:S02]  /*2ba0*/  DFMA R14, R16, R14, R14 ;  /* 0x0000000e100e722b */ /* 0x000fe4000000000e */
[----:B------:R-:W-:Y:S01]  /*2bb0*/  DFMA R12, R12, R16, 1 ;  /* 0x3ff000000c0c742b */ /* 0x000fe20000000010 */
[----:B------:R-:W-:Y:S01]  /*2bc0*/  VIADD R17, R0, 0xfffffc0c ;  /* 0xfffffc0c00117836 */ /* 0x000fe20000000000 */
[----:B------:R-:W-:-:S08]  /*2bd0*/  MOV R0, 0x2cd0 ;  /* 0x00002cd000007802 */ /* 0x000fd00000000f00 */
[----:B------:R-:W-:Y:S02]  /*2be0*/  FSEL R14, R12, R14, !P0 ;  /* 0x0000000e0c0e7208 */ /* 0x000fe40004000000 */
[----:B------:R-:W-:Y:S02]  /*2bf0*/  FSEL R15, R13, R15, !P0 ;  /* 0x0000000f0d0f7208 */ /* 0x000fe40004000000 */
[----:B------:R-:W-:Y:S02]  /*2c00*/  LOP3.LUT P0, RZ, R20, 0x2, RZ, 0xc0, !PT ;  /* 0x0000000214ff7812 */ /* 0x000fe4000780c0ff */
[----:B------:R-:W-:Y:S02]  /*2c10*/  SHF.L.U32 R20, R56, R17, RZ ;  /* 0x0000001138147219 */ /* 0x000fe400000006ff */
[----:B------:R-:W-:Y:S02]  /*2c20*/  DADD R12, RZ, -R14 ;  /* 0x00000000ff0c7229 */ /* 0x000fe4000000080e */
[----:B------:R-:W-:-:S08]  /*2c30*/  ISETP.NE.U32.AND P3, PT, R20, RZ, PT ;  /* 0x000000ff1400720c */ /* 0x000fd00003f65070 */
[----:B------:R-:W-:Y:S01]  /*2c40*/  FSEL R12, R14, R12, !P0 ;  /* 0x0000000c0e0c7208 */ /* 0x000fe20004000000 */
[----:B------:R-:W-:Y:S01]  /*2c50*/  IMAD.MOV.U32 R14, RZ, RZ, R19 ;  /* 0x000000ffff0e7224 */ /* 0x000fe200078e0013 */
[----:B------:R-:W-:Y:S02]  /*2c60*/  FSEL R13, R15, R13, !P0 ;  /* 0x0000000d0f0d7208 */ /* 0x000fe40004000000 */
[----:B------:R-:W-:-:S04]  /*2c70*/  SHF.L.U64.HI R15, R56, R17, R57 ;  /* 0x00000011380f7219 */ /* 0x000fc80000010239 */
[----:B------:R-:W-:Y:S01]  /*2c80*/  DMUL R24, R24, R12 ;  /* 0x0000000c18187228 */ /* 0x000fe20000000000 */
[----:B------:R-:W-:Y:S01]  /*2c90*/  ISETP.NE.AND.EX P3, PT, R15, -0x80000000, PT, P3 ;  /* 0x800000000f00780c */ /* 0x000fe20003f65330 */
[----:B------:R-:W-:Y:S02]  /*2ca0*/  IMAD.MOV.U32 R13, RZ, RZ, R56 ;  /* 0x000000ffff0d7224 */ /* 0x000fe400078e0038 */
[----:B------:R-:W-:-:S10]  /*2cb0*/  IMAD.MOV.U32 R12, RZ, RZ, R57 ;  /* 0x000000ffff0c7224 */ /* 0x000fd400078e0039 */
[----:B------:R-:W-:Y:S05]  /*2cc0*/  CALL.REL.NOINC `($rkck$__internal_accurate_pow) ;  /* 0x000000f400187944 */ /* 0x000fea0003c00000 */
[----:B------:R-:W-:Y:S05]  /*2cd0*/  BSYNC.RECONVERGENT B0 ;  /* 0x0000000000007941 */ /* 0x000fea0003800200 */
.L_x_47:
[----:B------:R-:W-:Y:S01]  /*2ce0*/  IMAD.MOV.U32 R12, RZ, RZ, R14 ;  /* 0x000000ffff0c7224 */ /* 0x000fe200078e000e */
[----:B------:R-:W-:Y:S01]  /*2cf0*/  DSETP.NEU.AND P0, PT, R2, RZ, PT ;  /* 0x000000ff0200722a */ /* 0x000fe20003f0d000 */
[----:B------:R-:W-:Y:S01]  /*2d00*/  IMAD.MOV.U32 R13, RZ, RZ, R16 ;  /* 0x000000ffff0d7224 */ /* 0x000fe200078e0010 */
[----:B------:R-:W-:Y:S05]  /*2d10*/  BSSY.RECONVERGENT B0, `(.L_x_48) ;  /* 0x0000019000007945 */ /* 0x000fea0003800200 */
[----:B------:R-:W-:-:S10]  /*2d20*/  DADD R12, -RZ, -R12 ;  /* 0x00000000ff0c7229 */ /* 0x000fd4000000090c */
[----:B------:R-:W-:Y:S02]  /*2d30*/  FSEL R17, R12, R14, !P3 ;  /* 0x0000000e0c117208 */ /* 0x000fe40005800000 */
[----:B------:R-:W-:Y:S02]  /*2d40*/  FSEL R13, R13, R16, !P3 ;  /* 0x000000100d0d7208 */ /* 0x000fe40005800000 */
[----:B------:R-:W-:Y:S02]  /*2d50*/  FSEL R14, R17, R14, !P2 ;  /* 0x0000000e110e7208 */ /* 0x000fe40005000000 */
[----:B------:R-:W-:Y:S01]  /*2d60*/  FSEL R17, R13, R16, !P2 ;  /* 0x000000100d117208 */ /* 0x000fe20005000000 */
[----:B------:R-:W-:Y:S06]  /*2d70*/  @P0 BRA `(.L_x_49) ;  /* 0x0000000000200947 */ /* 0x000fec0003800000 */
[----:B------:R-:W-:Y:S01]  /*2d80*/  ISETP.NE.U32.AND P0, PT, R20, RZ, PT ;  /* 0x000000ff1400720c */ /* 0x000fe20003f05070 */
[----:B------:R-:W-:Y:S01]  /*2d90*/  IMAD.MOV.U32 R12, RZ, RZ, RZ ;  /* 0x000000ffff0c7224 */ /* 0x000fe200078e00ff */
[----:B------:R-:W-:Y:S02]  /*2da0*/  ISETP.GE.AND P1, PT, R57, RZ, PT ;  /* 0x000000ff3900720c */ /* 0x000fe40003f26270 */
[----:B------:R-:W-:-:S13]  /*2db0*/  ISETP.NE.AND.EX P0, PT, R15, -0x80000000, PT, P0 ;  /* 0x800000000f00780c */ /* 0x000fda0003f05300 */
[----:B------:R-:W-:-:S06]  /*2dc0*/  DSETP.NEU.AND P0, PT, |R56|, 0.5, !P0 ;  /* 0x3fe000003800742a */ /* 0x000fcc000470d200 */
[----:B------:R-:W-:-:S04]  /*2dd0*/  SEL R13, R3, RZ, P0 ;  /* 0x000000ff030d7207 */ /* 0x000fc80000000000 */
[----:B------:R-:W-:Y:S01]  /*2de0*/  @!P1 LOP3.LUT R13, R13, 0x7ff00000, RZ, 0xfc, !PT ;  /* 0x7ff000000d0d9812 */ /* 0x000fe200078efcff */
[----:B------:R-:W-:Y:S06]  /*2df0*/  BRA `(.L_x_50) ;  /* 0x0000000000287947 */ /* 0x000fec0003800000 */
.L_x_49:
[----:B------:R-:W0:Y:S01]  /*2e00*/  FRND.F64.TRUNC R12, R56 ;  /* 0x00000038000c7313 */ /* 0x000e22000030d800 */
[----:B------:R-:W-:Y:S02]  /*2e10*/  ISETP.GE.AND P2, PT, R3, RZ, PT ;  /* 0x000000ff0300720c */ /* 0x000fe40003f46270 */
[----:B------:R-:W-:-:S04]  /*2e20*/  ISETP.NE.U32.AND P0, PT, R20, RZ, PT ;  /* 0x000000ff1400720c */ /* 0x000fc80003f05070 */
[----:B------:R-:W-:-:S04]  /*2e30*/  ISETP.NE.AND.EX P0, PT, R15, -0x80000000, PT, P0 ;  /* 0x800000000f00780c */ /* 0x000fc80003f05300 */
[----:B------:R-:W-:Y:S01]  /*2e40*/  PLOP3.LUT P0, PT, P0, PT, PT, 0x8, 0x80 ;  /* 0x000000000080781c */ /* 0x000fe2000070e170 */
[----:B0-----:R-:W-:-:S06]  /*2e50*/  DSETP.NEU.AND P1, PT, R56, R12, PT ;  /* 0x0000000c3800722a */ /* 0x001fcc0003f2d000 */
[----:B------:R-:W-:Y:S02]  /*2e60*/  @!P2 FSEL R14, R14, RZ, !P1 ;  /* 0x000000ff0e0ea208 */ /* 0x000fe40004800000 */
[----:B------:R-:W-:-:S03]  /*2e70*/  @!P2 FSEL R17, R17, -QNAN , !P1 ;  /* 0xfff800001111a808 */ /* 0x000fc60004800000 */
[----:B------:R-:W-:Y:S02]  /*2e80*/  IMAD.MOV.U32 R12, RZ, RZ, R14 ;  /* 0x000000ffff0c7224 */ /* 0x000fe400078e000e */
[----:B------:R-:W-:-:S07]  /*2e90*/  IMAD.MOV.U32 R13, RZ, RZ, R17 ;  /* 0x000000ffff0d7224 */ /* 0x000fce00078e0011 */
.L_x_50:
[----:B------:R-:W-:Y:S05]  /*2ea0*/  BSYNC.RECONVERGENT B0 ;  /* 0x0000000000007941 */ /* 0x000fea0003800200 */
.L_x_48:
[----:B------:R-:W-:Y:S01]  /*2eb0*/  DADD R16, R56, R2 ;  /* 0x0000000038107229 */ /* 0x000fe20000000002 */
[----:B------:R-:W-:Y:S09]  /*2ec0*/  BSSY.RECONVERGENT B0, `(.L_x_51) ;  /* 0x000001a000007945 */ /* 0x000ff20003800200 */
[----:B------:R-:W-:-:S04]  /*2ed0*/  LOP3.LUT R16, R17, 0x7ff00000, RZ, 0xc0, !PT ;  /* 0x7ff0000011107812 */ /* 0x000fc800078ec0ff */
[----:B------:R-:W-:-:S13]  /*2ee0*/  ISETP.NE.AND P1, PT, R16, 0x7ff00000, PT ;  /* 0x7ff000001000780c */ /* 0x000fda0003f25270 */
[----:B------:R-:W-:Y:S05]  /*2ef0*/  @P1 BRA `(.L_x_52) ;  /* 0x0000000000581947 */ /* 0x000fea0003800000 */
[----:B------:R-:W-:-:S06]  /*2f00*/  DSETP.NAN.AND P1, PT, R56, R56, PT ;  /* 0x000000383800722a */ /* 0x000fcc0003f28000 */
[----:B------:R-:W-:-:S14]  /*2f10*/  DSETP.NUM.AND P1, PT, R2, R2, !P1 ;  /* 0x000000020200722a */ /* 0x000fdc0004f27000 */
[----:B------:R-:W-:Y:S01]  /*2f20*/  @!P1 DADD R12, R56, R2 ;  /* 0x00000000380c9229 */ /* 0x000fe20000000002 */
[----:B------:R-:W-:Y:S10]  /*2f30*/  @!P1 BRA `(.L_x_52) ;  /* 0x0000000000489947 */ /* 0x000ff40003800000 */
[----:B------:R-:W-:-:S14]  /*2f40*/  DSETP.NEU.AND P1, PT, |R56|, +INF , PT ;  /* 0x7ff000003800742a */ /* 0x000fdc0003f2d200 */
[----:B------:R-:W-:Y:S01]  /*2f50*/  @!P1 ISETP.GE.AND P3, PT, R57, RZ, PT ;  /* 0x000000ff3900920c */ /* 0x000fe20003f66270 */
[----:B------:R-:W-:Y:S01]  /*2f60*/  @!P1 DSETP.NEU.AND P2, PT, R2, -1, PT ;  /* 0xbff000000200942a */ /* 0x000fe20003f4d000 */
[----:B------:R-:W-:Y:S02]  /*2f70*/  @!P1 IMAD.MOV.U32 R12, RZ, RZ, RZ ;  /* 0x000000ffff0c9224 */ /* 0x000fe400078e00ff */
[----:B------:R-:W-:-:S04]  /*2f80*/  @!P1 SEL R0, R101, R100, !P3 ;  /* 0x0000006465009207 */ /* 0x000fc80005800000 */
[----:B------:R-:W-:Y:S01]  /*2f90*/  @!P1 SEL R13, R0, 0x3ff00000, P2 ;  /* 0x3ff00000000d9807 */ /* 0x000fe20001000000 */
[----:B------:R-:W-:Y:S06]  /*2fa0*/  @!P1 BRA `(.L_x_52) ;  /* 0x00000000002c9947 */ /* 0x000fec0003800000 */
[----:B------:R-:W-:-:S14]  /*2fb0*/  DSETP.NEU.AND P1, PT, |R2|, +INF , PT ;  /* 0x7ff000000200742a */ /* 0x000fdc0003f2d200 */
[----:B------:R-:W-:Y:S05]  /*2fc0*/  @P1 BRA `(.L_x_52) ;  /* 0x0000000000241947 */ /* 0x000fea0003800000 */
[C---:B------:R-:W-:Y:S01]  /*2fd0*/  ISETP.GE.AND P1, PT, R57.reuse, RZ, PT ;  /* 0x000000ff3900720c */ /* 0x040fe20003f26270 */
[----:B------:R-:W-:Y:S01]  /*2fe0*/  IMAD.MOV.U32 R12, RZ, RZ, RZ ;  /* 0x000000ffff0c7224 */ /* 0x000fe200078e00ff */
[----:B------:R-:W-:Y:S02]  /*2ff0*/  LOP3.LUT R0, R57, 0x7fffffff, RZ, 0xc0, !PT ;  /* 0x7fffffff39007812 */ /* 0x000fe400078ec0ff */
[----:B------:R-:W-:Y:S02]  /*3000*/  SEL R13, RZ, 0x7ff00000, !P1 ;  /* 0x7ff00000ff0d7807 */ /* 0x000fe40004800000 */
[----:B------:R-:W-:Y:S02]  /*3010*/  ISETP.GE.AND P2, PT, R3, RZ, PT ;  /* 0x000000ff0300720c */ /* 0x000fe40003f46270 */
[----:B------:R-:W-:Y:S01]  /*3020*/  ISETP.NE.AND P1, PT, R0, 0x3fe00000, PT ;  /* 0x3fe000000000780c */ /* 0x000fe20003f25270 */
[----:B------:R-:W-:-:S05]  /*3030*/  VIADD R0, R13, 0x80000000 ;  /* 0x800000000d007836 */ /* 0x000fca0000000000 */
[----:B------:R-:W-:-:S05]  /*3040*/  SEL R0, R0, R13, P1 ;  /* 0x0000000d00007207 */ /* 0x000fca0000800000 */
[----:B------:R-:W-:-:S07]  /*3050*/  @!P2 SEL R13, R0, R13, P0 ;  /* 0x0000000d000da207 */ /* 0x000fce0000000000 */
.L_x_52:
[----:B------:R-:W-:Y:S05]  /*3060*/  BSYNC.RECONVERGENT B0 ;  /* 0x0000000000007941 */ /* 0x000fea0003800200 */
.L_x_51:
[----:B------:R-:W0:Y:S01]  /*3070*/  LDC.64 R102, c[0x0][0x388] ;  /* 0x0000e200ff667b82 */ /* 0x000e220000000a00 */
[----:B------:R-:W-:Y:S02]  /*3080*/  R2UR UR4, R22 ;  /* 0x00000000160472ca */ /* 0x000fe400000e0000 */
[----:B------:R-:W-:-:S13]  /*3090*/  R2UR UR5, R23 ;  /* 0x00000000170572ca */ /* 0x000fda00000e0000 */
[----:B0-----:R-:W2:Y:S04]  /*30a0*/  LDG.E.64 R50, desc[UR4][R102.64+0x38] ;  /* 0x0000380466327981 */ /* 0x001ea8000c1e1b00 */
[----:B------:R-:W3:Y:S01]  /*30b0*/  LDG.E.64 R48, desc[UR4][R102.64+0x10] ;  /* 0x0000100466307981 */ /* 0x000ee2000c1e1b00 */
[----:B------:R-:W-:Y:S02]  /*30c0*/  R2UR UR6, R22 ;  /* 0x00000000160672ca */ /* 0x000fe400000e0000 */
[----:B------:R-:W-:Y:S01]  /*30d0*/  R2UR UR7, R23 ;  /* 0x00000000170772ca */ /* 0x000fe200000e0000 */
[----:B------:R-:W4:Y:S04]  /*30e0*/  LDG.E.64 R44, desc[UR4][R102.64+0x18] ;  /* 0x00001804662c7981 */ /* 0x000f28000c1e1b00 */
[----:B------:R-:W4:Y:S04]  /*30f0*/  LDG.E.64 R42, desc[UR4][R102.64+0x28] ;  /* 0x00002804662a7981 */ /* 0x000f28000c1e1b00 */
[----:B------:R-:W4:Y:S04]  /*3100*/  LDG.E.64 R38, desc[UR4][R102.64+0x40] ;  /* 0x0000400466267981 */ /* 0x000f28000c1e1b00 */
[----:B------:R-:W4:Y:S04]  /*3110*/  LDG.E.64 R46, desc[UR6][R102.64+0x20] ;  /* 0x00002006662e7981 */ /* 0x000f28000c1e1b00 */
[----:B------:R-:W4:Y:S01]  /*3120*/  LDG.E.64 R40, desc[UR6][R102.64+0x30] ;  /* 0x0000300666287981 */ /* 0x000f22000c1e1b00 */
[----:B------:R-:W-:-:S02]  /*3130*/  DSETP.NEU.AND P1, PT, R56, RZ, PT ;  /* 0x000000ff3800722a */ /* 0x000fc40003f2d000 */
[----:B------:R-:W-:Y:S01]  /*3140*/  DSETP.NEU.AND P0, PT, R2, 1, PT ;  /* 0x3ff000000200742a */ /* 0x000fe20003f0d000 */
[----:B------:R-:W-:Y:S01]  /*3150*/  IMAD.MOV.U32 R30, RZ, RZ, 0x55555555 ;  /* 0x55555555ff1e7424 */ /* 0x000fe200078e00ff */
[----:B------:R-:W-:Y:S01]  /*3160*/  R2UR UR8, R22 ;  /* 0x00000000160872ca */ /* 0x000fe200000e0000 */
[----:B------:R-:W-:Y:S01]  /*3170*/  IMAD.MOV.U32 R31, RZ, RZ, 0x3fd55555 ;  /* 0x3fd55555ff1f7424 */ /* 0x000fe200078e00ff */
[----:B------:R-:W-:Y:S01]  /*3180*/  FSEL R28, R12, RZ, P1 ;  /* 0x000000ff0c1c7208 */ /* 0x000fe20000800000 */
[----:B------:R0:W5:Y:S01]  /*3190*/  LDG.E.64 R36, desc[UR4][R102.64+0x50] ;  /* 0x0000500466247981 */ /* 0x000162000c1e1b00 */
[----:B------:R-:W-:Y:S02]  /*31a0*/  FSEL R0, R13, 1.875, P1 ;  /* 0x3ff000000d007808 */ /* 0x000fe40000800000 */
[----:B------:R-:W-:Y:S01]  /*31b0*/  FSEL R28, R28, RZ, P0 ;  /* 0x000000ff1c1c7208 */ /* 0x000fe20000000000 */
[----:B------:R0:W5:Y:S01]  /*31c0*/  LDG.E.64 R34, desc[UR6][R102.64+0x58] ;  /* 0x0000580666227981 */ /* 0x000162000c1e1b00 */
[----:B------:R-:W-:-:S02]  /*31d0*/  FSEL R29, R0, 1.875, P0 ;  /* 0x3ff00000001d7808 */ /* 0x000fc40000000000 */
[----:B------:R-:W-:Y:S02]  /*31e0*/  R2UR UR9, R23 ;  /* 0x00000000170972ca */ /* 0x000fe400000e0000 */
[----:B------:R-:W-:Y:S01]  /*31f0*/  ISETP.GT.AND P0, PT, R21, 0x1, PT ;  /* 0x000000011500780c */ /* 0x000fe20003f04270 */
[----:B------:R-:W-:Y:S10]  /*3200*/  BSSY.RECONVERGENT B1, `(.L_x_53) ;  /* 0x0000042000017945 */ /* 0x000ff40003800200 */
[----:B------:R0:W5:Y:S01]  /*3210*/  LDG.E.64 R32, desc[UR8][R102.64+0x78] ;  /* 0x0000780866207981 */ /* 0x000162000c1e1b00 */
[----:B--2---:R-:W-:-:S08]  /*3220*/  DMUL R16, R76, R50 ;  /* 0x000000324c107228 */ /* 0x004fd00000000000 */
[----:B------:R-:W-:-:S08]  /*3230*/  DADD R18, R16, 1 ;  /* 0x3ff0000010127429 */ /* 0x000fd00000000000 */
[----:B---3--:R-:W-:-:S08]  /*3240*/  DMUL R12, R48, R18 ;  /* 0x00000012300c7228 */ /* 0x008fd00000000000 */
[----:B------:R-:W-:Y:S02]  /*3250*/  DFMA R12, R92, R28, -R12 ;  /* 0x0000001c5c0c722b */ /* 0x000fe4000000080c */
[----:B------:R-:W-:Y:S02]  /*3260*/  DFMA R28, R16, -R30, 1 ;  /* 0x3ff00000101c742b */ /* 0x000fe4000000081e */
[----:B----4-:R-:W-:-:S04]  /*3270*/  DMUL R16, R76, R46 ;  /* 0x0000002e4c107228 */ /* 0x010fc80000000000 */
[----:B------:R-:W-:Y:S02]  /*3280*/  DFMA R12, R44, -R2, R12 ;  /* 0x800000022c0c722b */ /* 0x000fe4000000000c */
[----:B------:R-:W-:-:S06]  /*3290*/  DMUL R28, R28, -1.5 ;  /* 0xbff800001c1c7828 */ /* 0x000fcc0000000000 */
[----:B------:R-:W-:Y:S02]  /*32a0*/  DFMA R12, R16, -R2, R12 ;  /* 0x80000002100c722b */ /* 0x000fe4000000000c */
[----:B------:R-:W-:Y:S02]  /*32b0*/  DMUL R28, R76, R28 ;  /* 0x0000001c4c1c7228 */ /* 0x000fe40000000000 */
[----:B------:R-:W-:-:S06]  /*32c0*/  DMUL R18, R18, R42 ;  /* 0x0000002a12127228 */ /* 0x000fcc0000000000 */
[----:B------:R-:W-:Y:S02]  /*32d0*/  DFMA R12, R76, R28, R12 ;  /* 0x0000001c4c0c722b */ /* 0x000fe4000000000c */
[----:B------:R-:W-:-:S06]  /*32e0*/  DMUL R88, R88, R40 ;  /* 0x0000002858587228 */ /* 0x000fcc0000000000 */
[----:B------:R-:W-:Y:S02]  /*32f0*/  DFMA R12, -R86, R18, R12 ;  /* 0x00000012560c722b */ /* 0x000fe4000000010c */
[----:B------:R-:W-:Y:S02]  /*3300*/  DMUL R18, R78, R50 ;  /* 0x000000324e127228 */ /* 0x000fe40000000000 */
[----:B------:R-:W-:-:S04]  /*3310*/  DMUL R16, R74, R38 ;  /* 0x000000264a107228 */ /* 0x000fc80000000000 */
[----:B------:R-:W-:Y:S02]  /*3320*/  DFMA R12, R78, -R88, R12 ;  /* 0x800000584e0c722b */ /* 0x000fe4000000000c */
[----:B------:R-:W-:-:S06]  /*3330*/  DFMA R18, R76, -R18, R78 ;  /* 0x800000124c12722b */ /* 0x000fcc000000004e */
[----:B------:R-:W-:Y:S02]  /*3340*/  DFMA R30, R74, R16, R12 ;  /* 0x000000104a1e722b */ /* 0x000fe4000000000c */
[----:B------:R-:W-:Y:S01]  /*3350*/  DFMA R28, R50, R46, R18 ;  /* 0x0000002e321c722b */ /* 0x000fe20000000012 */
[----:B0-----:R-:W-:Y:S10]  /*3360*/  @P0 BRA `(.L_x_54) ;  /* 0x00000000001c0947 */ /* 0x001ff40003800000 */
[----:B------:R-:W-:Y:S01]  /*3370*/  ISETP.NE.AND P0, PT, R21, RZ, PT ;  /* 0x000000ff1500720c */ /* 0x000fe20003f05270 */
[----:B------:R-:W-:Y:S02]  /*3380*/  IMAD.MOV.U32 R12, RZ, RZ, R76 ;  /* 0x000000ffff0c7224 */ /* 0x000fe400078e004c */
[----:B------:R-:W-:-:S10]  /*3390*/  IMAD.MOV.U32 R13, RZ, RZ, R77 ;  /* 0x000000ffff0d7224 */ /* 0x000fd400078e004d */
[----:B------:R-:W-:Y:S05]  /*33a0*/  @!P0 BRA `(.L_x_55) ;  /* 0x00000000009c8947 */ /* 0x000fea0003800000 */
[----:B------:R-:W-:Y:S02]  /*33b0*/  IMAD.MOV.U32 R12, RZ, RZ, R74 ;  /* 0x000000ffff0c7224 */ /* 0x000fe400078e004a */
[----:B------:R-:W-:Y:S01]  /*33c0*/  IMAD.MOV.U32 R13, RZ, RZ, R75 ;  /* 0x000000ffff0d7224 */ /* 0x000fe200078e004b */
[----:B------:R-:W-:Y:S06]  /*33d0*/  BRA `(.L_x_55) ;  /* 0x0000000000907947 */ /* 0x000fec0003800000 */
.L_x_54:
[----:B------:R-:W-:-:S13]  /*33e0*/  ISETP.NE.AND P0, PT, R21, 0x2, PT ;  /* 0x000000021500780c */ /* 0x000fda0003f05270 */
[----:B------:R-:W-:Y:S05]  /*33f0*/  @!P0 BRA `(.L_x_56) ;  /* 0x0000000000408947 */ /* 0x000fea0003800000 */
[----:B------:R-:W-:Y:S02]  /*3400*/  R2UR UR4, R22 ;  /* 0x00000000160472ca */ /* 0x000fe400000e0000 */
[----:B------:R-:W-:-:S13]  /*3410*/  R2UR UR5, R23 ;  /* 0x00000000170572ca */ /* 0x000fda00000e0000 */
[----:B------:R-:W2:Y:S01]  /*3420*/  LDG.E.64 R18, desc[UR4][R102.64+0x48] ;  /* 0x0000480466127981 */ /* 0x000ea2000c1e1b00 */
[----:B-----5:R-:W-:Y:S02]  /*3430*/  DMUL R16, R78, -R36 ;  /* 0x800000244e107228 */ /* 0x020fe40000000000 */
[----:B------:R-:W-:Y:S02]  /*3440*/  DFMA R24, R74, R32, -R24 ;  /* 0x000000204a18722b */ /* 0x000fe40000000818 */
[----:B------:R-:W-:-:S04]  /*3450*/  DMUL R12, R78, -R34 ;  /* 0x800000224e0c7228 */ /* 0x000fc80000000000 */
[----:B------:R-:W-:-:S04]  /*3460*/  DMUL R16, R78, R16 ;  /* 0x000000104e107228 */ /* 0x000fc80000000000 */
[----:B------:R-:W-:-:S04]  /*3470*/  DMUL R12, R24, R12 ;  /* 0x0000000c180c7228 */ /* 0x000fc80000000000 */
[----:B------:R-:W-:-:S08]  /*3480*/  DMUL R16, R78, R16 ;  /* 0x000000104e107228 */ /* 0x000fd00000000000 */
[----:B------:R-:W-:-:S08]  /*3490*/  DFMA R12, R90, R16, R12 ;  /* 0x000000105a0c722b */ /* 0x000fd0000000000c */
[----:B------:R-:W-:-:S08]  /*34a0*/  DMUL R12, R12, 3 ;  /* 0x400800000c0c7828 */ /* 0x000fd00000000000 */
[----:B--2---:R-:W-:-:S08]  /*34b0*/  DMUL R12, R12, R18 ;  /* 0x000000120c0c7228 */ /* 0x004fd00000000000 */
[----:B------:R-:W-:-:S08]  /*34c0*/  DMUL R12, R12, R2 ;  /* 0x000000020c0c7228 */ /* 0x000fd00000000000 */
[----:B------:R-:W-:-:S08]  /*34d0*/  DMUL R12, R12, R2 ;  /* 0x000000020c0c7228 */ /* 0x000fd00000000000 */
[----:B------:R-:W-:Y:S01]  /*34e0*/  DFMA R12, R12, R2, -R98 ;  /* 0x000000020c0c722b */ /* 0x000fe20000000862 */
[----:B------:R-:W-:Y:S10]  /*34f0*/  BRA `(.L_x_55) ;  /* 0x0000000000487947 */ /* 0x000ff40003800000 */
.L_x_56:
[----:B------:R-:W0:Y:S01]  /*3500*/  MUFU.RCP64H R13, R29 ;  /* 0x0000001d000d7308 */ /* 0x000e220000001800 */
[----:B------:R-:W-:Y:S01]  /*3510*/  VIADD R12, R29, 0x300402 ;  /* 0x003004021d0c7836 */ /* 0x000fe20000000000 */
[----:B------:R-:W-:Y:S04]  /*3520*/  BSSY.RECONVERGENT B3, `(.L_x_57) ;  /* 0x000000e000037945 */ /* 0x000fe80003800200 */
        /* <DEDUP_REMOVED lines=12> */
[----:B-----5:R-:W-:Y:S05]  /*35f0*/  CALL.REL.NOINC `($__internal_0_$__cuda_sm20_dblrcp_rn_slowpath_v3) ;  /* 0x000000e000a07944 */ /* 0x020fea0003c00000 */
.L_x_58:
[----:B------:R-:W-:Y:S05]  /*3600*/  BSYNC.RECONVERGENT B3 ;  /* 0x0000000000037941 */ /* 0x000fea0003800200 */
.L_x_57:
[----:B------:R-:W-:-:S11]  /*3610*/  DMUL R12, R30, R16 ;  /* 0x000000101e0c7228 */ /* 0x000fd60000000000 */
.L_x_55:
[----:B------:R-:W-:Y:S05]  /*3620*/  BSYNC.RECONVERGENT B1 ;  /* 0x0000000000017941 */ /* 0x000fea0003800200 */
.L_x_53:
[----:B------:R-:W-:Y:S01]  /*3630*/  DMUL R12, R12, R72 ;  /* 0x000000480c0c7228 */ /* 0x000fe20000000000 */
[C---:B------:R-:W-:Y:S02]  /*3640*/  IMAD R17, R21.reuse, 0x8, R1 ;  /* 0x0000000815117824 */ /* 0x040fe400078e0201 */
[----:B------:R-:W-:-:S04]  /*3650*/  VIADD R21, R21, 0x1 ;  /* 0x0000000115157836 */ /* 0x000fc80000000000 */
[----:B------:R0:W-:Y:S01]  /*3660*/  STL.64 [R17], R12 ;  /* 0x0000000c11007387 */ /* 0x0001e20000100a00 */
[----:B------:R-:W-:-:S13]  /*3670*/  ISETP.NE.AND P0, PT, R21, 0x4, PT ;  /* 0x000000041500780c */ /* 0x000fda0003f05270 */
[----:B0-----:R-:W-:Y:S05]  /*3680*/  @P0 BRA `(.L_x_59) ;  /* 0xffffffdc005c0947 */ /* 0x001fea000383ffff */
[----:B------:R-:W-:Y:S05]  /*3690*/  BSYNC.RECONVERGENT B2 ;  /* 0x0000000000027941 */ /* 0x000fea0003800200 */
.L_x_22:
[----:B------:R-:W2:Y:S04]  /*36a0*/  LDL.128 R64, [R1] ;  /* 0x0000000001407983 */ /* 0x000ea80000100c00 */
[----:B------:R-:W3:Y:S01]  /*36b0*/  LDL.128 R4, [R1+0x10] ;  /* 0x0000100001047983 */ /* 0x000ee20000100c00 */
[----:B------:R-:W-:Y:S01]  /*36c0*/  UMOV UR4, 0x9999999a ;  /* 0x9999999a00047882 */ /* 0x000fe20000000000 */
[----:B------:R-:W-:Y:S01]  /*36d0*/  UMOV UR5, 0x3fc99999 ;  /* 0x3fc9999900057882 */ /* 0x000fe20000000000 */
[----:B------:R-:W-:Y:S01]  /*36e0*/  ISETP.NE.U32.AND P0, PT, R20, RZ, PT ;  /* 0x000000ff1400720c */ /* 0x000fe20003f05070 */
[----:B------:R-:W-:Y:S01]  /*36f0*/  DFMA R86, R72, UR4, R70 ;  /* 0x0000000448567c2b */ /* 0x000fe20008000046 */
[----:B------:R-:W-:Y:S02]  /*3700*/  BSSY.RECONVERGENT B1, `(.L_x_60) ;  /* 0x0000016000017945 */ /* 0x000fe40003800200 */
[----:B------:R-:W-:Y:S01]  /*3710*/  ISETP.NE.AND.EX P0, PT, R15, -0x80000000, PT, P0 ;  /* 0x800000000f00780c */ /* 0x000fe20003f05300 */
[----:B--2---:R-:W-:-:S02]  /*3720*/  DFMA R24, R64, UR4, R78 ;  /* 0x0000000440187c2b */ /* 0x004fc4000800004e */
[----:B------:R-:W-:Y:S02]  /*3730*/  DFMA R88, R66, UR4, R122 ;  /* 0x0000000442587c2b */ /* 0x000fe4000800007a */
[----:B---3--:R-:W-:Y:S02]  /*3740*/  DFMA R20, R4, UR4, R76 ;  /* 0x0000000404147c2b */ /* 0x008fe4000800004c */
[----:B------:R-:W0:Y:S04]  /*3750*/  MUFU.RCP64H R9, R25 ;  /* 0x0000001900097308 */ /* 0x000e280000001800 */
[----:B------:R-:W-:-:S05]  /*3760*/  VIADD R8, R25, 0x300402 ;  /* 0x0030040219087836 */ /* 0x000fca0000000000 */
        /* <DEDUP_REMOVED lines=13> */
[----:B------:R-:W-:Y:S02]  /*3840*/  IMAD.MOV.U32 R2, RZ, RZ, R16 ;  /* 0x000000ffff027224 */ /* 0x000fe400078e0010 */
[----:B------:R-:W-:-:S07]  /*3850*/  IMAD.MOV.U32 R3, RZ, RZ, R17 ;  /* 0x000000ffff037224 */ /* 0x000fce00078e0011 */
.L_x_61:
[----:B------:R-:W-:Y:S05]  /*3860*/  BSYNC.RECONVERGENT B1 ;  /* 0x0000000000017941 */ /* 0x000fea0003800200 */
.L_x_60:
[----:B------:R-:W-:Y:S01]  /*3870*/  DMUL R10, R50, R24 ;  /* 0x00000018320a7228 */ /* 0x000fe20000000000 */
[----:B------:R-:W-:Y:S01]  /*3880*/  UMOV UR4, 0x54442d18 ;  /* 0x54442d1800047882 */ /* 0x000fe20000000000 */
[----:B------:R-:W-:Y:S01]  /*3890*/  UMOV UR5, 0x401921fb ;  /* 0x401921fb00057882 */ /* 0x000fe20000000000 */
[----:B------:R-:W-:Y:S01]  /*38a0*/  UMOV UR6, 0x6dc9c883 ;  /* 0x6dc9c88300067882 */ /* 0x000fe20000000000 */
[--C-:B------:R-:W-:Y:S01]  /*38b0*/  DFMA R86, R86, UR4, R80.reuse ;  /* 0x0000000456567c2b */ /* 0x100fe20008000050 */
[----:B------:R-:W-:Y:S01]  /*38c0*/  UMOV UR7, 0x3fe45f30 ;  /* 0x3fe45f3000077882 */ /* 0x000fe20000000000 */
[----:B------:R-:W-:Y:S01]  /*38d0*/  DFMA R88, R88, UR4, R80 ;  /* 0x0000000458587c2b */ /* 0x000fe20008000050 */
[----:B------:R-:W-:Y:S01]  /*38e0*/  UMOV UR5, 0x3ff921fb ;  /* 0x3ff921fb00057882 */ /* 0x000fe20000000000 */
[----:B------:R-:W-:Y:S01]  /*38f0*/  DFMA R10, R20, -R10, R24 ;  /* 0x8000000a140a722b */ /* 0x000fe20000000018 */
[C---:B------:R-:W-:Y:S01]  /*3900*/  ISETP.GE.AND P4, PT, R57.reuse, RZ, PT ;  /* 0x000000ff3900720c */ /* 0x040fe20003f86270 */
[----:B------:R-:W-:Y:S01]  /*3910*/  DADD R96, R56, R2 ;  /* 0x0000000038607229 */ /* 0x000fe20000000002 */
[----:B------:R-:W-:Y:S01]  /*3920*/  FRND.F64.TRUNC R132, R56 ;  /* 0x0000003800847313 */ /* 0x000fe2000030d800 */
[----:B------:R-:W-:Y:S01]  /*3930*/  DMUL R94, R86, UR6 ;  /* 0x00000006565e7c28 */ /* 0x000fe20008000000 */
[----:B------:R-:W-:Y:S01]  /*3940*/  BSSY.RECONVERGENT B1, `(.L_x_62) ;  /* 0x000002f000017945 */ /* 0x000fe20003800200 */
[----:B------:R-:W-:Y:S01]  /*3950*/  DMUL R8, R88, UR6 ;  /* 0x0000000658087c28 */ /* 0x000fe20008000000 */
[----:B------:R-:W-:Y:S01]  /*3960*/  LOP3.LUT R135, R57, 0x7fffffff, RZ, 0xc0, !PT ;  /* 0x7fffffff39877812 */ /* 0x000fe200078ec0ff */
[----:B------:R-:W-:Y:S01]  /*3970*/  DFMA R16, R50, R46, R10 ;  /* 0x0000002e3210722b */ /* 0x000fe2000000000a */
[----:B------:R-:W-:Y:S01]  /*3980*/  SEL R21, RZ, 0x7ff00000, !P4 ;  /* 0x7ff00000ff157807 */ /* 0x000fe20006000000 */
[----:B------:R-:W-:-:S02]  /*3990*/  DSETP.GT.AND P1, PT, |R2|, 1, PT ;  /* 0x3ff000000200742a */ /* 0x000fc40003f24200 */
[----:B------:R-:W0:Y:S01]  /*39a0*/  F2I.F64 R25, R8 ;  /* 0x0000000800197311 */ /* 0x000e220000301100 */
[----:B------:R-:W-:Y:S01]  /*39b0*/  DSETP.NEU.AND P2, PT, |R56|, 0.5, PT ;  /* 0x3fe000003800742a */ /* 0x000fe20003f4d200 */
[----:B------:R-:W-:Y:S02]  /*39c0*/  LOP3.LUT R96, R97, 0x7ff00000, RZ, 0xc0, !PT ;  /* 0x7ff0000061607812 */ /* 0x000fe400078ec0ff */
[----:B------:R-:W-:Y:S01]  /*39d0*/  SEL R97, R3, RZ, !P0 ;  /* 0x000000ff03617207 */ /* 0x000fe20004000000 */
[----:B------:R-:W-:Y:S01]  /*39e0*/  DSETP.NEU.AND P0, PT, R2, -1, PT ;  /* 0xbff000000200742a */ /* 0x000fe20003f0d000 */
[----:B------:R-:W-:Y:S01]  /*39f0*/  VIADD R12, R17, 0x300402 ;  /* 0x00300402110c7836 */ /* 0x000fe20000000000 */
[----:B------:R-:W-:Y:S01]  /*3a00*/  SEL R100, RZ, 0x7ff00000, !P1 ;  /* 0x7ff00000ff647807 */ /* 0x000fe20004800000 */
[----:B------:R-:W1:Y:S01]  /*3a10*/  MUFU.RCP64H R13, R17 ;  /* 0x00000011000d7308 */ /* 0x000e620000001800 */
[----:B------:R-:W-:Y:S02]  /*3a20*/  SEL R97, R97, RZ, P2 ;  /* 0x000000ff61617207 */ /* 0x000fe40001000000 */
[----:B------:R-:W-:-:S02]  /*3a30*/  FSETP.GEU.AND P3, PT, |R12|, 5.8789094863358348022e-39, PT ;  /* 0x004004020c00780b */ /* 0x000fc40003f6e200 */
[----:B------:R-:W-:Y:S02]  /*3a40*/  @!P4 LOP3.LUT R100, R100, 0x7ff00000, RZ, 0x3c, !PT ;  /* 0x7ff000006464c812 */ /* 0x000fe400078e3cff */
[----:B------:R-:W-:Y:S01]  /*3a50*/  @!P4 LOP3.LUT R97, R97, 0x7ff00000, RZ, 0xfc, !PT ;  /* 0x7ff000006161c812 */ /* 0x000fe200078efcff */
[----:B------:R2:W3:Y:S01]  /*3a60*/  F2I.F64 R94, R94 ;  /* 0x0000005e005e7311 */ /* 0x0004e20000301100 */
[----:B------:R-:W-:-:S07]  /*3a70*/  SEL R100, R100, 0x3ff00000, P0 ;  /* 0x3ff0000064647807 */ /* 0x000fce0000000000 */
[----:B0-----:R-:W0:Y:S01]  /*3a80*/  I2F.F64 R84, R25 ;  /* 0x0000001900547312 */ /* 0x001e220000201c00 */
[----:B-1----:R-:W-:Y:S01]  /*3a90*/  DFMA R10, -R16, R12, 1 ;  /* 0x3ff00000100a742b */ /* 0x002fe2000000010c */
[----:B--2---:R-:W-:-:S06]  /*3aa0*/  IMAD.MOV.U32 R95, RZ, RZ, RZ ;  /* 0x000000ffff5f7224 */ /* 0x004fcc00078e00ff */
[----:B---3--:R-:W1:Y:S01]  /*3ab0*/  I2F.F64 R26, R94 ;  /* 0x0000005e001a7312 */ /* 0x008e620000201c00 */
[----:B------:R-:W-:Y:S02]  /*3ac0*/  DFMA R14, R10, R10, R10 ;  /* 0x0000000a0a0e722b */ /* 0x000fe4000000000a */
[----:B0-----:R-:W-:-:S06]  /*3ad0*/  DFMA R8, R84, -UR4, R88 ;  /* 0x8000000454087c2b */ /* 0x001fcc0008000058 */
[----:B------:R-:W-:Y:S02]  /*3ae0*/  DFMA R14, R12, R14, R12 ;  /* 0x0000000e0c0e722b */ /* 0x000fe4000000000c */
[----:B-1----:R-:W-:Y:S01]  /*3af0*/  DFMA R10, R26, -UR4, R86 ;  /* 0x800000041a0a7c2b */ /* 0x002fe20008000056 */
[----:B------:R-:W-:Y:S01]  /*3b00*/  UMOV UR4, 0x33145c00 ;  /* 0x33145c0000047882 */ /* 0x000fe20000000000 */
[----:B------:R-:W-:-:S04]  /*3b10*/  UMOV UR5, 0x3c91a626 ;  /* 0x3c91a62600057882 */ /* 0x000fc80000000000 */
[----:B------:R-:W-:Y:S02]  /*3b20*/  DFMA R98, -R16, R14, 1 ;  /* 0x3ff000001062742b */ /* 0x000fe4000000010e */
[----:B------:R-:W-:Y:S02]  /*3b30*/  DFMA R8, R84, -UR4, R8 ;  /* 0x8000000454087c2b */ /* 0x000fe40008000008 */
[----:B------:R-:W-:Y:S01]  /*3b40*/  DFMA R10, R26, -UR4, R10 ;  /* 0x800000041a0a7c2b */ /* 0x000fe2000800000a */
[----:B------:R-:W-:Y:S01]  /*3b50*/  UMOV UR4, 0x252049c0 ;  /* 0x252049c000047882 */ /* 0x000fe20000000000 */
[----:B------:R-:W-:Y:S02]  /*3b60*/  UMOV UR5, 0x397b839a ;  /* 0x397b839a00057882 */ /* 0x000fe40000000000 */
[----:B------:R-:W-:Y:S02]  /*3b70*/  DFMA R98, R14, R98, R14 ;  /* 0x000000620e62722b */ /* 0x000fe4000000000e */
[----:B------:R-:W-:-:S02]  /*3b80*/  DFMA R84, R84, -UR4, R8 ;  /* 0x8000000454547c2b */ /* 0x000fc40008000008 */
[----:B------:R-:W-:Y:S01]  /*3b90*/  DFMA R26, R26, -UR4, R10 ;  /* 0x800000041a1a7c2b */ /* 0x000fe2000800000a */
        /* <DEDUP_REMOVED lines=9> */
.L_x_63:
[----:B------:R-:W-:Y:S05]  /*3c30*/  BSYNC.RECONVERGENT B1 ;  /* 0x0000000000017941 */ /* 0x000fea0003800200 */
.L_x_62:
[----:B------:R-:W-:Y:S01]  /*3c40*/  BSSY.RECONVERGENT B2, `(.L_x_64) ;  /* 0x000021d000027945 */ /* 0x000fe20003800200 */
.L_x_96:
[----:B------:R-:W-:Y:S01]  /*3c50*/  DSETP.NEU.AND P2, PT, |R88|, +INF , PT ;  /* 0x7ff000005800742a */ /* 0x000fe20003f4d200 */
[----:B------:R-:W-:Y:S01]  /*3c60*/  BSSY.RECONVERGENT B3, `(.L_x_65) ;  /* 0x000000b000037945 */ /* 0x000fe20003800200 */
[----:B------:R-:W-:-:S04]  /*3c70*/  DMUL R8, RZ, R88 ;  /* 0x00000058ff087228 */ /* 0x000fc80000000000 */
[----:B------:R-:W-:Y:S01]  /*3c80*/  DSETP.LTU.OR P4, PT, |R88|, 2.14748364800000000000e+09, !P2 ;  /* 0x41e000005800742a */ /* 0x000fe20005789600 */
[----:B------:R-:W-:-:S05]  /*3c90*/  SEL R0, R25, RZ, P2 ;  /* 0x000000ff19007207 */ /* 0x000fca0001000000 */
[----:B------:R-:W-:Y:S02]  /*3ca0*/  FSEL R14, R8, R84, !P2 ;  /* 0x00000054080e7208 */ /* 0x000fe40005000000 */
[----:B------:R-:W-:-:S06]  /*3cb0*/  FSEL R15, R9, R85, !P2 ;  /* 0x00000055090f7208 */ /* 0x000fcc0005000000 */
[----:B------:R-:W-:Y:S05]  /*3cc0*/  @P4 BRA `(.L_x_66) ;  /* 0x0000000000104947 */ /* 0x000fea0003800000 */
[----:B------:R-:W-:Y:S01]  /*3cd0*/  IMAD.MOV.U32 R14, RZ, RZ, R88 ;  /* 0x000000ffff0e7224 */ /* 0x000fe200078e0058 */
[----:B------:R-:W-:Y:S01]  /*3ce0*/  MOV R20, 0x3d10 ;  /* 0x00003d1000147802 */ /* 0x000fe20000000f00 */
[----:B------:R-:W-:-:S07]  /*3cf0*/  IMAD.MOV.U32 R24, RZ, RZ, R89 ;  /* 0x000000ffff187224 */ /* 0x000fce00078e0059 */
[----:B-----5:R-:W-:Y:S05]  /*3d00*/  CALL.REL.NOINC `($rkck$__internal_trig_reduction_slowpathd) ;  /* 0x000000ec00d47944 */ /* 0x020fea0003c00000 */
.L_x_66:
[----:B------:R-:W-:Y:S05]  /*3d10*/  BSYNC.RECONVERGENT B3 ;  /* 0x0000000000037941 */ /* 0x000fea0003800200 */
.L_x_65:
[----:B------:R-:W0:Y:S01]  /*3d20*/  LDCU.64 UR4, c[0x4][0x20] ;  /* 0x01000400ff0477ac */ /* 0x000e220008000a00 */
[----:B------:R-:W-:Y:S01]  /*3d30*/  IMAD.SHL.U32 R8, R0, 0x40, RZ ;  /* 0x0000004000087824 */ /* 0x000fe200078e00ff */
[----:B------:R-:W-:Y:S02]  /*3d40*/  R2UR UR6, R22 ;  /* 0x00000000160672ca */ /* 0x000fe400000e0000 */
[----:B------:R-:W-:Y:S02]  /*3d50*/  R2UR UR7, R23 ;  /* 0x00000000170772ca */ /* 0x000fe400000e0000 */
[----:B------:R-:W-:-:S04]  /*3d60*/  LOP3.LUT R8, R8, 0x40, RZ, 0xc0, !PT ;  /* 0x0000004008087812 */ /* 0x000fc800078ec0ff */
[----:B0-----:R-:W-:-:S05]  /*3d70*/  IADD3 R8, P0, PT, R8, UR4, RZ ;  /* 0x0000000408087c10 */ /* 0x001fca000ff1e0ff */
[----:B------:R-:W-:Y:S01]  /*3d80*/  IMAD.X R9, RZ, RZ, UR5, P0 ;  /* 0x00000005ff097e24 */ /* 0x000fe200080e06ff */
[----:B------:R-:W-:-:S04]  /*3d90*/  R2UR UR4, R22 ;  /* 0x00000000160472ca */ /* 0x000fc800000e0000 */
[----:B------:R-:W2:Y:S01]  /*3da0*/  LDG.E.128.CONSTANT R16, desc[UR6][R8.64] ;  /* 0x0000000608107981 */ /* 0x000ea2000c1e9d00 */
[----:B------:R-:W-:-:S13]  /*3db0*/  R2UR UR5, R23 ;  /* 0x00000000170572ca */ /* 0x000fda00000e0000 */
[----:B------:R-:W3:Y:S04]  /*3dc0*/  LDG.E.128.CONSTANT R28, desc[UR4][R8.64+0x10] ;  /* 0x00001004081c7981 */ /* 0x000ee8000c1e9d00 */
[----:B------:R0:W4:Y:S01]  /*3dd0*/  LDG.E.128.CONSTANT R104, desc[UR4][R8.64+0x20] ;  /* 0x0000200408687981 */ /* 0x000122000c1e9d00 */
[----:B------:R-:W-:Y:S01]  /*3de0*/  LOP3.LUT R10, R0, 0x1, RZ, 0xc0, !PT ;  /* 0x00000001000a7812 */ /* 0x000fe200078ec0ff */
[----:B------:R-:W-:Y:S01]  /*3df0*/  IMAD.MOV.U32 R12, RZ, RZ, 0x20fd8164 ;  /* 0x20fd8164ff0c7424 */ /* 0x000fe200078e00ff */
[----:B------:R-:W-:Y:S01]  /*3e00*/  DSETP.NEU.AND P3, PT, |R86|, +INF , PT ;  /* 0x7ff000005600742a */ /* 0x000fe20003f6d200 */
[----:B------:R-:W-:Y:S01]  /*3e10*/  IMAD.MOV.U32 R13, RZ, RZ, 0x3da8ff83 ;  /* 0x3da8ff83ff0d7424 */ /* 0x000fe200078e00ff */
[----:B------:R-:W-:Y:S01]  /*3e20*/  ISETP.NE.U32.AND P0, PT, R10, 0x1, PT ;  /* 0x000000010a00780c */ /* 0x000fe20003f05070 */
[----:B------:R-:W-:Y:S01]  /*3e30*/  DMUL R10, R14, R14 ;  /* 0x0000000e0e0a7228 */ /* 0x000fe20000000000 */
[----:B------:R-:W-:Y:S02]  /*3e40*/  BSSY.RECONVERGENT B3, `(.L_x_67) ;  /* 0x000001b000037945 */ /* 0x000fe40003800200 */
[----:B------:R-:W-:Y:S01]  /*3e50*/  FSEL R12, R12, -8.06006814911005101289e+34, !P0 ;  /* 0xf9785eba0c0c7808 */ /* 0x000fe20004000000 */
[----:B------:R-:W-:Y:S01]  /*3e60*/  DSETP.LTU.OR P5, PT, |R86|, 2.14748364800000000000e+09, !P3 ;  /* 0x41e000005600742a */ /* 0x000fe20005fa9600 */
[----:B------:R-:W-:Y:S01]  /*3e70*/  FSEL R13, -R13, 0.11223486810922622681, !P0 ;  /* 0x3de5db650d0d7808 */ /* 0x000fe20004000100 */
[----:B0-----:R-:W-:-:S05]  /*3e80*/  DMUL R8, RZ, R86 ;  /* 0x00000056ff087228 */ /* 0x001fca0000000000 */
        /* <DEDUP_REMOVED lines=10> */
[----:B------:R-:W-:Y:S02]  /*3f30*/  LOP3.LUT P0, RZ, R0, 0x2, RZ, 0xc0, !PT ;  /* 0x0000000200ff7812 */ /* 0x000fe4000780c0ff */
[----:B------:R-:W-:Y:S02]  /*3f40*/  FSEL R14, R8, R26, !P3 ;  /* 0x0000001a080e7208 */ /* 0x000fe40005800000 */
[----:B------:R-:W-:Y:S01]  /*3f50*/  DADD R10, RZ, -R12 ;  /* 0x00000000ff0a7229 */ /* 0x000fe2000000080c */
[----:B------:R-:W-:Y:S02]  /*3f60*/  FSEL R15, R9, R27, !P3 ;  /* 0x0000001b090f7208 */ /* 0x000fe40005800000 */
[----:B------:R-:W-:-:S07]  /*3f70*/  SEL R0, R94, RZ, P3 ;  /* 0x000000ff5e007207 */ /* 0x000fce0001800000 */
[----:B------:R-:W-:Y:S02]  /*3f80*/  FSEL R8, R12, R10, !P0 ;  /* 0x0000000a0c087208 */ /* 0x000fe40004000000 */
[----:B------:R-:W-:Y:S01]  /*3f90*/  FSEL R9, R13, R11, !P0 ;  /* 0x0000000b0d097208 */ /* 0x000fe20004000000 */
[----:B------:R-:W-:Y:S06]  /*3fa0*/  @P5 BRA `(.L_x_68) ;  /* 0x0000000000105947 */ /* 0x000fec0003800000 */
[----:B------:R-:W-:Y:S01]  /*3fb0*/  IMAD.MOV.U32 R14, RZ, RZ, R86 ;  /* 0x000000ffff0e7224 */ /* 0x000fe200078e0056 */
[----:B------:R-:W-:Y:S01]  /*3fc0*/  MOV R20, 0x3ff0 ;  /* 0x00003ff000147802 */ /* 0x000fe20000000f00 */
[----:B------:R-:W-:-:S07]  /*3fd0*/  IMAD.MOV.U32 R24, RZ, RZ, R87 ;  /* 0x000000ffff187224 */ /* 0x000fce00078e0057 */
[----:B-----5:R-:W-:Y:S05]  /*3fe0*/  CALL.REL.NOINC `($rkck$__internal_trig_reduction_slowpathd) ;  /* 0x000000ec001c7944 */ /* 0x020fea0003c00000 */
.L_x_68:
[----:B------:R-:W-:Y:S05]  /*3ff0*/  BSYNC.RECONVERGENT B3 ;  /* 0x0000000000037941 */ /* 0x000fea0003800200 */
.L_x_67:
        /* <DEDUP_REMOVED lines=11> */
[----:B------:R-:W4:Y:S01]  /*40b0*/  LDG.E.128.CONSTANT R104, desc[UR4][R10.64+0x20] ;  /* 0x000020040a687981 */ /* 0x000f22000c1e9d00 */
        /* <DEDUP_REMOVED lines=18> */
[----:B------:R-:W-:Y:S01]  /*41e0*/  FSEL R13, R13, R15, !P0 ;  /* 0x0000000f0d0d7208 */ /* 0x000fe20004000000 */
[----:B------:R-:W-:Y:S01]  /*41f0*/  DMUL R14, RZ, R88 ;  /* 0x00000058ff0e7228 */ /* 0x000fe20000000000 */
[----:B------:R-:W-:Y:S02]  /*4200*/  LOP3.LUT P0, RZ, R0, 0x2, RZ, 0xc0, !PT ;  /* 0x0000000200ff7812 */ /* 0x000fe4000780c0ff */
[----:B------:R-:W-:Y:S02]  /*4210*/  SEL R0, R25, RZ, P2 ;  /* 0x000000ff19007207 */ /* 0x000fe40001000000 */
[----:B------:R-:W-:-:S05]  /*4220*/  DADD R10, RZ, -R12 ;  /* 0x00000000ff0a7229 */ /* 0x000fca000000080c */
[----:B------:R-:W-:Y:S02]  /*4230*/  FSEL R14, R14, R84, !P2 ;  /* 0x000000540e0e7208 */ /* 0x000fe40005000000 */
[----:B------:R-:W-:-:S03]  /*4240*/  FSEL R15, R15, R85, !P2 ;  /* 0x000000550f0f7208 */ /* 0x000fc60005000000 */
[----:B------:R-:W-:Y:S02]  /*4250*/  FSEL R10, R12, R10, !P0 ;  /* 0x0000000a0c0a7208 */ /* 0x000fe40004000000 */
[----:B------:R-:W-:-:S06]  /*4260*/  FSEL R11, R13, R11, !P0 ;  /* 0x0000000b0d0b7208 */ /* 0x000fcc0004000000 */
[----:B------:R-:W-:Y:S01]  /*4270*/  DMUL R10, R8, R10 ;  /* 0x0000000a080a7228 */ /* 0x000fe20000000000 */
[----:B------:R-:W-:Y:S10]  /*4280*/  @P4 BRA `(.L_x_70) ;  /* 0x0000000000104947 */ /* 0x000ff40003800000 */
[----:B------:R-:W-:Y:S01]  /*4290*/  IMAD.MOV.U32 R14, RZ, RZ, R88 ;  /* 0x000000ffff0e7224 */ /* 0x000fe200078e0058 */
[----:B------:R-:W-:Y:S01]  /*42a0*/  MOV R20, 0x42d0 ;  /* 0x000042d000147802 */ /* 0x000fe20000000f00 */
[----:B------:R-:W-:-:S07]  /*42b0*/  IMAD.MOV.U32 R24, RZ, RZ, R89 ;  /* 0x000000ffff187224 */ /* 0x000fce00078e0059 */
[----:B-----5:R-:W-:Y:S05]  /*42c0*/  CALL.REL.NOINC `($rkck$__internal_trig_reduction_slowpathd) ;  /* 0x000000e800647944 */ /* 0x020fea0003c00000 */
.L_x_70:
[----:B------:R-:W-:Y:S05]  /*42d0*/  BSYNC.RECONVERGENT B3 ;  /* 0x0000000000037941 */ /* 0x000fea0003800200 */
.L_x_69:
        /* <DEDUP_REMOVED lines=19> */
[----:B------:R-:W-:Y:S01]  /*4410*/  FSEL R91, -R20, 0.11223486810922622681, !P0 ;  /* 0x3de5db65145b7808 */ /* 0x000fe20004000100 */
[----:B------:R-:W-:-:S05]  /*4420*/  IMAD.MOV.U32 R20, RZ, RZ, 0x1 ;  /* 0x00000001ff147424 */ /* 0x000fca00078e00ff */
        /* <DEDUP_REMOVED lines=11> */
[----:B------:R-:W-:-:S04]  /*44e0*/  LOP3.LUT P0, RZ, R0, 0x2, RZ, 0xc0, !PT ;  /* 0x0000000200ff7812 */ /* 0x000fc8000780c0ff */
[----:B------:R-:W-:-:S10]  /*44f0*/  DADD R8, RZ, -R12 ;  /* 0x00000000ff087229 */ /* 0x000fd4000000080c */
[----:B------:R-:W-:Y:S02]  /*4500*/  FSEL R8, R12, R8, !P0 ;  /* 0x000000080c087208 */ /* 0x000fe40004000000 */
[----:B------:R-:W-:Y:S01]  /*4510*/  FSEL R9, R13, R9, !P0 ;  /* 0x000000090d097208 */ /* 0x000fe20004000000 */
        /* <DEDUP_REMOVED lines=10> */
[----:B-----5:R-:W-:Y:S05]  /*45c0*/  CALL.REL.NOINC `($rkck$__internal_trig_reduction_slowpathd) ;  /* 0x000000e400a47944 */ /* 0x020fea0003c00000 */
.L_x_74:
[----:B------:R-:W-:Y:S05]  /*45d0*/  BSYNC.RECONVERGENT B4 ;  /* 0x0000000000047941 */ /* 0x000fea0003800200 */
.L_x_73:
[----:B------:R-:W-:-:S07]  /*45e0*/  VIADD R20, R0, 0x1 ;  /* 0x0000000100147836 */ /* 0x000fce0000000000 */
.L_x_72:
[----:B------:R-:W-:Y:S05]  /*45f0*/  BSYNC.RECONVERGENT B3 ;  /* 0x0000000000037941 */ /* 0x000fea0003800200 */
.L_x_71:
        /* <DEDUP_REMOVED lines=15> */
[----:B------:R-:W-:Y:S01]  /*46f0*/  UMOV UR4, 0x9999999a ;  /* 0x9999999a00047882 */ /* 0x000fe20000000000 */
[----:B------:R-:W-:Y:S01]  /*4700*/  ISETP.NE.U32.AND P0, PT, R0, 0x1, PT ;  /* 0x000000010000780c */ /* 0x000fe20003f05070 */
[----:B------:R-:W-:Y:S01]  /*4710*/  IMAD.MOV.U32 R0, RZ, RZ, 0x3da8ff83 ;  /* 0x3da8ff83ff007424 */ /* 0x000fe200078e00ff */
[----:B------:R-:W-:Y:S01]  /*4720*/  UMOV UR5, 0x3fc99999 ;  /* 0x3fc9999900057882 */ /* 0x000fe20000000000 */
[----:B------:R-:W-:Y:S01]  /*4730*/  DSETP.NEU.AND P3, PT, |R88|, +INF , PT ;  /* 0x7ff000005800742a */ /* 0x000fe20003f6d200 */
[----:B------:R-:W-:Y:S01]  /*4740*/  FSEL R18, R18, -8.06006814911005101289e+34, !P0 ;  /* 0xf9785eba12127808 */ /* 0x000fe20004000000 */
[----:B------:R-:W-:Y:S01]  /*4750*/  DMUL R8, R62, R8 ;  /* 0x000000083e087228 */ /* 0x000fe20000000000 */
[----:B------:R-:W-:Y:S01]  /*4760*/  FSEL R19, -R0, 0.11223486810922622681, !P0 ;  /* 0x3de5db6500137808 */ /* 0x000fe20004000100 */
[----:B------:R-:W-:Y:S05]  /*4770*/  BSSY.RECONVERGENT B3, `(.L_x_75) ;  /* 0x0000023000037945 */ /* 0x000fea0003800200 */
        /* <DEDUP_REMOVED lines=10> */
[----:B------:R-:W-:Y:S01]  /*4820*/  DFMA R16, R66, UR4, R122 ;  /* 0x0000000442107c2b */ /* 0x000fe2000800007a */
[----:B------:R-:W-:Y:S01]  /*4830*/  UMOV UR4, 0x54442d18 ;  /* 0x54442d1800047882 */ /* 0x000fe20000000000 */
[----:B------:R-:W-:Y:S01]  /*4840*/  UMOV UR5, 0x401921fb ;  /* 0x401921fb00057882 */ /* 0x000fe20000000000 */
[----:B------:R-:W-:Y:S01]  /*4850*/  LOP3.LUT P0, RZ, R20, 0x2, RZ, 0xc0, !PT ;  /* 0x0000000214ff7812 */ /* 0x000fe2000780c0ff */
[----:B------:R-:W-:Y:S01]  /*4860*/  IMAD.MOV.U32 R20, RZ, RZ, 0x1 ;  /* 0x00000001ff147424 */ /* 0x000fe200078e00ff */
[----:B------:R-:W-:-:S03]  /*4870*/  DADD R12, RZ, -R14 ;  /* 0x00000000ff0c7229 */ /* 0x000fc6000000080e */
[----:B------:R-:W-:-:S07]  /*4880*/  DFMA R16, R16, UR4, R80 ;  /* 0x0000000410107c2b */ /* 0x000fce0008000050 */
[----:B------:R-:W-:Y:S02]  /*4890*/  FSEL R12, R14, R12, !P0 ;  /* 0x0000000c0e0c7208 */ /* 0x000fe40004000000 */
[----:B------:R-:W-:Y:S01]  /*48a0*/  FSEL R13, R15, R13, !P0 ;  /* 0x0000000d0f0d7208 */ /* 0x000fe20004000000 */
[----:B------:R-:W-:-:S05]  /*48b0*/  DMUL R14, RZ, R16 ;  /* 0x00000010ff0e7228 */ /* 0x000fca0000000000 */
[----:B------:R-:W-:Y:S01]  /*48c0*/  DMUL R8, R8, R12 ;  /* 0x0000000c08087228 */ /* 0x000fe20000000000 */
[----:B------:R-:W-:Y:S10]  /*48d0*/  @!P3 BRA `(.L_x_76) ;  /* 0x000000000030b947 */ /* 0x000ff40003800000 */
        /* <DEDUP_REMOVED lines=10> */
.L_x_78:
[----:B------:R-:W-:Y:S05]  /*4980*/  BSYNC.RECONVERGENT B4 ;  /* 0x0000000000047941 */ /* 0x000fea0003800200 */
.L_x_77:
[----:B------:R-:W-:-:S07]  /*4990*/  VIADD R20, R0, 0x1 ;  /* 0x0000000100147836 */ /* 0x000fce0000000000 */
.L_x_76:
[----:B------:R-:W-:Y:S05]  /*49a0*/  BSYNC.RECONVERGENT B3 ;  /* 0x0000000000037941 */ /* 0x000fea0003800200 */
.L_x_75:
        /* <DEDUP_REMOVED lines=20> */
[----:B------:R-:W-:Y:S02]  /*4af0*/  FSEL R19, -R0, 0.11223486810922622681, !P0 ;  /* 0x3de5db6500137808 */ /* 0x000fe40004000100 */
[----:B------:R-:W-:-:S04]  /*4b00*/  SEL R0, R94, RZ, P2 ;  /* 0x000000ff5e007207 */ /* 0x000fc80001000000 */
        /* <DEDUP_REMOVED lines=12> */
[----:B------:R-:W-:-:S05]  /*4bd0*/  DADD R12, RZ, -R14 ;  /* 0x00000000ff0c7229 */ /* 0x000fca000000080e */
[----:B------:R-:W-:Y:S02]  /*4be0*/  FSEL R16, R16, R26, !P2 ;  /* 0x0000001a10107208 */ /* 0x000fe40005000000 */
[----:B------:R-:W-:-:S03]  /*4bf0*/  FSEL R17, R17, R27, !P2 ;  /* 0x0000001b11117208 */ /* 0x000fc60005000000 */
[----:B------:R-:W-:Y:S02]  /*4c00*/  FSEL R90, R14, R12, !P0 ;  /* 0x0000000c0e5a7208 */ /* 0x000fe40004000000 */
[----:B------:R-:W-:Y:S01]  /*4c10*/  FSEL R91, R15, R13, !P0 ;  /* 0x0000000d0f5b7208 */ /* 0x000fe20004000000 */
[----:B------:R-:W-:Y:S06]  /*4c20*/  @P5 BRA `(.L_x_80) ;  /* 0x0000000000185947 */ /* 0x000fec0003800000 */
[----:B------:R-:W-:Y:S01]  /*4c30*/  IMAD.MOV.U32 R14, RZ, RZ, R86 ;  /* 0x000000ffff0e7224 */ /* 0x000fe200078e0056 */
[----:B------:R-:W-:Y:S01]  /*4c40*/  MOV R20, 0x4c70 ;  /* 0x00004c7000147802 */ /* 0x000fe20000000f00 */
[----:B------:R-:W-:-:S07]  /*4c50*/  IMAD.MOV.U32 R24, RZ, RZ, R87 ;  /* 0x000000ffff187224 */ /* 0x000fce00078e0057 */
[----:B-----5:R-:W-:Y:S05]  /*4c60*/  CALL.REL.NOINC `($rkck$__internal_trig_reduction_slowpathd) ;  /* 0x000000dc00fc7944 */ /* 0x020fea0003c00000 */
[----:B------:R-:W-:Y:S02]  /*4c70*/  IMAD.MOV.U32 R16, RZ, RZ, R14 ;  /* 0x000000ffff107224 */ /* 0x000fe400078e000e */
[----:B------:R-:W-:-:S07]  /*4c80*/  IMAD.MOV.U32 R17, RZ, RZ, R15 ;  /* 0x000000ffff117224 */ /* 0x000fce00078e000f */
.L_x_80:
[----:B------:R-:W-:Y:S05]  /*4c90*/  BSYNC.RECONVERGENT B3 ;  /* 0x0000000000037941 */ /* 0x000fea0003800200 */
.L_x_79:
        /* <DEDUP_REMOVED lines=19> */
[----:B------:R-:W-:Y:S01]  /*4dd0*/  DMUL R90, R60, R90 ;  /* 0x0000005a3c5a7228 */ /* 0x000fe20000000000 */
[----:B------:R-:W-:Y:S01]  /*4de0*/  FSEL R30, R30, -8.06006814911005101289e+34, !P0 ;  /* 0xf9785eba1e1e7808 */ /* 0x000fe20004000000 */
[----:B------:R-:W-:Y:S01]  /*4df0*/  BSSY.RECONVERGENT B3, `(.L_x_81) ;  /* 0x0000026000037945 */ /* 0x000fe20003800200 */
        /* <DEDUP_REMOVED lines=15> */
[----:B------:R-:W-:Y:S02]  /*4ef0*/  LOP3.LUT P0, RZ, R0, 0x2, RZ, 0xc0, !PT ;  /* 0x0000000200ff7812 */ /* 0x000fe4000780c0ff */
[----:B------:R-:W-:-:S03]  /*4f00*/  DADD R12, RZ, -R14 ;  /* 0x00000000ff0c7229 */ /* 0x000fc6000000080e */
[----:B------:R-:W-:-:S07]  /*4f10*/  DFMA R18, R16, UR4, R80 ;  /* 0x0000000410127c2b */ /* 0x000fce0008000050 */
[----:B------:R-:W-:Y:S01]  /*4f20*/  FSEL R12, R14, R12, !P0 ;  /* 0x0000000c0e0c7208 */ /* 0x000fe20004000000 */
[----:B------:R-:W-:Y:S01]  /*4f30*/  DMUL R16, RZ, R18 ;  /* 0x00000012ff107228 */ /* 0x000fe20000000000 */
[----:B------:R-:W-:-:S06]  /*4f40*/  FSEL R13, R15, R13, !P0 ;  /* 0x0000000d0f0d7208 */ /* 0x000fcc0004000000 */
        /* <DEDUP_REMOVED lines=12> */
[----:B------:R-:W-:Y:S02]  /*5010*/  IMAD.MOV.U32 R16, RZ, RZ, R14 ;  /* 0x000000ffff107224 */ /* 0x000fe400078e000e */
[----:B------:R-:W-:-:S07]  /*5020*/  IMAD.MOV.U32 R17, RZ, RZ, R15 ;  /* 0x000000ffff117224 */ /* 0x000fce00078e000f */
.L_x_84:
[----:B------:R-:W-:Y:S05]  /*5030*/  BSYNC.RECONVERGENT B4 ;  /* 0x0000000000047941 */ /* 0x000fea0003800200 */
.L_x_83:
[----:B------:R-:W-:-:S07]  /*5040*/  VIADD R20, R0, 0x1 ;  /* 0x0000000100147836 */ /* 0x000fce0000000000 */
.L_x_82:
[----:B------:R-:W-:Y:S05]  /*5050*/  BSYNC.RECONVERGENT B3 ;  /* 0x0000000000037941 */ /* 0x000fea0003800200 */
.L_x_81:
        /* <DEDUP_REMOVED lines=19> */
[----:B------:R-:W-:Y:S01]  /*5190*/  BSSY.RECONVERGENT B3, `(.L_x_85) ;  /* 0x0000026000037945 */ /* 0x000fe20003800200 */
        /* <DEDUP_REMOVED lines=9> */
[----:B------:R-:W-:Y:S02]  /*5230*/  DFMA R12, R28, R12, 1 ;  /* 0x3ff000001c0c742b */ /* 0x000fe4000000000c */
[----:B------:R-:W-:Y:S01]  /*5240*/  DFMA R16, R72, UR4, R70 ;  /* 0x0000000448107c2b */ /* 0x000fe20008000046 */
[----:B------:R-:W-:Y:S01]  /*5250*/  UMOV UR4, 0x54442d18 ;  /* 0x54442d1800047882 */ /* 0x000fe20000000000 */
[----:B------:R-:W-:-:S06]  /*5260*/  UMOV UR5, 0x401921fb ;  /* 0x401921fb00057882 */ /* 0x000fcc0000000000 */
[----:B------:R-:W-:Y:S01]  /*5270*/  FSEL R14, R12, R14, !P0 ;  /* 0x0000000e0c0e7208 */ /* 0x000fe20004000000 */
[----:B------:R-:W-:Y:S01]  /*5280*/  DFMA R16, R16, UR4, R80 ;  /* 0x0000000410107c2b */ /* 0x000fe20008000050 */
[----:B------:R-:W-:Y:S02]  /*5290*/  FSEL R15, R13, R15, !P0 ;  /* 0x0000000f0d0f7208 */ /* 0x000fe40004000000 */
[----:B------:R-:W-:Y:S01]  /*52a0*/  LOP3.LUT P0, RZ, R20, 0x2, RZ, 0xc0, !PT ;  /* 0x0000000214ff7812 */ /* 0x000fe2000780c0ff */
[----:B------:R-:W-:-:S03]  /*52b0*/  IMAD.MOV.U32 R20, RZ, RZ, 0x1 ;  /* 0x00000001ff147424 */ /* 0x000fc600078e00ff */
[----:B------:R-:W-:Y:S02]  /*52c0*/  DADD R12, RZ, -R14 ;  /* 0x00000000ff0c7229 */ /* 0x000fe4000000080e */
[----:B------:R-:W-:-:S08]  /*52d0*/  DMUL R28, RZ, R16 ;  /* 0x00000010ff1c7228 */ /* 0x000fd00000000000 */
        /* <DEDUP_REMOVED lines=15> */
.L_x_88:
[----:B------:R-:W-:Y:S05]  /*53d0*/  BSYNC.RECONVERGENT B4 ;  /* 0x0000000000047941 */ /* 0x000fea0003800200 */
.L_x_87:
[----:B------:R-:W-:-:S07]  /*53e0*/  VIADD R20, R0, 0x1 ;  /* 0x0000000100147836 */ /* 0x000fce0000000000 */
.L_x_86:
[----:B------:R-:W-:Y:S05]  /*53f0*/  BSYNC.RECONVERGENT B3 ;  /* 0x0000000000037941 */ /* 0x000fea0003800200 */
.L_x_85:
        /* <DEDUP_REMOVED lines=18> */
[----:B------:R-:W-:Y:S01]  /*5520*/  DMUL R92, R58, R92 ;  /* 0x0000005c3a5c7228 */ /* 0x000fe20000000000 */
[----:B------:R-:W-:Y:S01]  /*5530*/  ISETP.NE.AND P4, PT, R96, 0x7ff00000, PT ;  /* 0x7ff000006000780c */ /* 0x000fe20003f85270 */
[----:B------:R-:W-:Y:S01]  /*5540*/  DSETP.NAN.AND P2, PT, R56, R56, PT ;  /* 0x000000383800722a */ /* 0x000fe20003f48000 */
[----:B------:R-:W-:Y:S01]  /*5550*/  FSEL R108, R108, -8.06006814911005101289e+34, !P0 ;  /* 0xf9785eba6c6c7808 */ /* 0x000fe20004000000 */
[----:B------:R-:W-:Y:S01]  /*5560*/  DSETP.NEU.AND P3, PT, R2, RZ, PT ;  /* 0x000000ff0200722a */ /* 0x000fe20003f6d000 */
[----:B------:R-:W-:-:S02]  /*5570*/  FSEL R109, -R0, 0.11223486810922622681, !P0 ;  /* 0x3de5db65006d7808 */ /* 0x000fc40004000100 */
[----:B------:R-:W-:-:S04]  /*5580*/  MOV R0, 0x56d0 ;  /* 0x000056d000007802 */ /* 0x000fc80000000f00 */
[----:B--2---:R-:W-:-:S08]  /*5590*/  DFMA R104, R102, R108, R104 ;  /* 0x0000006c6668722b */ /* 0x004fd00000000068 */
[----:B------:R-:W-:-:S08]  /*55a0*/  DFMA R104, R102, R104, R106 ;  /* 0x000000686668722b */ /* 0x000fd0000000006a */
[----:B---3--:R-:W-:-:S08]  /*55b0*/  DFMA R16, R102, R104, R16 ;  /* 0x000000686610722b */ /* 0x008fd00000000010 */
[----:B------:R-:W-:Y:S02]  /*55c0*/  DFMA R16, R102, R16, R18 ;  /* 0x000000106610722b */ /* 0x000fe40000000012 */
[----:B------:R-:W-:-:S06]  /*55d0*/  DADD R18, -RZ, |R2| ;  /* 0x00000000ff127229 */ /* 0x000fcc0000000502 */
        /* <DEDUP_REMOVED lines=10> */
[----:B------:R-:W-:-:S06]  /*5680*/  FSEL R13, R15, R13, !P0 ;  /* 0x0000000d0f0d7208 */ /* 0x000fcc0004000000 */
[----:B------:R-:W-:Y:S01]  /*5690*/  DMUL R92, R92, R12 ;  /* 0x0000000c5c5c7228 */ /* 0x000fe20000000000 */
[----:B------:R-:W-:Y:S02]  /*56a0*/  IMAD.MOV.U32 R13, RZ, RZ, R56 ;  /* 0x000000ffff0d7224 */ /* 0x000fe400078e0038 */
[----:B------:R-:W-:-:S08]  /*56b0*/  IMAD.MOV.U32 R12, RZ, RZ, R57 ;  /* 0x000000ffff0c7224 */ /* 0x000fd000078e0039 */
[----:B-----5:R-:W-:Y:S05]  /*56c0*/  CALL.REL.NOINC `($rkck$__internal_accurate_pow) ;  /* 0x000000c800987944 */ /* 0x020fea0003c00000 */
[----:B------:R-:W-:Y:S05]  /*56d0*/  BSYNC.RECONVERGENT B0 ;  /* 0x0000000000007941 */ /* 0x000fea0003800200 */
.L_x_89:
[----:B------:R-:W-:Y:S01]  /*56e0*/  SHF.R.U32.HI R0, RZ, 0x14, R57 ;  /* 0x00000014ff007819 */ /* 0x000fe20000011639 */
[----:B------:R-:W-:Y:S01]  /*56f0*/  IMAD.MOV.U32 R15, RZ, RZ, R16 ;  /* 0x000000ffff0f7224 */ /* 0x000fe200078e0010 */
[----:B------:R-:W-:Y:S01]  /*5700*/  ISETP.GE.AND P1, PT, R3, RZ, PT ;  /* 0x000000ff0300720c */ /* 0x000fe20003f26270 */
[----:B------:R-:W-:Y:S01]  /*5710*/  IMAD.MOV.U32 R28, RZ, RZ, -0x66666666 ;  /* 0x9999999aff1c7424 */ /* 0x000fe200078e00ff */
[----:B------:R-:W-:Y:S01]  /*5720*/  LOP3.LUT R0, R0, 0x7ff, RZ, 0xc0, !PT ;  /* 0x000007ff00007812 */ /* 0x000fe200078ec0ff */
[----:B------:R-:W-:Y:S01]  /*5730*/  IMAD.MOV.U32 R29, RZ, RZ, 0x3fc99999 ;  /* 0x3fc99999ff1d7424 */ /* 0x000fe200078e00ff */
[----:B------:R-:W-:Y:S01]  /*5740*/  DSETP.NAN.OR P2, PT, R2, R2, P2 ;  /* 0x000000020200722a */ /* 0x000fe20001748400 */
[----:B------:R-:W-:Y:S01]  /*5750*/  BSSY.RECONVERGENT B0, `(.L_x_90) ;  /* 0x000002a000007945 */ /* 0x000fe20003800200 */
[----:B------:R-:W-:Y:S01]  /*5760*/  DADD R12, -RZ, -R14 ;  /* 0x00000000ff0c7229 */ /* 0x000fe2000000090e */
[----:B------:R-:W-:Y:S01]  /*5770*/  VIADD R17, R0, 0xfffffc0c ;  /* 0xfffffc0c00117836 */ /* 0x000fe20000000000 */
[----:B------:R-:W-:-:S02]  /*5780*/  DSETP.NEU.AND P5, PT, R56, R132, PT ;  /* 0x000000843800722a */ /* 0x000fc40003fad000 */
[----:B------:R-:W-:Y:S01]  /*5790*/  DFMA R18, R4, R28, R76 ;  /* 0x0000001c0412722b */ /* 0x000fe2000000004c */
[----:B------:R-:W-:Y:S02]  /*57a0*/  ISETP.NE.OR P2, PT, R96, 0x7ff00000, P2 ;  /* 0x7ff000006000780c */ /* 0x000fe40001745670 */
[CC--:B------:R-:W-:Y:S02]  /*57b0*/  SHF.L.U32 R101, R56.reuse, R17.reuse, RZ ;  /* 0x0000001138657219 */ /* 0x0c0fe400000006ff */
[----:B------:R-:W-:Y:S02]  /*57c0*/  SHF.L.U64.HI R20, R56, R17, R57 ;  /* 0x0000001138147219 */ /* 0x000fe40000010239 */
[----:B------:R-:W-:-:S04]  /*57d0*/  ISETP.NE.U32.AND P0, PT, R101, RZ, PT ;  /* 0x000000ff6500720c */ /* 0x000fc80003f05070 */
[----:B------:R-:W-:-:S04]  /*57e0*/  ISETP.NE.AND.EX P0, PT, R20, -0x80000000, PT, P0 ;  /* 0x800000001400780c */ /* 0x000fc80003f05300 */
[----:B------:R-:W-:Y:S02]  /*57f0*/  FSEL R15, R12, R14, !P0 ;  /* 0x0000000e0c0f7208 */ /* 0x000fe40004000000 */
[----:B------:R-:W-:Y:S02]  /*5800*/  FSEL R13, R13, R16, !P0 ;  /* 0x000000100d0d7208 */ /* 0x000fe40004000000 */
[----:B------:R-:W-:Y:S01]  /*5810*/  FSEL R0, R15, R14, !P1 ;  /* 0x0000000e0f007208 */ /* 0x000fe20004800000 */
[----:B------:R-:W-:Y:S01]  /*5820*/  DMUL R14, R50, R18 ;  /* 0x00000012320e7228 */ /* 0x000fe20000000000 */
[----:B------:R-:W-:Y:S01]  /*5830*/  FSEL R16, R13, R16, !P1 ;  /* 0x000000100d107208 */ /* 0x000fe20004800000 */
[----:B------:R-:W-:Y:S01]  /*5840*/  DADD R12, R56, R2 ;  /* 0x00000000380c7229 */ /* 0x000fe20000000002 */
[----:B------:R-:W-:Y:S02]  /*5850*/  @!P1 FSEL R0, R0, RZ, !P5 ;  /* 0x000000ff00009208 */ /* 0x000fe40006800000 */
[----:B------:R-:W-:-:S02]  /*5860*/  @!P1 FSEL R16, R16, -QNAN , !P5 ;  /* 0xfff8000010109808 */ /* 0x000fc40006800000 */
[----:B------:R-:W-:Y:S02]  /*5870*/  FSEL R31, R0, RZ, P3 ;  /* 0x000000ff001f7208 */ /* 0x000fe40001800000 */
[----:B------:R-:W-:Y:S01]  /*5880*/  FSEL R103, R97, R16, !P3 ;  /* 0x0000001061677208 */ /* 0x000fe20005800000 */
[----:B------:R-:W-:Y:S02]  /*5890*/  DSETP.NEU.AND P3, PT, R56, RZ, PT ;  /* 0x000000ff3800722a */ /* 0x000fe40003f6d000 */
[----:B------:R-:W-:Y:S01]  /*58a0*/  DADD R16, R14, 1 ;  /* 0x3ff000000e107429 */ /* 0x000fe20000000000 */
[----:B------:R-:W-:Y:S02]  /*58b0*/  FSEL R12, R31, R12, P4 ;  /* 0x0000000c1f0c7208 */ /* 0x000fe40002000000 */
[----:B------:R-:W-:Y:S01]  /*58c0*/  FSEL R13, R103, R13, P4 ;  /* 0x0000000d670d7208 */ /* 0x000fe20002000000 */
[----:B------:R-:W-:Y:S08]  /*58d0*/  @P2 BRA `(.L_x_91) ;  /* 0x0000000000442947 */ /* 0x000ff00003800000 */
[----:B------:R-:W-:-:S06]  /*58e0*/  DSETP.NEU.AND P4, PT, |R56|, +INF , PT ;  /* 0x7ff000003800742a */ /* 0x000fcc0003f8d200 */
[----:B------:R-:W-:Y:S01]  /*58f0*/  DSETP.NEU.OR P2, PT, |R2|, +INF , !P4 ;  /* 0x7ff000000200742a */ /* 0x000fe2000674d600 */
[----:B------:R-:W-:Y:S02]  /*5900*/  FSEL R12, R31, RZ, P4 ;  /* 0x000000ff1f0c7208 */ /* 0x000fe40002000000 */
[----:B------:R-:W-:-:S11]  /*5910*/  FSEL R13, R100, R103, !P4 ;  /* 0x00000067640d7208 */ /* 0x000fd60006000000 */
[----:B------:R-:W-:Y:S05]  /*5920*/  @P2 BRA `(.L_x_91) ;  /* 0x0000000000302947 */ /* 0x000fea0003800000 */
[----:B------:R-:W-:Y:S01]  /*5930*/  DSETP.NEU.AND P2, PT, R2, RZ, PT ;  /* 0x000000ff0200722a */ /* 0x000fe20003f4d000 */
[----:B------:R-:W-:Y:S01]  /*5940*/  SEL R0, RZ, 0xffffffff, P0 ;  /* 0xffffffffff007807 */ /* 0x000fe20000000000 */
[----:B------:R-:W-:Y:S01]  /*5950*/  DSETP.NEU.AND P4, PT, |R56|, 0.5, !P0 ;  /* 0x3fe000003800742a */ /* 0x000fe2000478d200 */
[----:B------:R-:W-:Y:S01]  /*5960*/  VIADD R12, R21, 0x80000000 ;  /* 0x80000000150c7836 */ /* 0x000fe20000000000 */
[----:B------:R-:W-:-:S04]  /*5970*/  ISETP.NE.AND P0, PT, R135, 0x3fe00000, PT ;  /* 0x3fe000008700780c */ /* 0x000fc80003f05270 */
[----:B------:R-:W-:-:S06]  /*5980*/  SEL R12, R12, R21, P0 ;  /* 0x000000150c0c7207 */ /* 0x000fcc0000000000 */
[----:B------:R-:W-:-:S04]  /*5990*/  @!P2 SEL R0, RZ, 0xffffffff, !P4 ;  /* 0xffffffffff00a807 */ /* 0x000fc80006000000 */
[----:B------:R-:W-:-:S04]  /*59a0*/  LOP3.LUT R0, R0, 0x1, RZ, 0xc0, !PT ;  /* 0x0000000100007812 */ /* 0x000fc800078ec0ff */
[----:B------:R-:W-:-:S04]  /*59b0*/  ISETP.NE.U32.AND P0, PT, R0, 0x1, PT ;  /* 0x000000010000780c */ /* 0x000fc80003f05070 */
[----:B------:R-:W-:-:S04]  /*59c0*/  SEL R12, R12, R21, !P0 ;  /* 0x000000150c0c7207 */ /* 0x000fc80004000000 */
[----:B------:R-:W-:Y:S01]  /*59d0*/  SEL R13, R12, R21, !P1 ;  /* 0x000000150c0d7207 */ /* 0x000fe20004800000 */
[----:B------:R-:W-:-:S07]  /*59e0*/  IMAD.MOV.U32 R12, RZ, RZ, RZ ;  /* 0x000000ffff0c7224 */ /* 0x000fce00078e00ff */
.L_x_91:
[----:B------:R-:W-:Y:S05]  /*59f0*/  BSYNC.RECONVERGENT B0 ;  /* 0x0000000000007941 */ /* 0x000fea0003800200 */
.L_x_90:
[----:B------:R-:W-:Y:S01]  /*5a00*/  DSETP.NEU.AND P0, PT, R2, 1, PT ;  /* 0x3ff000000200742a */ /* 0x000fe20003f0d000 */
[----:B------:R-:W-:Y:S01]  /*5a10*/  FSEL R104, R12, RZ, P3 ;  /* 0x000000ff0c687208 */ /* 0x000fe20001800000 */
[----:B------:R-:W-:Y:S01]  /*5a20*/  DMUL R30, R48, R16 ;  /* 0x00000010301e7228 */ /* 0x000fe20000000000 */
[----:B------:R-:W-:Y:S01]  /*5a30*/  FSEL R0, R13, 1.875, P3 ;  /* 0x3ff000000d007808 */ /* 0x000fe20001800000 */
[----:B------:R-:W-:Y:S01]  /*5a40*/  DFMA R12, R52, R18, R54 ;  /* 0x00000012340c722b */ /* 0x000fe20000000036 */
[----:B------:R-:W-:Y:S01]  /*5a50*/  IMAD.MOV.U32 R102, RZ, RZ, 0x55555555 ;  /* 0x55555555ff667424 */ /* 0x000fe200078e00ff */
[----:B------:R-:W-:Y:S01]  /*5a60*/  FSEL R104, R104, RZ, P0 ;  /* 0x000000ff68687208 */ /* 0x000fe20000000000 */
[----:B------:R-:W-:Y:S01]  /*5a70*/  IMAD.MOV.U32 R103, RZ, RZ, 0x3fd55555 ;  /* 0x3fd55555ff677424 */ /* 0x000fe200078e00ff */
[----:B------:R-:W-:Y:S01]  /*5a80*/  FSEL R105, R0, 1.875, P0 ;  /* 0x3ff0000000697808 */ /* 0x000fe20000000000 */
[----:B------:R-:W-:Y:S01]  /*5a90*/  DMUL R16, R42, R16 ;  /* 0x000000102a107228 */ /* 0x000fe20000000000 */
[----:B------:R-:W-:Y:S01]  /*5aa0*/  ISETP.GT.AND P0, PT, R95, 0x1, PT ;  /* 0x000000015f00780c */ /* 0x000fe20003f04270 */
[----:B------:R-:W-:Y:S01]  /*5ab0*/  DMUL R8, R40, R8 ;  /* 0x0000000828087228 */ /* 0x000fe20000000000 */
[----:B------:R-:W-:Y:S01]  /*5ac0*/  BSSY.RECONVERGENT B0, `(.L_x_92) ;  /* 0x000002e000007945 */ /* 0x000fe20003800200 */
[----:B------:R-:W-:-:S02]  /*5ad0*/  DFMA R102, R14, -R102, 1 ;  /* 0x3ff000000e66742b */ /* 0x000fc40000000866 */
[----:B------:R-:W-:Y:S02]  /*5ae0*/  DFMA R12, R12, R104, -R30 ;  /* 0x000000680c0c722b */ /* 0x000fe4000000081e */
[----:B------:R-:W-:Y:S02]  /*5af0*/  DMUL R14, R46, R18 ;  /* 0x000000122e0e7228 */ /* 0x000fe40000000000 */
[----:B------:R-:W-:Y:S02]  /*5b00*/  DFMA R30, R6, R28, R74 ;  /* 0x0000001c061e722b */ /* 0x000fe4000000004a */
[----:B------:R-:W-:Y:S02]  /*5b10*/  DMUL R102, R102, -1.5 ;  /* 0xbff8000066667828 */ /* 0x000fe40000000000 */
[----:B------:R-:W-:-:S04]  /*5b20*/  DFMA R12, R44, -R2, R12 ;  /* 0x800000022c0c722b */ /* 0x000fc8000000000c */
[----:B------:R-:W-:Y:S02]  /*5b30*/  DFMA R92, R32, R30, -R92 ;  /* 0x0000001e205c722b */ /* 0x000fe4000000085c */
[----:B------:R-:W-:Y:S02]  /*5b40*/  DMUL R102, R102, R18 ;  /* 0x0000001266667228 */ /* 0x000fe40000000000 */
[----:B------:R-:W-:-:S08]  /*5b50*/  DFMA R12, R14, -R2, R12 ;  /* 0x800000020e0c722b */ /* 0x000fd0000000000c */
[----:B------:R-:W-:-:S08]  /*5b60*/  DFMA R12, R102, R18, R12 ;  /* 0x00000012660c722b */ /* 0x000fd0000000000c */
[----:B------:R-:W-:Y:S02]  /*5b70*/  DFMA R10, -R10, R16, R12 ;  /* 0x000000100a0a722b */ /* 0x000fe4000000010c */
[----:B------:R-:W-:Y:S02]  /*5b80*/  DFMA R16, R64, R28, R78 ;  /* 0x0000001c4010722b */ /* 0x000fe4000000004e */
[----:B------:R-:W-:-:S06]  /*5b90*/  DMUL R12, R38, R30 ;  /* 0x0000001e260c7228 */ /* 0x000fcc0000000000 */
[----:B------:R-:W-:-:S08]  /*5ba0*/  DFMA R8, -R8, R16, R10 ;  /* 0x000000100808722b */ /* 0x000fd0000000010a */
[----:B------:R-:W-:Y:S01]  /*5bb0*/  DFMA R12, R30, R12, R8 ;  /* 0x0000000c1e0c722b */ /* 0x000fe20000000008 */
[----:B------:R-:W-:Y:S02]  /*5bc0*/  IMAD.MOV.U32 R8, RZ, RZ, R18 ;  /* 0x000000ffff087224 */ /* 0x000fe400078e0012 */
[----:B------:R-:W-:Y:S01]  /*5bd0*/  IMAD.MOV.U32 R9, RZ, RZ, R19 ;  /* 0x000000ffff097224 */ /* 0x000fe200078e0013 */
[----:B------:R-:W-:Y:S07]  /*5be0*/  @P0 BRA `(.L_x_93) ;  /* 0x0000000000140947 */ /* 0x000fee0003800000 */
[----:B------:R-:W-:-:S13]  /*5bf0*/  ISETP.NE.AND P0, PT, R95, RZ, PT ;  /* 0x000000ff5f00720c */ /* 0x000fda0003f05270 */
[----:B------:R-:W-:Y:S05]  /*5c00*/  @!P0 BRA `(.L_x_94) ;  /* 0x0000000000648947 */ /* 0x000fea0003800000 */
[----:B------:R-:W-:Y:S02]  /*5c10*/  IMAD.MOV.U32 R8, RZ, RZ, R30 ;  /* 0x000000ffff087224 */ /* 0x000fe400078e001e */
[----:B------:R-:W-:Y:S01]  /*5c20*/  IMAD.MOV.U32 R9, RZ, RZ, R31 ;  /* 0x000000ffff097224 */ /* 0x000fe200078e001f */
[----:B------:R-:W-:Y:S06]  /*5c30*/  BRA `(.L_x_94) ;  /* 0x0000000000587947 */ /* 0x000fec0003800000 */
.L_x_93:
[----:B------:R-:W-:-:S13]  /*5c40*/  ISETP.NE.AND P0, PT, R95, 0x2, PT ;  /* 0x000000025f00780c */ /* 0x000fda0003f05270 */
[----:B------:R-:W-:Y:S05]  /*5c50*/  @!P0 BRA `(.L_x_95) ;  /* 0x00000000004c8947 */ /* 0x000fea0003800000 */
[----:B------:R-:W0:Y:S01]  /*5c60*/  LDC.64 R14, c[0x0][0x388] ;  /* 0x0000e200ff0e7b82 */ /* 0x000e220000000a00 */
[----:B------:R-:W-:Y:S02]  /*5c70*/  R2UR UR4, R22 ;  /* 0x00000000160472ca */ /* 0x000fe400000e0000 */
[----:B------:R-:W-:-:S13]  /*5c80*/  R2UR UR5, R23 ;  /* 0x00000000170572ca */ /* 0x000fda00000e0000 */
[----:B0-----:R-:W2:Y:S01]  /*5c90*/  LDG.E.64 R14, desc[UR4][R14.64+0x48] ;  /* 0x000048040e0e7981 */ /* 0x001ea2000c1e1b00 */
[-C--:B------:R-:W-:Y:S02]  /*5ca0*/  DMUL R12, R36, -R16.reuse ;  /* 0x80000010240c7228 */ /* 0x080fe40000000000 */
[----:B------:R-:W-:Y:S02]  /*5cb0*/  DMUL R10, R34, -R16 ;  /* 0x80000010220a7228 */ /* 0x000fe40000000000 */
[----:B------:R-:W-:-:S04]  /*5cc0*/  DMUL R8, R8, 3 ;  /* 0x4008000008087828 */ /* 0x000fc80000000000 */
[----:B------:R-:W-:Y:S02]  /*5cd0*/  DMUL R12, R16, R12 ;  /* 0x0000000c100c7228 */ /* 0x000fe40000000000 */
[----:B------:R-:W-:Y:S02]  /*5ce0*/  DMUL R10, R92, R10 ;  /* 0x0000000a5c0a7228 */ /* 0x000fe40000000000 */
[----:B------:R-:W-:-:S04]  /*5cf0*/  DMUL R8, R8, R2 ;  /* 0x0000000208087228 */ /* 0x000fc80000000000 */
[----:B------:R-:W-:-:S04]  /*5d00*/  DMUL R12, R16, R12 ;  /* 0x0000000c100c7228 */ /* 0x000fc80000000000 */
[----:B------:R-:W-:-:S04]  /*5d10*/  DMUL R8, R8, R30 ;  /* 0x0000001e08087228 */ /* 0x000fc80000000000 */
[----:B------:R-:W-:-:S08]  /*5d20*/  DFMA R10, R90, R12, R10 ;  /* 0x0000000c5a0a722b */ /* 0x000fd0000000000a */
[----:B------:R-:W-:-:S08]  /*5d30*/  DMUL R10, R10, 3 ;  /* 0x400800000a0a7828 */ /* 0x000fd00000000000 */
[----:B--2---:R-:W-:-:S08]  /*5d40*/  DMUL R10, R10, R14 ;  /* 0x0000000e0a0a7228 */ /* 0x004fd00000000000 */
[----:B------:R-:W-:-:S08]  /*5d50*/  DMUL R10, R10, R2 ;  /* 0x000000020a0a7228 */ /* 0x000fd00000000000 */
[----:B------:R-:W-:-:S08]  /*5d60*/  DMUL R10, R10, R2 ;  /* 0x000000020a0a7228 */ /* 0x000fd00000000000 */
[----:B------:R-:W-:Y:S01]  /*5d70*/  DFMA R8, R10, R2, -R8 ;  /* 0x000000020a08722b */ /* 0x000fe20000000808 */
[----:B------:R-:W-:Y:S10]  /*5d80*/  BRA `(.L_x_94) ;  /* 0x0000000000047947 */ /* 0x000ff40003800000 */
.L_x_95:
[----:B------:R-:W-:-:S11]  /*5d90*/  DMUL R8, R98, R12 ;  /* 0x0000000c62087228 */ /* 0x000fd60000000000 */
.L_x_94:
[----:B------:R-:W-:Y:S05]  /*5da0*/  BSYNC.RECONVERGENT B0 ;  /* 0x0000000000007941 */ /* 0x000fea0003800200 */
.L_x_92:
[----:B------:R-:W-:Y:S01]  /*5db0*/  DMUL R8, R8, R72 ;  /* 0x0000004808087228 */ /* 0x000fe20000000000 */
[C---:B------:R-:W-:Y:S02]  /*5dc0*/  IMAD R11, R95.reuse, 0x8, R1 ;  /* 0x000000085f0b7824 */ /* 0x040fe400078e0201 */
[----:B------:R-:W-:-:S04]  /*5dd0*/  VIADD R95, R95, 0x1 ;  /* 0x000000015f5f7836 */ /* 0x000fc80000000000 */
[----:B------:R0:W-:Y:S01]  /*5de0*/  STL.64 [R11+0x20], R8 ;  /* 0x000020080b007387 */ /* 0x0001e20000100a00 */
[----:B------:R-:W-:-:S13]  /*5df0*/  ISETP.NE.AND P0, PT, R95, 0x4, PT ;  /* 0x000000045f00780c */ /* 0x000fda0003f05270 */
[----:B0-----:R-:W-:Y:S05]  /*5e00*/  @P0 BRA `(.L_x_96) ;  /* 0xffffffdc00900947 */ /* 0x001fea000383ffff */
[----:B------:R-:W-:Y:S05]  /*5e10*/  BSYNC.RECONVERGENT B2 ;  /* 0x0000000000027941 */ /* 0x000fea0003800200 */
.L_x_64:
[----:B------:R-:W2:Y:S04]  /*5e20*/  LDL.128 R128, [R1+0x20] ;  /* 0x0000200001807983 */ /* 0x000ea80000100c00 */
[----:B------:R-:W3:Y:S01]  /*5e30*/  LDL.128 R8, [R1+0x30] ;  /* 0x0000300001087983 */ /* 0x000ee20000100c00 */
[----:B------:R-:W-:Y:S01]  /*5e40*/  DMUL R2, R64, 0.125 ;  /* 0x3fc0000040027828 */ /* 0x000fe20000000000 */
[----:B------:R-:W-:Y:S01]  /*5e50*/  UMOV UR4, 0xcccccccd ;  /* 0xcccccccd00047882 */ /* 0x000fe20000000000 */
[----:B------:R-:W-:Y:S01]  /*5e60*/  UMOV UR5, 0x3fcccccc ;  /* 0x3fcccccc00057882 */ /* 0x000fe20000000000 */
[----:B------:R-:W-:Y:S01]  /*5e70*/  DFMA R30, R66, R28, R122 ;  /* 0x0000001c421e722b */ /* 0x000fe2000000007a */
[----:B------:R-:W-:Y:S01]  /*5e80*/  BSSY.RECONVERGENT B1, `(.L_x_97) ;  /* 0x000001e000017945 */ /* 0x000fe20003800200 */
[----:B------:R-:W-:-:S03]  /*5e90*/  ISETP.GE.AND P1, PT, R57, RZ, PT ;  /* 0x000000ff3900720c */ /* 0x000fc60003f26270 */
[----:B--2---:R-:W-:-:S08]  /*5ea0*/  DFMA R2, R128, UR4, -R2 ;  /* 0x0000000480027c2b */ /* 0x004fd00008000802 */
[----:B------:R-:W-:Y:S02]  /*5eb0*/  DADD R24, R16, R2 ;  /* 0x0000000010187229 */ /* 0x000fe40000000002 */
[----:B------:R-:W-:-:S04]  /*5ec0*/  DMUL R16, R4, 0.125 ;  /* 0x3fc0000004107828 */ /* 0x000fc80000000000 */
[----:B------:R-:W0:Y:S04]  /*5ed0*/  MUFU.RCP64H R13, R25 ;  /* 0x00000019000d7308 */ /* 0x000e280000001800 */
[----:B------:R-:W-:Y:S01]  /*5ee0*/  VIADD R12, R25, 0x300402 ;  /* 0x00300402190c7836 */ /* 0x000fe20000000000 */
[----:B---3--:R-:W-:-:S04]  /*5ef0*/  DFMA R16, R8, UR4, -R16 ;  /* 0x0000000408107c2b */ /* 0x008fc80008000810 */
[----:B------:R-:W-:-:S04]  /*5f00*/  FSETP.GEU.AND P0, PT, |R12|, 5.8789094863358348022e-39, PT ;  /* 0x004004020c00780b */ /* 0x000fc80003f0e200 */
[----:B------:R-:W-:Y:S02]  /*5f10*/  DADD R86, R16, R18 ;  /* 0x0000000010567229 */ /* 0x000fe40000000012 */
[----:B0-----:R-:W-:-:S08]  /*5f20*/  DFMA R2, -R24, R12, 1 ;  /* 0x3ff000001802742b */ /* 0x001fd0000000010c */
[----:B------:R-:W-:Y:S02]  /*5f30*/  DFMA R14, R2, R2, R2 ;  /* 0x00000002020e722b */ /* 0x000fe40000000002 */
[----:B------:R-:W-:-:S06]  /*5f40*/  DMUL R2, R66, 0.125 ;  /* 0x3fc0000042027828 */ /* 0x000fcc0000000000 */
[----:B------:R-:W-:Y:S02]  /*5f50*/  DFMA R14, R12, R14, R12 ;  /* 0x0000000e0c0e722b */ /* 0x000fe4000000000c */
[----:B------:R-:W-:Y:S01]  /*5f60*/  DFMA R2, R130, UR4, -R2 ;  /* 0x0000000482027c2b */ /* 0x000fe20008000802 */
[----:B------:R-:W-:Y:S01]  /*5f70*/  UMOV UR4, 0x33333333 ;  /* 0x3333333300047882 */ /* 0x000fe20000000000 */
[----:B------:R-:W-:Y:S02]  /*5f80*/  UMOV UR5, 0x3fd33333 ;  /* 0x3fd3333300057882 */ /* 0x000fe40000000000 */
[----:B------:R-:W-:Y:S02]  /*5f90*/  DFMA R84, R72, UR4, R70 ;  /* 0x0000000448547c2b */ /* 0x000fe40008000046 */
[----:B------:R-:W-:Y:S02]  /*5fa0*/  DFMA R26, -R24, R14, 1 ;  /* 0x3ff00000181a742b */ /* 0x000fe4000000010e */
[----:B------:R-:W-:-:S06]  /*5fb0*/  DADD R30, R2, R30 ;  /* 0x00000000021e7229 */ /* 0x000fcc000000001e */
        /* <DEDUP_REMOVED lines=10> */
.L_x_98:
[----:B------:R-:W-:Y:S05]  /*6060*/  BSYNC.RECONVERGENT B1 ;  /* 0x0000000000017941 */ /* 0x000fea0003800200 */
.L_x_97:
[----:B------:R-:W-:Y:S01]  /*6070*/  UMOV UR4, 0x54442d18 ;  /* 0x54442d1800047882 */ /* 0x000fe20000000000 */
[----:B------:R-:W-:Y:S01]  /*6080*/  UMOV UR5, 0x401921fb ;  /* 0x401921fb00057882 */ /* 0x000fe20000000000 */
[----:B------:R-:W-:Y:S01]  /*6090*/  DMUL R14, R50, R24 ;  /* 0x00000018320e7228 */ /* 0x000fe20000000000 */
[----:B------:R-:W-:Y:S01]  /*60a0*/  UMOV UR6, 0x6dc9c883 ;  /* 0x6dc9c88300067882 */ /* 0x000fe20000000000 */
[--C-:B------:R-:W-:Y:S01]  /*60b0*/  DFMA R84, R84, UR4, R80.reuse ;  /* 0x0000000454547c2b */ /* 0x100fe20008000050 */
[----:B------:R-:W-:Y:S01]  /*60c0*/  UMOV UR7, 0x3fe45f30 ;  /* 0x3fe45f3000077882 */ /* 0x000fe20000000000 */
[----:B------:R-:W-:Y:S01]  /*60d0*/  DFMA R26, R30, UR4, R80 ;  /* 0x000000041e1a7c2b */ /* 0x000fe20008000050 */
[----:B------:R-:W-:Y:S01]  /*60e0*/  UMOV UR5, 0x3ff921fb ;  /* 0x3ff921fb00057882 */ /* 0x000fe20000000000 */
[----:B------:R-:W-:Y:S01]  /*60f0*/  ISETP.NE.U32.AND P0, PT, R101, RZ, PT ;  /* 0x000000ff6500720c */ /* 0x000fe20003f05070 */
[----:B------:R-:W-:Y:S01]  /*6100*/  DSETP.GT.AND P2, PT, |R2|, 1, PT ;  /* 0x3ff000000200742a */ /* 0x000fe20003f44200 */
[----:B------:R-:W-:Y:S01]  /*6110*/  BSSY.RECONVERGENT B1, `(.L_x_99) ;  /* 0x0000030000017945 */ /* 0x000fe20003800200 */
[----:B------:R-:W-:Y:S01]  /*6120*/  DFMA R14, R86, -R14, R24 ;  /* 0x8000000e560e722b */ /* 0x000fe20000000018 */
[----:B------:R-:W-:Y:S01]  /*6130*/  ISETP.NE.AND.EX P0, PT, R20, -0x80000000, PT, P0 ;  /* 0x800000001400780c */ /* 0x000fe20003f05300 */
[----:B------:R-:W-:-:S02]  /*6140*/  DMUL R98, R84, UR6 ;  /* 0x0000000654627c28 */ /* 0x000fc40008000000 */
[----:B------:R-:W-:Y:S01]  /*6150*/  DMUL R12, R26, UR6 ;  /* 0x000000061a0c7c28 */ /* 0x000fe20008000000 */
[----:B------:R-:W-:Y:S01]  /*6160*/  SEL R101, R3, RZ, !P0 ;  /* 0x000000ff03657207 */ /* 0x000fe20004000000 */
[----:B------:R-:W-:Y:S01]  /*6170*/  DSETP.NEU.AND P4, PT, |R56|, 0.5, PT ;  /* 0x3fe000003800742a */ /* 0x000fe20003f8d200 */
[----:B------:R-:W-:Y:S01]  /*6180*/  SEL R104, RZ, 0x7ff00000, !P2 ;  /* 0x7ff00000ff687807 */ /* 0x000fe20005000000 */
[----:B------:R-:W-:Y:S02]  /*6190*/  DFMA R28, R50, R46, R14 ;  /* 0x0000002e321c722b */ /* 0x000fe4000000000e */
[----:B------:R-:W-:Y:S01]  /*61a0*/  F2I.F64 R25, R12 ;  /* 0x0000000c00197311 */ /* 0x000fe20000301100 */
[----:B------:R-:W-:Y:S01]  /*61b0*/  DSETP.NEU.AND P3, PT, R2, -1, PT ;  /* 0xbff000000200742a */ /* 0x000fe20003f6d000 */
[----:B------:R-:W-:Y:S02]  /*61c0*/  @!P1 LOP3.LUT R104, R104, 0x7ff00000, RZ, 0x3c, !PT ;  /* 0x7ff0000068689812 */ /* 0x000fe400078e3cff */
[----:B------:R-:W-:-:S03]  /*61d0*/  SEL R101, R101, RZ, P4 ;  /* 0x000000ff65657207 */ /* 0x000fc60002000000 */
[----:B------:R-:W-:Y:S01]  /*61e0*/  SEL R104, R104, 0x3ff00000, P3 ;  /* 0x3ff0000068687807 */ /* 0x000fe20001800000 */
[----:B------:R0:W1:Y:S01]  /*61f0*/  F2I.F64 R98, R98 ;  /* 0x0000006200627311 */ /* 0x0000620000301100 */
[----:B------:R-:W-:Y:S01]  /*6200*/  VIADD R16, R29, 0x300402 ;  /* 0x003004021d107836 */ /* 0x000fe20000000000 */
[----:B------:R-:W-:-:S04]  /*6210*/  @!P1 LOP3.LUT R101, R101, 0x7ff00000, RZ, 0xfc, !PT ;  /* 0x7ff0000065659812 */ /* 0x000fc800078efcff */
[----:B------:R-:W-:Y:S02]  /*6220*/  FSETP.GEU.AND P0, PT, |R16|, 5.8789094863358348022e-39, PT ;  /* 0x004004021000780b */ /* 0x000fe40003f0e200 */
[----:B------:R-:W2:Y:S01]  /*6230*/  MUFU.RCP64H R17, R29 ;  /* 0x0000001d00117308 */ /* 0x000ea20000001800 */
[----:B0-----:R-:W-:-:S07]  /*6240*/  IMAD.MOV.U32 R99, RZ, RZ, RZ ;  /* 0x000000ffff637224 */ /* 0x001fce00078e00ff */
[----:B-1----:R-:W0:Y:S08]  /*6250*/  I2F.F64 R88, R98 ;  /* 0x0000006200587312 */ /* 0x002e300000201c00 */
[----:B------:R-:W1:Y:S01]  /*6260*/  I2F.F64 R86, R25 ;  /* 0x0000001900567312 */ /* 0x000e620000201c00 */
[----:B--2---:R-:W-:Y:S02]  /*6270*/  DFMA R18, -R28, R16, 1 ;  /* 0x3ff000001c12742b */ /* 0x004fe40000000110 */
[----:B0-----:R-:W-:-:S06]  /*6280*/  DFMA R12, R88, -UR4, R84 ;  /* 0x80000004580c7c2b */ /* 0x001fcc0008000054 */
[----:B------:R-:W-:Y:S02]  /*6290*/  DFMA R18, R18, R18, R18 ;  /* 0x000000121212722b */ /* 0x000fe40000000012 */
[----:B-1----:R-:W-:Y:S01]  /*62a0*/  DFMA R14, R86, -UR4, R26 ;  /* 0x80000004560e7c2b */ /* 0x002fe2000800001a */
[----:B------:R-:W-:Y:S01]  /*62b0*/  UMOV UR4, 0x33145c00 ;  /* 0x33145c0000047882 */ /* 0x000fe20000000000 */
[----:B------:R-:W-:-:S04]  /*62c0*/  UMOV UR5, 0x3c91a626 ;  /* 0x3c91a62600057882 */ /* 0x000fc80000000000 */
[----:B------:R-:W-:Y:S02]  /*62d0*/  DFMA R18, R16, R18, R16 ;  /* 0x000000121012722b */ /* 0x000fe40000000010 */
[----:B------:R-:W-:Y:S02]  /*62e0*/  DFMA R12, R88, -UR4, R12 ;  /* 0x80000004580c7c2b */ /* 0x000fe4000800000c */
[----:B------:R-:W-:Y:S01]  /*62f0*/  DFMA R14, R86, -UR4, R14 ;  /* 0x80000004560e7c2b */ /* 0x000fe2000800000e */
[----:B------:R-:W-:Y:S01]  /*6300*/  UMOV UR4, 0x252049c0 ;  /* 0x252049c000047882 */ /* 0x000fe20000000000 */
[----:B------:R-:W-:Y:S02]  /*6310*/  UMOV UR5, 0x397b839a ;  /* 0x397b839a00057882 */ /* 0x000fe40000000000 */
[----:B------:R-:W-:Y:S02]  /*6320*/  DFMA R102, -R28, R18, 1 ;  /* 0x3ff000001c66742b */ /* 0x000fe40000000112 */
[----:B------:R-:W-:-:S02]  /*6330*/  DFMA R88, R88, -UR4, R12 ;  /* 0x8000000458587c2b */ /* 0x000fc4000800000c */
[----:B------:R-:W-:Y:S02]  /*6340*/  DADD R12, R56, R2 ;  /* 0x00000000380c7229 */ /* 0x000fe40000000002 */
[----:B------:R-:W-:Y:S02]  /*6350*/  DFMA R86, R86, -UR4, R14 ;  /* 0x8000000456567c2b */ /* 0x000fe4000800000e */
[----:B------:R-:W-:-:S06]  /*6360*/  DFMA R102, R18, R102, R18 ;  /* 0x000000661266722b */ /* 0x000fcc0000000012 */
[----:B------:R-:W-:Y:S01]  /*6370*/  LOP3.LUT R100, R13, 0x7ff00000, RZ, 0xc0, !PT ;  /* 0x7ff000000d647812 */ /* 0x000fe200078ec0ff */
[----:B------:R-:W-:Y:S06]  /*6380*/  @P0 BRA `(.L_x_100) ;  /* 0x0000000000200947 */ /* 0x000fec0003800000 */
        /* <DEDUP_REMOVED lines=8> */
.L_x_100:
[----:B------:R-:W-:Y:S05]  /*6410*/  BSYNC.RECONVERGENT B1 ;  /* 0x0000000000017941 */ /* 0x000fea0003800200 */
.L_x_99:
[----:B------:R-:W-:Y:S01]  /*6420*/  BSSY.RECONVERGENT B2, `(.L_x_101) ;  /* 0x0000239000027945 */ /* 0x000fe20003800200 */
.L_x_133:
        /* <DEDUP_REMOVED lines=11> */
[----:B------:R-:W-:Y:S05]  /*64e0*/  CALL.REL.NOINC `($rkck$__internal_trig_reduction_slowpathd) ;  /* 0x000000c400dc7944 */ /* 0x000fea0003c00000 */
.L_x_103:
[----:B------:R-:W-:Y:S05]  /*64f0*/  BSYNC.RECONVERGENT B3 ;  /* 0x0000000000037941 */ /* 0x000fea0003800200 */
.L_x_102:
        /* <DEDUP_REMOVED lines=14> */
[----:B------:R-:W-:Y:S01]  /*65e0*/  UMOV UR4, 0x33333333 ;  /* 0x3333333300047882 */ /* 0x000fe20000000000 */
[----:B------:R-:W-:Y:S01]  /*65f0*/  IMAD.MOV.U32 R19, RZ, RZ, 0x3da8ff83 ;  /* 0x3da8ff83ff137424 */ /* 0x000fe200078e00ff */
[----:B------:R-:W-:Y:S01]  /*6600*/  ISETP.NE.U32.AND P0, PT, R16, 0x1, PT ;  /* 0x000000011000780c */ /* 0x000fe20003f05070 */
[----:B------:R-:W-:Y:S01]  /*6610*/  DMUL R16, R14, R14 ;  /* 0x0000000e0e107228 */ /* 0x000fe20000000000 */
[----:B------:R-:W-:Y:S01]  /*6620*/  UMOV UR5, 0x3fd33333 ;  /* 0x3fd3333300057882 */ /* 0x000fe20000000000 */
[----:B------:R-:W-:Y:S01]  /*6630*/  DSETP.NEU.AND P3, PT, |R84|, +INF , PT ;  /* 0x7ff000005400742a */ /* 0x000fe20003f6d200 */
[----:B------:R-:W-:Y:S01]  /*6640*/  FSEL R18, R18, -8.06006814911005101289e+34, !P0 ;  /* 0xf9785eba12127808 */ /* 0x000fe20004000000 */
[----:B0-----:R-:W-:Y:S01]  /*6650*/  DFMA R12, R72, UR4, R70 ;  /* 0x00000004480c7c2b */ /* 0x001fe20008000046 */
[----:B------:R-:W-:Y:S01]  /*6660*/  FSEL R19, -R19, 0.11223486810922622681, !P0 ;  /* 0x3de5db6513137808 */ /* 0x000fe20004000100 */
[----:B------:R-:W-:Y:S01]  /*6670*/  UMOV UR4, 0x54442d18 ;  /* 0x54442d1800047882 */ /* 0x000fe20000000000 */
[----:B------:R-:W-:Y:S01]  /*6680*/  UMOV UR5, 0x401921fb ;  /* 0x401921fb00057882 */ /* 0x000fe20000000000 */
[----:B------:R-:W-:Y:S01]  /*6690*/  DSETP.LTU.OR P5, PT, |R84|, 2.14748364800000000000e+09, !P3 ;  /* 0x41e000005400742a */ /* 0x000fe20005fa9600 */
[----:B------:R-:W-:Y:S02]  /*66a0*/  BSSY.RECONVERGENT B3, `(.L_x_104) ;  /* 0x000001b000037945 */ /* 0x000fe40003800200 */
        /* <DEDUP_REMOVED lines=8> */
[----:B------:R-:W-:-:S08]  /*6730*/  DFMA R28, R12, UR4, R80 ;  /* 0x000000040c1c7c2b */ /* 0x000fd00008000050 */
[----:B------:R-:W-:Y:S01]  /*6740*/  FSEL R18, R16, R14, !P0 ;  /* 0x0000000e10127208 */ /* 0x000fe20004000000 */
[----:B------:R-:W-:Y:S01]  /*6750*/  DMUL R12, RZ, R28 ;  /* 0x0000001cff0c7228 */ /* 0x000fe20000000000 */
[----:B------:R-:W-:Y:S02]  /*6760*/  FSEL R19, R17, R15, !P0 ;  /* 0x0000000f11137208 */ /* 0x000fe40004000000 */
[----:B------:R-:W-:Y:S02]  /*6770*/  LOP3.LUT P0, RZ, R0, 0x2, RZ, 0xc0, !PT ;  /* 0x0000000200ff7812 */ /* 0x000fe4000780c0ff */
[----:B------:R-:W-:Y:S02]  /*6780*/  SEL R0, R98, RZ, P3 ;  /* 0x000000ff62007207 */ /* 0x000fe40001800000 */
[----:B------:R-:W-:-:S03]  /*6790*/  DADD R14, RZ, -R18 ;  /* 0x00000000ff0e7229 */ /* 0x000fc60000000812 */
[----:B------:R-:W-:Y:S02]  /*67a0*/  FSEL R16, R12, R88, !P3 ;  /* 0x000000580c107208 */ /* 0x000fe40005800000 */
[----:B------:R-:W-:-:S05]  /*67b0*/  FSEL R17, R13, R89, !P3 ;  /* 0x000000590d117208 */ /* 0x000fca0005800000 */
[----:B------:R-:W-:Y:S02]  /*67c0*/  FSEL R90, R18, R14, !P0 ;  /* 0x0000000e125a7208 */ /* 0x000fe40004000000 */
[----:B------:R-:W-:Y:S01]  /*67d0*/  FSEL R91, R19, R15, !P0 ;  /* 0x0000000f135b7208 */ /* 0x000fe20004000000 */
[----:B------:R-:W-:Y:S06]  /*67e0*/  @P5 BRA `(.L_x_105) ;  /* 0x0000000000185947 */ /* 0x000fec0003800000 */
[----:B------:R-:W-:Y:S01]  /*67f0*/  IMAD.MOV.U32 R14, RZ, RZ, R28 ;  /* 0x000000ffff0e7224 */ /* 0x000fe200078e001c */
[----:B------:R-:W-:Y:S01]  /*6800*/  MOV R20, 0x6830 ;  /* 0x0000683000147802 */ /* 0x000fe20000000f00 */
[----:B------:R-:W-:-:S07]  /*6810*/  IMAD.MOV.U32 R24, RZ, RZ, R29 ;  /* 0x000000ffff187224 */ /* 0x000fce00078e001d */
[----:B------:R-:W-:Y:S05]  /*6820*/  CALL.REL.NOINC `($rkck$__internal_trig_reduction_slowpathd) ;  /* 0x000000c4000c7944 */ /* 0x000fea0003c00000 */
[----:B------:R-:W-:Y:S02]  /*6830*/  IMAD.MOV.U32 R16, RZ, RZ, R14 ;  /* 0x000000ffff107224 */ /* 0x000fe400078e000e */
[----:B------:R-:W-:-:S07]  /*6840*/  IMAD.MOV.U32 R17, RZ, RZ, R15 ;  /* 0x000000ffff117224 */ /* 0x000fce00078e000f */
.L_x_105:
[----:B------:R-:W-:Y:S05]  /*6850*/  BSYNC.RECONVERGENT B3 ;  /* 0x0000000000037941 */ /* 0x000fea0003800200 */
.L_x_104:
        /* <DEDUP_REMOVED lines=44> */
[----:B------:R-:W-:Y:S05]  /*6b20*/  CALL.REL.NOINC `($rkck$__internal_trig_reduction_slowpathd) ;  /* 0x000000c0004c7944 */ /* 0x000fea0003c00000 */
[----:B------:R-:W-:Y:S02]  /*6b30*/  IMAD.MOV.U32 R16, RZ, RZ, R14 ;  /* 0x000000ffff107224 */ /* 0x000fe400078e000e */
[----:B------:R-:W-:-:S07]  /*6b40*/  IMAD.MOV.U32 R17, RZ, RZ, R15 ;  /* 0x000000ffff117224 */ /* 0x000fce00078e000f */
.L_x_107:
[----:B------:R-:W-:Y:S05]  /*6b50*/  BSYNC.RECONVERGENT B3 ;  /* 0x0000000000037941 */ /* 0x000fea0003800200 */
.L_x_106:
        /* <DEDUP_REMOVED lines=20> */
[----:B------:R-:W-:Y:S01]  /*6ca0*/  FSEL R30, R30, -8.06006814911005101289e+34, !P0 ;  /* 0xf9785eba1e1e7808 */ /* 0x000fe20004000000 */
[----:B0-----:R-:W-:Y:S01]  /*6cb0*/  DFMA R18, R72, UR4, R70 ;  /* 0x0000000448127c2b */ /* 0x001fe20008000046 */
[----:B------:R-:W-:Y:S01]  /*6cc0*/  FSEL R31, -R20, 0.11223486810922622681, !P0 ;  /* 0x3de5db65141f7808 */ /* 0x000fe20004000100 */
[----:B------:R-:W-:Y:S01]  /*6cd0*/  UMOV UR4, 0x54442d18 ;  /* 0x54442d1800047882 */ /* 0x000fe20000000000 */
[----:B------:R-:W-:Y:S01]  /*6ce0*/  UMOV UR5, 0x401921fb ;  /* 0x401921fb00057882 */ /* 0x000fe20000000000 */
[----:B------:R-:W-:-:S04]  /*6cf0*/  IMAD.MOV.U32 R20, RZ, RZ, 0x1 ;  /* 0x00000001ff147424 */ /* 0x000fc800078e00ff */
[----:B------:R-:W-:Y:S02]  /*6d00*/  DFMA R18, R18, UR4, R80 ;  /* 0x0000000412127c2b */ /* 0x000fe40008000050 */
        /* <DEDUP_REMOVED lines=8> */
[----:B------:R-:W-:-:S08]  /*6d90*/  DMUL R28, RZ, R18 ;  /* 0x00000012ff1c7228 */ /* 0x000fd00000000000 */
[----:B------:R-:W-:Y:S02]  /*6da0*/  FSEL R14, R12, R16, !P0 ;  /* 0x000000100c0e7208 */ /* 0x000fe40004000000 */
[----:B------:R-:W-:Y:S02]  /*6db0*/  FSEL R15, R13, R17, !P0 ;  /* 0x000000110d0f7208 */ /* 0x000fe40004000000 */
        /* <DEDUP_REMOVED lines=15> */
[----:B------:R-:W-:Y:S02]  /*6eb0*/  IMAD.MOV.U32 R28, RZ, RZ, R14 ;  /* 0x000000ffff1c7224 */ /* 0x000fe400078e000e */
[----:B------:R-:W-:-:S07]  /*6ec0*/  IMAD.MOV.U32 R29, RZ, RZ, R15 ;  /* 0x000000ffff1d7224 */ /* 0x000fce00078e000f */
.L_x_111:
[----:B------:R-:W-:Y:S05]  /*6ed0*/  BSYNC.RECONVERGENT B4 ;  /* 0x0000000000047941 */ /* 0x000fea0003800200 */
.L_x_110:
[----:B------:R-:W-:-:S07]  /*6ee0*/  VIADD R20, R0, 0x1 ;  /* 0x0000000100147836 */ /* 0x000fce0000000000 */
.L_x_109:
[----:B------:R-:W-:Y:S05]  /*6ef0*/  BSYNC.RECONVERGENT B3 ;  /* 0x0000000000037941 */ /* 0x000fea0003800200 */
.L_x_108:
        /* <DEDUP_REMOVED lines=19> */
[----:B------:R-:W-:Y:S01]  /*7030*/  FSEL R96, R96, -8.06006814911005101289e+34, !P0 ;  /* 0xf9785eba60607808 */ /* 0x000fe20004000000 */
[----:B------:R-:W-:Y:S01]  /*7040*/  DMUL R92, R62, R92 ;  /* 0x0000005c3e5c7228 */ /* 0x000fe20000000000 */
        /* <DEDUP_REMOVED lines=12> */
[----:B------:R-:W-:Y:S01]  /*7110*/  LOP3.LUT P0, RZ, R20, 0x2, RZ, 0xc0, !PT ;  /* 0x0000000214ff7812 */ /* 0x000fe2000780c0ff */
[----:B------:R-:W-:-:S03]  /*7120*/  IMAD.MOV.U32 R20, RZ, RZ, 0x1 ;  /* 0x00000001ff147424 */ /* 0x000fc600078e00ff */
[----:B------:R-:W-:-:S10]  /*7130*/  DADD R12, RZ, -R14 ;  /* 0x00000000ff0c7229 */ /* 0x000fd4000000080e */
[----:B------:R-:W-:Y:S02]  /*7140*/  FSEL R12, R14, R12, !P0 ;  /* 0x0000000c0e0c7208 */ /* 0x000fe40004000000 */
        /* <DEDUP_REMOVED lines=15> */
.L_x_115:
[----:B------:R-:W-:Y:S05]  /*7240*/  BSYNC.RECONVERGENT B4 ;  /* 0x0000000000047941 */ /* 0x000fea0003800200 */
.L_x_114:
[----:B------:R-:W-:-:S07]  /*7250*/  VIADD R20, R0, 0x1 ;  /* 0x0000000100147836 */ /* 0x000fce0000000000 */
.L_x_113:
[----:B------:R-:W-:Y:S05]  /*7260*/  BSYNC.RECONVERGENT B3 ;  /* 0x0000000000037941 */ /* 0x000fea0003800200 */
.L_x_112:
        /* <DEDUP_REMOVED lines=21> */
[----:B------:R-:W-:Y:S01]  /*73c0*/  BSSY.RECONVERGENT B3, `(.L_x_116) ;  /* 0x000001f000037945 */ /* 0x000fe20003800200 */
[----:B------:R-:W-:-:S03]  /*73d0*/  FSEL R97, -R0, 0.11223486810922622681, !P0 ;  /* 0x3de5db6500617808 */ /* 0x000fc60004000100 */
[----:B------:R-:W-:-:S03]  /*73e0*/  SEL R0, R98, RZ, P2 ;  /* 0x000000ff62007207 */ /* 0x000fc60001000000 */
[----:B--2---:R-:W-:-:S08]  /*73f0*/  DFMA R108, R94, R96, R108 ;  /* 0x000000605e6c722b */ /* 0x004fd0000000006c */
[----:B------:R-:W-:-:S08]  /*7400*/  DFMA R108, R94, R108, R110 ;  /* 0x0000006c5e6c722b */ /* 0x000fd0000000006e */
[----:B---3--:R-:W-:-:S08]  /*7410*/  DFMA R16, R94, R108, R16 ;  /* 0x0000006c5e10722b */ /* 0x008fd00000000010 */
[----:B------:R-:W-:-:S08]  /*7420*/  DFMA R16, R94, R16, R18 ;  /* 0x000000105e10722b */ /* 0x000fd00000000012 */
[----:B----4-:R-:W-:Y:S02]  /*7430*/  DFMA R12, R94, R16, R12 ;  /* 0x000000105e0c722b */ /* 0x010fe4000000000c */
[----:B------:R-:W-:Y:S01]  /*7440*/  DFMA R16, R72, UR4, R70 ;  /* 0x0000000448107c2b */ /* 0x000fe20008000046 */
[----:B------:R-:W-:Y:S01]  /*7450*/  UMOV UR4, 0x54442d18 ;  /* 0x54442d1800047882 */ /* 0x000fe20000000000 */
[----:B------:R-:W-:-:S04]  /*7460*/  UMOV UR5, 0x401921fb ;  /* 0x401921fb00057882 */ /* 0x000fc80000000000 */
[----:B------:R-:W-:Y:S02]  /*7470*/  DFMA R12, R94, R12, R14 ;  /* 0x0000000c5e0c722b */ /* 0x000fe4000000000e */
[----:B------:R-:W-:-:S06]  /*7480*/  DFMA R18, R16, UR4, R80 ;  /* 0x0000000410127c2b */ /* 0x000fcc0008000050 */
        /* <DEDUP_REMOVED lines=18> */
.L_x_117:
[----:B------:R-:W-:Y:S05]  /*75b0*/  BSYNC.RECONVERGENT B3 ;  /* 0x0000000000037941 */ /* 0x000fea0003800200 */
.L_x_116:
        /* <DEDUP_REMOVED lines=51> */
.L_x_121:
[----:B------:R-:W-:Y:S05]  /*78f0*/  BSYNC.RECONVERGENT B4 ;  /* 0x0000000000047941 */ /* 0x000fea0003800200 */
.L_x_120:
[----:B------:R-:W-:-:S07]  /*7900*/  VIADD R20, R0, 0x1 ;  /* 0x0000000100147836 */ /* 0x000fce0000000000 */
.L_x_119:
[----:B------:R-:W-:Y:S05]  /*7910*/  BSYNC.RECONVERGENT B3 ;  /* 0x0000000000037941 */ /* 0x000fea0003800200 */
.L_x_118:
        /* <DEDUP_REMOVED lines=55> */
.L_x_125:
[----:B------:R-:W-:Y:S05]  /*7c90*/  BSYNC.RECONVERGENT B4 ;  /* 0x0000000000047941 */ /* 0x000fea0003800200 */
.L_x_124:
[----:B------:R-:W-:-:S07]  /*7ca0*/  VIADD R20, R0, 0x1 ;  /* 0x0000000100147836 */ /* 0x000fce0000000000 */
.L_x_123:
[----:B------:R-:W-:Y:S05]  /*7cb0*/  BSYNC.RECONVERGENT B3 ;  /* 0x0000000000037941 */ /* 0x000fea0003800200 */
.L_x_122:
        /* <DEDUP_REMOVED lines=20> */
[----:B------:R-:W-:Y:S01]  /*7e00*/  DSETP.NEU.AND P2, PT, R2, RZ, PT ;  /* 0x000000ff0200722a */ /* 0x000fe20003f4d000 */
[----:B------:R-:W-:Y:S01]  /*7e10*/  FSEL R112, R112, -8.06006814911005101289e+34, !P0 ;  /* 0xf9785eba70707808 */ /* 0x000fe20004000000 */
[----:B------:R-:W-:Y:S01]  /*7e20*/  DSETP.NAN.AND P3, PT, R56, R56, PT ;  /* 0x000000383800722a */ /* 0x000fe20003f68000 */
        /* <DEDUP_REMOVED lines=21> */
[----:B------:R-:W-:Y:S05]  /*7f80*/  CALL.REL.NOINC `($rkck$__internal_accurate_pow) ;  /* 0x000000a000687944 */ /* 0x000fea0003c00000 */
[----:B------:R-:W-:Y:S05]  /*7f90*/  BSYNC.RECONVERGENT B0 ;  /* 0x0000000000007941 */ /* 0x000fea0003800200 */
.L_x_126:
[--C-:B------:R-:W-:Y:S01]  /*7fa0*/  SHF.R.U32.HI R0, RZ, 0x14, R57.reuse ;  /* 0x00000014ff007819 */ /* 0x100fe20000011639 */
[----:B------:R-:W-:Y:S01]  /*7fb0*/  IMAD.MOV.U32 R28, RZ, RZ, -0x33333333 ;  /* 0xcccccccdff1c7424 */ /* 0x000fe200078e00ff */
[----:B------:R-:W-:Y:S01]  /*7fc0*/  ISETP.GE.AND P1, PT, R3, RZ, PT ;  /* 0x000000ff0300720c */ /* 0x000fe20003f26270 */
[----:B------:R-:W-:Y:S01]  /*7fd0*/  IMAD.MOV.U32 R29, RZ, RZ, 0x3fcccccc ;  /* 0x3fccccccff1d7424 */ /* 0x000fe200078e00ff */
[----:B------:R-:W-:Y:S01]  /*7fe0*/  LOP3.LUT R0, R0, 0x7ff, RZ, 0xc0, !PT ;  /* 0x000007ff00007812 */ /* 0x000fe200078ec0ff */
[----:B------:R-:W-:Y:S01]  /*7ff0*/  IMAD.MOV.U32 R30, RZ, RZ, -0x66666666 ;  /* 0x9999999aff1e7424 */ /* 0x000fe200078e00ff */
[----:B------:R-:W-:Y:S01]  /*8000*/  DSETP.NAN.OR P3, PT, R2, R2, P3 ;  /* 0x000000020200722a */ /* 0x000fe20001f68400 */
[----:B------:R-:W-:Y:S01]  /*8010*/  IMAD.MOV.U32 R31, RZ, RZ, 0x3fc99999 ;  /* 0x3fc99999ff1f7424 */ /* 0x000fe200078e00ff */
[----:B------:R-:W-:Y:S01]  /*8020*/  DSETP.NEU.AND P5, PT, R56, R132, PT ;  /* 0x000000843800722a */ /* 0x000fe20003fad000 */
[----:B------:R-:W-:Y:S01]  /*8030*/  VIADD R17, R0, 0xfffffc0c ;  /* 0xfffffc0c00117836 */ /* 0x000fe20000000000 */
[----:B------:R-:W-:Y:S01]  /*8040*/  DMUL R12, R8, R28 ;  /* 0x0000001c080c7228 */ /* 0x000fe20000000000 */
[----:B------:R-:W-:Y:S01]  /*8050*/  IMAD.MOV.U32 R15, RZ, RZ, R16 ;  /* 0x000000ffff0f7224 */ /* 0x000fe200078e0010 */
[----:B------:R-:W-:Y:S01]  /*8060*/  ISETP.NE.OR P3, PT, R100, 0x7ff00000, P3 ;  /* 0x7ff000006400780c */ /* 0x000fe20001f65670 */
[C---:B------:R-:W-:Y:S01]  /*8070*/  DFMA R18, R4.reuse, R30, R76 ;  /* 0x0000001e0412722b */ /* 0x040fe2000000004c */
[CC--:B------:R-:W-:Y:S01]  /*8080*/  SHF.L.U32 R0, R56.reuse, R17.reuse, RZ ;  /* 0x0000001138007219 */ /* 0x0c0fe200000006ff */
[----:B------:R-:W-:Y:S01]  /*8090*/  BSSY.RECONVERGENT B0, `(.L_x_127) ;  /* 0x0000028000007945 */ /* 0x000fe20003800200 */
[----:B------:R-:W-:Y:S01]  /*80a0*/  SHF.L.U64.HI R17, R56, R17, R57 ;  /* 0x0000001138117219 */ /* 0x000fe20000010239 */
[----:B------:R-:W-:Y:S01]  /*80b0*/  DADD R106, -RZ, -R14 ;  /* 0x00000000ff6a7229 */ /* 0x000fe2000000090e */
[----:B------:R-:W-:Y:S01]  /*80c0*/  ISETP.NE.U32.AND P0, PT, R0, RZ, PT ;  /* 0x000000ff0000720c */ /* 0x000fe20003f05070 */
[----:B------:R-:W-:-:S03]  /*80d0*/  DFMA R12, R4, -0.125, R12 ;  /* 0xbfc00000040c782b */ /* 0x000fc6000000000c */
[----:B------:R-:W-:-:S05]  /*80e0*/  ISETP.NE.AND.EX P0, PT, R17, -0x80000000, PT, P0 ;  /* 0x800000001100780c */ /* 0x000fca0003f05300 */
[----:B------:R-:W-:Y:S01]  /*80f0*/  DADD R18, R18, R12 ;  /* 0x0000000012127229 */ /* 0x000fe2000000000c */
[----:B------:R-:W-:Y:S02]  /*8100*/  FSEL R107, R107, R16, !P0 ;  /* 0x000000106b6b7208 */ /* 0x000fe40004000000 */
[----:B------:R-:W-:Y:S02]  /*8110*/  FSEL R13, R106, R14, !P0 ;  /* 0x0000000e6a0d7208 */ /* 0x000fe40004000000 */
[----:B------:R-:W-:Y:S02]  /*8120*/  FSEL R16, R107, R16, !P1 ;  /* 0x000000106b107208 */ /* 0x000fe40004800000 */
[----:B------:R-:W-:Y:S01]  /*8130*/  FSEL R0, R13, R14, !P1 ;  /* 0x0000000e0d007208 */ /* 0x000fe20004800000 */
[----:B------:R-:W-:Y:S01]  /*8140*/  DADD R12, R56, R2 ;  /* 0x00000000380c7229 */ /* 0x000fe20000000002 */
[----:B------:R-:W-:Y:S01]  /*8150*/  @!P1 FSEL R16, R16, -QNAN , !P5 ;  /* 0xfff8000010109808 */ /* 0x000fe20006800000 */
[----:B------:R-:W-:Y:S01]  /*8160*/  DMUL R14, R50, R18 ;  /* 0x00000012320e7228 */ /* 0x000fe20000000000 */
[----:B------:R-:W-:Y:S01]  /*8170*/  @!P1 FSEL R0, R0, RZ, !P5 ;  /* 0x000000ff00009208 */ /* 0x000fe20006800000 */
[----:B------:R-:W-:Y:S01]  /*8180*/  DSETP.NEU.AND P5, PT, R2, 1, PT ;  /* 0x3ff000000200742a */ /* 0x000fe20003fad000 */
[----:B------:R-:W-:-:S02]  /*8190*/  FSEL R107, R101, R16, !P2 ;  /* 0x00000010656b7208 */ /* 0x000fc40005000000 */
[----:B------:R-:W-:Y:S01]  /*81a0*/  FSEL R105, R0, RZ, P2 ;  /* 0x000000ff00697208 */ /* 0x000fe20001000000 */
        /* <DEDUP_REMOVED lines=22> */
.L_x_128:
[----:B------:R-:W-:Y:S05]  /*8310*/  BSYNC.RECONVERGENT B0 ;  /* 0x0000000000007941 */ /* 0x000fea0003800200 */
.L_x_127:
[----:B------:R-:W-:Y:S01]  /*8320*/  FSEL R108, R12, RZ, P2 ;  /* 0x000000ff0c6c7208 */ /* 0x000fe20001000000 */
[----:B------:R-:W-:Y:S01]  /*8330*/  DMUL R106, R48, R16 ;  /* 0x00000010306a7228 */ /* 0x000fe20000000000 */
[----:B------:R-:W-:Y:S01]  /*8340*/  FSEL R0, R13, 1.875, P2 ;  /* 0x3ff000000d007808 */ /* 0x000fe20001000000 */
[----:B------:R-:W-:Y:S01]  /*8350*/  DFMA R12, R52, R18, R54 ;  /* 0x00000012340c722b */ /* 0x000fe20000000036 */
[----:B------:R-:W-:Y:S01]  /*8360*/  FSEL R108, R108, RZ, P5 ;  /* 0x000000ff6c6c7208 */ /* 0x000fe20002800000 */
[----:B------:R-:W-:Y:S01]  /*8370*/  IMAD.MOV.U32 R110, RZ, RZ, 0x55555555 ;  /* 0x55555555ff6e7424 */ /* 0x000fe200078e00ff */
[----:B------:R-:W-:Y:S01]  /*8380*/  FSEL R109, R0, 1.875, P5 ;  /* 0x3ff00000006d7808 */ /* 0x000fe20002800000 */
[----:B------:R-:W-:Y:S01]  /*8390*/  IMAD.MOV.U32 R111, RZ, RZ, 0x3fd55555 ;  /* 0x3fd55555ff6f7424 */ /* 0x000fe200078e00ff */
[----:B------:R-:W-:Y:S01]  /*83a0*/  DFMA R112, R6, R30, R74 ;  /* 0x0000001e0670722b */ /* 0x000fe2000000004a */
[----:B------:R-:W-:Y:S01]  /*83b0*/  ISETP.GT.AND P0, PT, R99, 0x1, PT ;  /* 0x000000016300780c */ /* 0x000fe20003f04270 */
[----:B------:R-:W-:Y:S01]  /*83c0*/  DMUL R16, R42, R16 ;  /* 0x000000102a107228 */ /* 0x000fe20000000000 */
[----:B------:R-:W-:Y:S01]  /*83d0*/  BSSY.RECONVERGENT B0, `(.L_x_129) ;  /* 0x0000037000007945 */ /* 0x000fe20003800200 */
[----:B------:R-:W-:-:S02]  /*83e0*/  DFMA R12, R12, R108, -R106 ;  /* 0x0000006c0c0c722b */ /* 0x000fc4000000086a */
[----:B------:R-:W-:Y:S02]  /*83f0*/  DFMA R106, R14, -R110, 1 ;  /* 0x3ff000000e6a742b */ /* 0x000fe4000000086e */
[----:B------:R-:W-:Y:S02]  /*8400*/  DMUL R14, R46, R18 ;  /* 0x000000122e0e7228 */ /* 0x000fe40000000000 */
[----:B------:R-:W-:Y:S02]  /*8410*/  DMUL R108, R64, 0.125 ;  /* 0x3fc00000406c7828 */ /* 0x000fe40000000000 */
[----:B------:R-:W-:Y:S02]  /*8420*/  DFMA R12, R44, -R2, R12 ;  /* 0x800000022c0c722b */ /* 0x000fe4000000000c */
[----:B------:R-:W-:Y:S02]  /*8430*/  DMUL R106, R106, -1.5 ;  /* 0xbff800006a6a7828 */ /* 0x000fe40000000000 */
[----:B------:R-:W-:-:S02]  /*8440*/  DMUL R92, R40, R92 ;  /* 0x0000005c285c7228 */ /* 0x000fc40000000000 */
[----:B------:R-:W-:Y:S02]  /*8450*/  DFMA R110, R128, R28, -R108 ;  /* 0x0000001c806e722b */ /* 0x000fe4000000086c */
[----:B------:R-:W-:Y:S02]  /*8460*/  DFMA R12, R14, -R2, R12 ;  /* 0x800000020e0c722b */ /* 0x000fe4000000000c */
[----:B------:R-:W-:Y:S02]  /*8470*/  DMUL R106, R18, R106 ;  /* 0x0000006a126a7228 */ /* 0x000fe40000000000 */
[----:B------:R-:W-:-:S06]  /*8480*/  DMUL R14, R6, 0.125 ;  /* 0x3fc00000060e7828 */ /* 0x000fcc0000000000 */
[----:B------:R-:W-:Y:S02]  /*8490*/  DFMA R12, R18, R106, R12 ;  /* 0x0000006a120c722b */ /* 0x000fe4000000000c */
[----:B------:R-:W-:Y:S02]  /*84a0*/  DFMA R106, R64, R30, R78 ;  /* 0x0000001e406a722b */ /* 0x000fe4000000004e */
[----:B------:R-:W-:-:S04]  /*84b0*/  DFMA R108, R10, R28, -R14 ;  /* 0x0000001c0a6c722b */ /* 0x000fc8000000080e */
[----:B------:R-:W-:Y:S02]  /*84c0*/  DFMA R12, -R90, R16, R12 ;  /* 0x000000105a0c722b */ /* 0x000fe4000000010c */
[----:B------:R-:W-:Y:S02]  /*84d0*/  DADD R106, R110, R106 ;  /* 0x000000006e6a7229 */ /* 0x000fe4000000006a */
[----:B------:R-:W-:-:S06]  /*84e0*/  DADD R110, R112, R108 ;  /* 0x00000000706e7229 */ /* 0x000fcc000000006c */
[----:B------:R-:W-:Y:S02]  /*84f0*/  DFMA R12, -R92, R106, R12 ;  /* 0x0000006a5c0c722b */ /* 0x000fe4000000010c */
[-C--:B------:R-:W-:Y:S02]  /*8500*/  DMUL R14, R38, R110.reuse ;  /* 0x0000006e260e7228 */ /* 0x080fe40000000000 */
[----:B------:R-:W-:-:S06]  /*8510*/  DFMA R96, R32, R110, -R96 ;  /* 0x0000006e2060722b */ /* 0x000fcc0000000860 */
        /* <DEDUP_REMOVED lines=9> */
.L_x_130:
        /* <DEDUP_REMOVED lines=12> */
[----:B------:R-:W-:-:S08]  /*8670*/  DMUL R16, R106, R16 ;  /* 0x000000106a107228 */ /* 0x000fd00000000000 */
[----:B------:R-:W-:Y:S02]  /*8680*/  DFMA R14, R94, R16, R14 ;  /* 0x000000105e0e722b */ /* 0x000fe4000000000e */
[----:B------:R-:W-:-:S06]  /*8690*/  DMUL R16, R6, -0.125 ;  /* 0xbfc0000006107828 */ /* 0x000fcc0000000000 */
[----:B------:R-:W-:Y:S02]  /*86a0*/  DMUL R14, R14, 3 ;  /* 0x400800000e0e7828 */ /* 0x000fe40000000000 */
[----:B------:R-:W-:-:S08]  /*86b0*/  DFMA R16, R10, R28, R16 ;  /* 0x0000001c0a10722b */ /* 0x000fd00000000010 */
[----:B------:R-:W-:-:S08]  /*86c0*/  DADD R16, R112, R16 ;  /* 0x0000000070107229 */ /* 0x000fd00000000010 */
[----:B------:R-:W-:Y:S02]  /*86d0*/  DMUL R12, R12, R16 ;  /* 0x000000100c0c7228 */ /* 0x000fe40000000000 */
[----:B--2---:R-:W-:-:S08]  /*86e0*/  DMUL R14, R14, R90 ;  /* 0x0000005a0e0e7228 */ /* 0x004fd00000000000 */
[----:B------:R-:W-:-:S08]  /*86f0*/  DMUL R14, R14, R2 ;  /* 0x000000020e0e7228 */ /* 0x000fd00000000000 */
[----:B------:R-:W-:-:S08]  /*8700*/  DMUL R14, R14, R2 ;  /* 0x000000020e0e7228 */ /* 0x000fd00000000000 */
[----:B------:R-:W-:Y:S01]  /*8710*/  DFMA R12, R14, R2, -R12 ;  /* 0x000000020e0c722b */ /* 0x000fe2000000080c */
[----:B------:R-:W-:Y:S10]  /*8720*/  BRA `(.L_x_131) ;  /* 0x0000000000047947 */ /* 0x000ff40003800000 */
.L_x_132:
[----:B------:R-:W-:-:S11]  /*8730*/  DMUL R12, R102, R14 ;  /* 0x0000000e660c7228 */ /* 0x000fd60000000000 */
.L_x_131:
[----:B------:R-:W-:Y:S05]  /*8740*/  BSYNC.RECONVERGENT B0 ;  /* 0x0000000000007941 */ /* 0x000fea0003800200 */
.L_x_129:
[----:B------:R-:W-:Y:S01]  /*8750*/  DMUL R12, R12, R72 ;  /* 0x000000480c0c7228 */ /* 0x000fe20000000000 */
[C---:B------:R-:W-:Y:S02]  /*8760*/  IMAD R15, R99.reuse, 0x8, R1 ;  /* 0x00000008630f7824 */ /* 0x040fe400078e0201 */
[----:B------:R-:W-:-:S04]  /*8770*/  VIADD R99, R99, 0x1 ;  /* 0x0000000163637836 */ /* 0x000fc80000000000 */
[----:B------:R0:W-:Y:S01]  /*8780*/  STL.64 [R15+0x40], R12 ;  /* 0x0000400c0f007387 */ /* 0x0001e20000100a00 */
[----:B------:R-:W-:-:S13]  /*8790*/  ISETP.NE.AND P0, PT, R99, 0x4, PT ;  /* 0x000000046300780c */ /* 0x000fda0003f05270 */
[----:B0-----:R-:W-:Y:S05]  /*87a0*/  @P0 BRA `(.L_x_133) ;  /* 0xffffffdc00200947 */ /* 0x001fea000383ffff */
[----:B------:R-:W-:Y:S05]  /*87b0*/  BSYNC.RECONVERGENT B2 ;  /* 0x0000000000027941 */ /* 0x000fea0003800200 */
.L_x_101:
[----:B------:R-:W2:Y:S04]  /*87c0*/  LDL.128 R140, [R1+0x40] ;  /* 0x00004000018c7983 */ /* 0x000ea80000100c00 */
[----:B------:R-:W3:Y:S01]  /*87d0*/  LDL.128 R136, [R1+0x50] ;  /* 0x0000500001887983 */ /* 0x000ee20000100c00 */
[----:B------:R-:W-:Y:S01]  /*87e0*/  DMUL R2, R128, 1.125 ;  /* 0x3ff2000080027828 */ /* 0x000fe20000000000 */
[----:B------:R-:W-:Y:S01]  /*87f0*/  UMOV UR4, 0x33333333 ;  /* 0x3333333300047882 */ /* 0x000fe20000000000 */
[----:B------:R-:W-:Y:S01]  /*8800*/  UMOV UR5, 0x3ff33333 ;  /* 0x3ff3333300057882 */ /* 0x000fe20000000000 */
[----:B------:R-:W-:Y:S01]  /*8810*/  DMUL R16, R66, 0.125 ;  /* 0x3fc0000042107828 */ /* 0x000fe20000000000 */
[----:B------:R-:W-:Y:S01]  /*8820*/  BSSY.RECONVERGENT B1, `(.L_x_134) ;  /* 0x0000028000017945 */ /* 0x000fe20003800200 */
[----:B------:R-:W-:Y:S01]  /*8830*/  DMUL R24, R8, 1.125 ;  /* 0x3ff2000008187828 */ /* 0x000fe20000000000 */
[----:B------:R-:W-:Y:S01]  /*8840*/  ISETP.GE.AND P0, PT, R57, RZ, PT ;  /* 0x000000ff3900720c */ /* 0x000fe20003f06270 */
[----:B------:R-:W-:-:S02]  /*8850*/  DMUL R26, R10, 1.125 ;  /* 0x3ff200000a1a7828 */ /* 0x000fc40000000000 */
[----:B------:R-:W-:Y:S02]  /*8860*/  DFMA R2, R64, R28, -R2 ;  /* 0x0000001c4002722b */ /* 0x000fe40000000802 */
[----:B------:R-:W-:Y:S02]  /*8870*/  DFMA R30, R66, R30, R122 ;  /* 0x0000001e421e722b */ /* 0x000fe4000000007a */
[-C--:B------:R-:W-:Y:S02]  /*8880*/  DFMA R16, R130, R28.reuse, -R16 ;  /* 0x0000001c8210722b */ /* 0x080fe40000000810 */
[-C--:B------:R-:W-:Y:S02]  /*8890*/  DFMA R24, R4, R28.reuse, -R24 ;  /* 0x0000001c0418722b */ /* 0x080fe40000000818 */
[----:B------:R-:W-:Y:S02]  /*88a0*/  DFMA R26, R6, R28, -R26 ;  /* 0x0000001c061a722b */ /* 0x000fe4000000081a */
[----:B------:R-:W-:-:S02]  /*88b0*/  DADD R84, R108, R112 ;  /* 0x000000006c547229 */ /* 0x000fc40000000070 */
[----:B------:R-:W-:Y:S02]  /*88c0*/  DADD R30, R16, R30 ;  /* 0x00000000101e7229 */ /* 0x000fe4000000001e */
[----:B--2---:R-:W-:Y:S02]  /*88d0*/  DFMA R2, R140, UR4, R2 ;  /* 0x000000048c027c2b */ /* 0x004fe40008000002 */
[----:B---3--:R-:W-:Y:S02]  /*88e0*/  DFMA R24, R136, UR4, R24 ;  /* 0x0000000488187c2b */ /* 0x008fe40008000018 */
[----:B------:R-:W-:-:S04]  /*88f0*/  DFMA R26, R138, UR4, R26 ;  /* 0x000000048a1a7c2b */ /* 0x000fc8000800001a */
[----:B------:R-:W-:Y:S02]  /*8900*/  DADD R2, R106, R2 ;  /* 0x000000006a027229 */ /* 0x000fe40000000002 */
[----:B------:R-:W-:-:S04]  /*8910*/  DADD R86, R18, R24 ;  /* 0x0000000012567229 */ /* 0x000fc80000000018 */
[----:B------:R-:W0:Y:S01]  /*8920*/  MUFU.RCP64H R13, R3 ;  /* 0x00000003000d7308 */ /* 0x000e220000001800 */
[----:B------:R-:W-:-:S03]  /*8930*/  DADD R84, R26, R84 ;  /* 0x000000001a547229 */ /* 0x000fc60000000054 */
[----:B------:R-:W-:-:S05]  /*8940*/  VIADD R12, R3, 0x300402 ;  /* 0x00300402030c7836 */ /* 0x000fca0000000000 */
[----:B------:R-:W-:Y:S01]  /*8950*/  FSETP.GEU.AND P1, PT, |R12|, 5.8789094863358348022e-39, PT ;  /* 0x004004020c00780b */ /* 0x000fe20003f2e200 */
[----:B0-----:R-:W-:-:S08]  /*8960*/  DFMA R14, -R2, R12, 1 ;  /* 0x3ff00000020e742b */ /* 0x001fd0000000010c */
[----:B------:R-:W-:-:S08]  /*8970*/  DFMA R14, R14, R14, R14 ;  /* 0x0000000e0e0e722b */ /* 0x000fd0000000000e */
[----:B------:R-:W-:Y:S02]  /*8980*/  DFMA R90, R12, R14, R12 ;  /* 0x0000000e0c5a722b */ /* 0x000fe4000000000c */
[----:B------:R-:W-:-:S06]  /*8990*/  DMUL R14, R130, 1.125 ;  /* 0x3ff20000820e7828 */ /* 0x000fcc0000000000 */
[----:B------:R-:W-:Y:S02]  /*89a0*/  DFMA R16, -R2, R90, 1 ;  /* 0x3ff000000210742b */ /* 0x000fe4000000015a */
[----:B------:R-:W-:-:S06]  /*89b0*/  DFMA R14, R66, R28, -R14 ;  /* 0x0000001c420e722b */ /* 0x000fcc000000080e */
[----:B------:R-:W-:Y:S02]  /*89c0*/  DFMA R90, R90, R16, R90 ;  /* 0x000000105a5a722b */ /* 0x000fe4000000005a */
[----:B------:R-:W-:Y:S01]  /*89d0*/  DFMA R14, R142, UR4, R14 ;  /* 0x000000048e0e7c2b */ /* 0x000fe2000800000e */
[----:B------:R-:W-:Y:S02]  /*89e0*/  UMOV UR5, 0x3fe33333 ;  /* 0x3fe3333300057882 */ /* 0x000fe40000000000 */
[----:B------:R-:W-:-:S05]  /*89f0*/  DFMA R94, R72, UR4, R70 ;  /* 0x00000004485e7c2b */ /* 0x000fca0008000046 */
[----:B------:R-:W-:Y:S01]  /*8a00*/  DADD R88, R14, R30 ;  /* 0x000000000e587229 */ /* 0x000fe2000000001e */
        /* <DEDUP_REMOVED lines=9> */
.L_x_135:
[----:B------:R-:W-:Y:S05]  /*8aa0*/  BSYNC.RECONVERGENT B1 ;  /* 0x0000000000017941 */ /* 0x000fea0003800200 */
.L_x_134:
[----:B------:R-:W-:Y:S01]  /*8ab0*/  UMOV UR4, 0x54442d18 ;  /* 0x54442d1800047882 */ /* 0x000fe20000000000 */
[----:B------:R-:W-:Y:S01]  /*8ac0*/  UMOV UR5, 0x401921fb ;  /* 0x401921fb00057882 */ /* 0x000fe20000000000 */
[----:B------:R-:W-:Y:S01]  /*8ad0*/  DMUL R14, R50, R2 ;  /* 0x00000002320e7228 */ /* 0x000fe20000000000 */
[----:B------:R-:W-:Y:S01]  /*8ae0*/  UMOV UR6, 0x6dc9c883 ;  /* 0x6dc9c88300067882 */ /* 0x000fe20000000000 */
[--C-:B------:R-:W-:Y:S01]  /*8af0*/  DFMA R94, R94, UR4, R80.reuse ;  /* 0x000000045e5e7c2b */ /* 0x100fe20008000050 */
[----:B------:R-:W-:Y:S01]  /*8b00*/  UMOV UR7, 0x3fe45f30 ;  /* 0x3fe45f3000077882 */ /* 0x000fe20000000000 */
[----:B------:R-:W-:Y:S01]  /*8b10*/  DFMA R92, R88, UR4, R80 ;  /* 0x00000004585c7c2b */ /* 0x000fe20008000050 */
[----:B------:R-:W-:Y:S01]  /*8b20*/  SHF.R.U32.HI R0, RZ, 0x14, R57 ;  /* 0x00000014ff007819 */ /* 0x000fe20000011639 */
[----:B------:R-:W-:Y:S01]  /*8b30*/  UMOV UR5, 0x3ff921fb ;  /* 0x3ff921fb00057882 */ /* 0x000fe20000000000 */
[----:B------:R-:W-:Y:S01]  /*8b40*/  DSETP.GT.AND P2, PT, |R90|, 1, PT ;  /* 0x3ff000005a00742a */ /* 0x000fe20003f44200 */
[----:B------:R-:W-:Y:S01]  /*8b50*/  BSSY.RECONVERGENT B1, `(.L_x_136) ;  /* 0x0000035000017945 */ /* 0x000fe20003800200 */
[----:B------:R-:W-:Y:S01]  /*8b60*/  DFMA R14, R86, -R14, R2 ;  /* 0x8000000e560e722b */ /* 0x000fe20000000002 */
[----:B------:R-:W-:Y:S01]  /*8b70*/  LOP3.LUT R0, R0, 0x7ff, RZ, 0xc0, !PT ;  /* 0x000007ff00007812 */ /* 0x000fe200078ec0ff */
[----:B------:R-:W-:-:S02]  /*8b80*/  DMUL R26, R94, UR6 ;  /* 0x000000065e1a7c28 */ /* 0x000fc40008000000 */
[----:B------:R-:W-:Y:S01]  /*8b90*/  DMUL R12, R92, UR6 ;  /* 0x000000065c0c7c28 */ /* 0x000fe20008000000 */
[----:B------:R-:W-:Y:S01]  /*8ba0*/  SEL R134, RZ, 0x7ff00000, !P2 ;  /* 0x7ff00000ff867807 */ /* 0x000fe20005000000 */
[----:B------:R-:W-:Y:S02]  /*8bb0*/  DSETP.NEU.AND P4, PT, |R56|, 0.5, PT ;  /* 0x3fe000003800742a */ /* 0x000fe40003f8d200 */
[----:B------:R-:W-:Y:S01]  /*8bc0*/  DFMA R28, R50, R46, R14 ;  /* 0x0000002e321c722b */ /* 0x000fe2000000000e */
[----:B------:R-:W-:Y:S01]  /*8bd0*/  @!P0 LOP3.LUT R134, R134, 0x7ff00000, RZ, 0x3c, !PT ;  /* 0x7ff0000086868812 */ /* 0x000fe200078e3cff */
[----:B------:R-:W-:Y:S01]  /*8be0*/  F2I.F64 R25, R12 ;  /* 0x0000000c00197311 */ /* 0x000fe20000301100 */
[----:B------:R-:W-:-:S06]  /*8bf0*/  DSETP.NEU.AND P3, PT, R90, -1, PT ;  /* 0xbff000005a00742a */ /* 0x000fcc0003f6d000 */
[----:B------:R-:W-:Y:S01]  /*8c00*/  SEL R134, R134, 0x3ff00000, P3 ;  /* 0x3ff0000086867807 */ /* 0x000fe20001800000 */
[----:B------:R0:W1:Y:S01]  /*8c10*/  F2I.F64 R26, R26 ;  /* 0x0000001a001a7311 */ /* 0x0000620000301100 */
[----:B------:R-:W-:-:S07]  /*8c20*/  VIADD R16, R29, 0x300402 ;  /* 0x003004021d107836 */ /* 0x000fce0000000000 */
[----:B------:R-:W2:Y:S01]  /*8c30*/  MUFU.RCP64H R17, R29 ;  /* 0x0000001d00117308 */ /* 0x000ea20000001800 */
[----:B0-----:R-:W-:-:S05]  /*8c40*/  VIADD R27, R0, 0xfffffc0c ;  /* 0xfffffc0c001b7836 */ /* 0x001fca0000000000 */
[CC--:B------:R-:W-:Y:S02]  /*8c50*/  SHF.L.U32 R0, R56.reuse, R27.reuse, RZ ;  /* 0x0000001b38007219 */ /* 0x0c0fe400000006ff */
[----:B-1----:R-:W0:Y:S01]  /*8c60*/  I2F.F64 R98, R26 ;  /* 0x0000001a00627312 */ /* 0x002e220000201c00 */
[----:B------:R-:W-:Y:S02]  /*8c70*/  SHF.L.U64.HI R27, R56, R27, R57 ;  /* 0x0000001b381b7219 */ /* 0x000fe40000010239 */
[----:B------:R-:W-:-:S04]  /*8c80*/  ISETP.NE.U32.AND P1, PT, R0, RZ, PT ;  /* 0x000000ff0000720c */ /* 0x000fc80003f25070 */
[----:B------:R-:W-:Y:S01]  /*8c90*/  ISETP.NE.AND.EX P1, PT, R27, -0x80000000, PT, P1 ;  /* 0x800000001b00780c */ /* 0x000fe20003f25310 */
[----:B------:R-:W1:Y:S01]  /*8ca0*/  I2F.F64 R96, R25 ;  /* 0x0000001900607312 */ /* 0x000e620000201c00 */
[----:B--2---:R-:W-:Y:S01]  /*8cb0*/  DFMA R18, -R28, R16, 1 ;  /* 0x3ff000001c12742b */ /* 0x004fe20000000110 */
[----:B------:R-:W-:Y:S01]  /*8cc0*/  IMAD.MOV.U32 R27, RZ, RZ, RZ ;  /* 0x000000ffff1b7224 */ /* 0x000fe200078e00ff */
[----:B------:R-:W-:Y:S02]  /*8cd0*/  SEL R125, R91, RZ, !P1 ;  /* 0x000000ff5b7d7207 */ /* 0x000fe40004800000 */
[----:B------:R-:W-:Y:S01]  /*8ce0*/  FSETP.GEU.AND P1, PT, |R16|, 5.8789094863358348022e-39, PT ;  /* 0x004004021000780b */ /* 0x000fe20003f2e200 */
[----:B0-----:R-:W-:Y:S01]  /*8cf0*/  DFMA R12, R98, -UR4, R94 ;  /* 0x80000004620c7c2b */ /* 0x001fe2000800005e */
[----:B------:R-:W-:Y:S02]  /*8d00*/  SEL R125, R125, RZ, P4 ;  /* 0x000000ff7d7d7207 */ /* 0x000fe40002000000 */
[----:B------:R-:W-:-:S02]  /*8d10*/  DFMA R18, R18, R18, R18 ;  /* 0x000000121212722b */ /* 0x000fc40000000012 */
[----:B------:R-:W-:Y:S01]  /*8d20*/  @!P0 LOP3.LUT R125, R125, 0x7ff00000, RZ, 0xfc, !PT ;  /* 0x7ff000007d7d8812 */ /* 0x000fe200078efcff */
[----:B-1----:R-:W-:Y:S01]  /*8d30*/  DFMA R14, R96, -UR4, R92 ;  /* 0x80000004600e7c2b */ /* 0x002fe2000800005c */
[----:B------:R-:W-:Y:S01]  /*8d40*/  UMOV UR4, 0x33145c00 ;  /* 0x33145c0000047882 */ /* 0x000fe20000000000 */
[----:B------:R-:W-:-:S03]  /*8d50*/  UMOV UR5, 0x3c91a626 ;  /* 0x3c91a62600057882 */ /* 0x000fc60000000000 */
        /* <DEDUP_REMOVED lines=20> */
.L_x_137:
[----:B------:R-:W-:Y:S05]  /*8ea0*/  BSYNC.RECONVERGENT B1 ;  /* 0x0000000000017941 */ /* 0x000fea0003800200 */
.L_x_136:
[----:B------:R-:W-:Y:S01]  /*8eb0*/  BSSY.RECONVERGENT B2, `(.L_x_138) ;  /* 0x0000232000027945 */ /* 0x000fe20003800200 */
.L_x_170:
[----:B------:R-:W-:Y:S01]  /*8ec0*/  DSETP.NEU.AND P2, PT, |R92|, +INF , PT ;  /* 0x7ff000005c00742a */ /* 0x000fe20003f4d200 */
[----:B------:R-:W-:Y:S01]  /*8ed0*/  UMOV UR4, 0x54442d18 ;  /* 0x54442d1800047882 */ /* 0x000fe20000000000 */
[----:B------:R-:W-:Y:S01]  /*8ee0*/  UMOV UR5, 0x401921fb ;  /* 0x401921fb00057882 */ /* 0x000fe20000000000 */
[----:B------:R-:W-:Y:S01]  /*8ef0*/  BSSY.RECONVERGENT B3, `(.L_x_139) ;  /* 0x000000d000037945 */ /* 0x000fe20003800200 */
[----:B------:R-:W-:Y:S02]  /*8f00*/  DFMA R14, R88, UR4, R80 ;  /* 0x00000004580e7c2b */ /* 0x000fe40008000050 */
[----:B------:R-:W-:Y:S01]  /*8f10*/  DSETP.LTU.OR P4, PT, |R92|, 2.14748364800000000000e+09, !P2 ;  /* 0x41e000005c00742a */ /* 0x000fe20005789600 */
[----:B------:R-:W-:-:S05]  /*8f20*/  SEL R0, R25, RZ, P2 ;  /* 0x000000ff19007207 */ /* 0x000fca0001000000 */
[----:B------:R-:W-:-:S10]  /*8f30*/  DMUL R12, RZ, R14 ;  /* 0x0000000eff0c7228 */ /* 0x000fd40000000000 */
[----:B------:R-:W-:Y:S02]  /*8f40*/  FSEL R100, R12, R96, !P2 ;  /* 0x000000600c647208 */ /* 0x000fe40005000000 */
[----:B------:R-:W-:Y:S01]  /*8f50*/  FSEL R101, R13, R97, !P2 ;  /* 0x000000610d657208 */ /* 0x000fe20005000000 */
[----:B------:R-:W-:Y:S06]  /*8f60*/  @P4 BRA `(.L_x_140) ;  /* 0x0000000000144947 */ /* 0x000fec0003800000 */
[----:B------:R-:W-:Y:S01]  /*8f70*/  IMAD.MOV.U32 R24, RZ, RZ, R15 ;  /* 0x000000ffff187224 */ /* 0x000fe200078e000f */
[----:B------:R-:W-:-:S07]  /*8f80*/  MOV R20, 0x8fa0 ;  /* 0x00008fa000147802 */ /* 0x000fce0000000f00 */
[----:B------:R-:W-:Y:S05]  /*8f90*/  CALL.REL.NOINC `($rkck$__internal_trig_reduction_slowpathd) ;  /* 0x0000009c00307944 */ /* 0x000fea0003c00000 */
[----:B------:R-:W-:Y:S02]  /*8fa0*/  IMAD.MOV.U32 R100, RZ, RZ, R14 ;  /* 0x000000ffff647224 */ /* 0x000fe400078e000e */
[----:B------:R-:W-:-:S07]  /*8fb0*/  IMAD.MOV.U32 R101, RZ, RZ, R15 ;  /* 0x000000ffff657224 */ /* 0x000fce00078e000f */
.L_x_140:
[----:B------:R-:W-:Y:S05]  /*8fc0*/  BSYNC.RECONVERGENT B3 ;  /* 0x0000000000037941 */ /* 0x000fea0003800200 */
.L_x_139:
        /* <DEDUP_REMOVED lines=23> */
[----:B------:R-:W-:-:S03]  /*9140*/  DSETP.LTU.OR P5, PT, |R94|, 2.14748364800000000000e+09, !P3 ;  /* 0x41e000005e00742a */ /* 0x000fc60005fa9600 */
[----:B--2---:R-:W-:-:S08]  /*9150*/  DFMA R28, R104, R106, R28 ;  /* 0x0000006a681c722b */ /* 0x004fd0000000001c */
[----:B------:R-:W-:-:S08]  /*9160*/  DFMA R28, R104, R28, R30 ;  /* 0x0000001c681c722b */ /* 0x000fd0000000001e */
[----:B---3--:R-:W-:-:S08]  /*9170*/  DFMA R16, R104, R28, R16 ;  /* 0x0000001c6810722b */ /* 0x008fd00000000010 */
[----:B------:R-:W-:-:S08]  /*9180*/  DFMA R16, R104, R16, R18 ;  /* 0x000000106810722b */ /* 0x000fd00000000012 */
[----:B----4-:R-:W-:-:S08]  /*9190*/  DFMA R12, R104, R16, R12 ;  /* 0x00000010680c722b */ /* 0x010fd0000000000c */
[----:B------:R-:W-:Y:S02]  /*91a0*/  DFMA R12, R104, R12, R14 ;  /* 0x0000000c680c722b */ /* 0x000fe4000000000e */
[----:B------:R-:W-:Y:S01]  /*91b0*/  DFMA R14, R72, UR4, R70 ;  /* 0x00000004480e7c2b */ /* 0x000fe20008000046 */
[----:B------:R-:W-:Y:S01]  /*91c0*/  UMOV UR4, 0x54442d18 ;  /* 0x54442d1800047882 */ /* 0x000fe20000000000 */
[----:B------:R-:W-:-:S04]  /*91d0*/  UMOV UR5, 0x401921fb ;  /* 0x401921fb00057882 */ /* 0x000fc80000000000 */
[----:B------:R-:W-:Y:S02]  /*91e0*/  DFMA R100, R12, R100, R100 ;  /* 0x000000640c64722b */ /* 0x000fe40000000064 */
[----:B------:R-:W-:Y:S02]  /*91f0*/  DFMA R12, R104, R12, 1 ;  /* 0x3ff00000680c742b */ /* 0x000fe4000000000c */
[----:B------:R-:W-:-:S08]  /*9200*/  DFMA R14, R14, UR4, R80 ;  /* 0x000000040e0e7c2b */ /* 0x000fd00008000050 */
        /* <DEDUP_REMOVED lines=16> */
.L_x_142:
[----:B------:R-:W-:Y:S05]  /*9310*/  BSYNC.RECONVERGENT B3 ;  /* 0x0000000000037941 */ /* 0x000fea0003800200 */
.L_x_141:
        /* <DEDUP_REMOVED lines=22> */
[----:B------:R-:W-:-:S06]  /*9480*/  FSEL R109, -R20, 0.11223486810922622681, !P0 ;  /* 0x3de5db65146d7808 */ /* 0x000fcc0004000100 */
[----:B--2---:R-:W-:-:S08]  /*9490*/  DFMA R28, R106, R108, R28 ;  /* 0x0000006c6a1c722b */ /* 0x004fd0000000001c */
[----:B------:R-:W-:-:S08]  /*94a0*/  DFMA R28, R106, R28, R30 ;  /* 0x0000001c6a1c722b */ /* 0x000fd0000000001e */
[----:B---3--:R-:W-:-:S08]  /*94b0*/  DFMA R12, R106, R28, R12 ;  /* 0x0000001c6a0c722b */ /* 0x008fd0000000000c */
[----:B------:R-:W-:-:S08]  /*94c0*/  DFMA R12, R106, R12, R14 ;  /* 0x0000000c6a0c722b */ /* 0x000fd0000000000e */
[----:B----4-:R-:W-:-:S08]  /*94d0*/  DFMA R12, R106, R12, R16 ;  /* 0x0000000c6a0c722b */ /* 0x010fd00000000010 */
[----:B------:R-:W-:Y:S02]  /*94e0*/  DFMA R12, R106, R12, R18 ;  /* 0x0000000c6a0c722b */ /* 0x000fe40000000012 */
[----:B------:R-:W-:-:S06]  /*94f0*/  DFMA R18, R88, UR4, R80 ;  /* 0x0000000458127c2b */ /* 0x000fcc0008000050 */
        /* <DEDUP_REMOVED lines=20> */
.L_x_144:
[----:B------:R-:W-:Y:S05]  /*9640*/  BSYNC.RECONVERGENT B3 ;  /* 0x0000000000037941 */ /* 0x000fea0003800200 */
.L_x_143:
        /* <DEDUP_REMOVED lines=21> */
[----:B------:R-:W-:Y:S01]  /*97a0*/  FSEL R109, -R20, 0.11223486810922622681, !P0 ;  /* 0x3de5db65146d7808 */ /* 0x000fe20004000100 */
[----:B------:R-:W-:-:S05]  /*97b0*/  IMAD.MOV.U32 R20, RZ, RZ, 0x1 ;  /* 0x00000001ff147424 */ /* 0x000fca00078e00ff */
        /* <DEDUP_REMOVED lines=32> */
.L_x_148:
[----:B------:R-:W-:Y:S05]  /*99c0*/  BSYNC.RECONVERGENT B4 ;  /* 0x0000000000047941 */ /* 0x000fea0003800200 */
.L_x_147:
[----:B------:R-:W-:-:S07]  /*99d0*/  VIADD R20, R0, 0x1 ;  /* 0x0000000100147836 */ /* 0x000fce0000000000 */
.L_x_146:
[----:B------:R-:W-:Y:S05]  /*99e0*/  BSYNC.RECONVERGENT B3 ;  /* 0x0000000000037941 */ /* 0x000fea0003800200 */
.L_x_145:
        /* <DEDUP_REMOVED lines=18> */
[----:B------:R-:W-:Y:S01]  /*9b10*/  DSETP.NEU.AND P3, PT, |R92|, +INF , PT ;  /* 0x7ff000005c00742a */ /* 0x000fe20003f6d200 */
[----:B------:R-:W-:Y:S01]  /*9b20*/  UMOV UR5, 0x401921fb ;  /* 0x401921fb00057882 */ /* 0x000fe20000000000 */
        /* <DEDUP_REMOVED lines=8> */
[----:B----4-:R-:W-:Y:S02]  /*9bb0*/  DFMA R12, R108, R12, R16 ;  /* 0x0000000c6c0c722b */ /* 0x010fe40000000010 */
[----:B------:R-:W-:-:S06]  /*9bc0*/  DFMA R16, R88, UR4, R80 ;  /* 0x0000000458107c2b */ /* 0x000fcc0008000050 */
        /* <DEDUP_REMOVED lines=25> */
.L_x_152:
[----:B------:R-:W-:Y:S05]  /*9d60*/  BSYNC.RECONVERGENT B4 ;  /* 0x0000000000047941 */ /* 0x000fea0003800200 */
.L_x_151:
[----:B------:R-:W-:-:S07]  /*9d70*/  VIADD R20, R0, 0x1 ;  /* 0x0000000100147836 */ /* 0x000fce0000000000 */
.L_x_150:
[----:B------:R-:W-:Y:S05]  /*9d80*/  BSYNC.RECONVERGENT B3 ;  /* 0x0000000000037941 */ /* 0x000fea0003800200 */
.L_x_149:
        /* <DEDUP_REMOVED lines=39> */
[----:B------:R-:W-:Y:S02]  /*a000*/  LOP3.LUT P0, RZ, R20, 0x2, RZ, 0xc0, !PT ;  /* 0x0000000214ff7812 */ /* 0x000fe4000780c0ff */
[----:B------:R-:W-:Y:S02]  /*a010*/  FSEL R106, R18, R98, !P2 ;  /* 0x00000062126a7208 */ /* 0x000fe40005000000 */
[----:B------:R-:W-:Y:S01]  /*a020*/  DADD R12, RZ, -R14 ;  /* 0x00000000ff0c7229 */ /* 0x000fe2000000080e */
[----:B------:R-:W-:-:S09]  /*a030*/  FSEL R107, R19, R99, !P2 ;  /* 0x00000063136b7208 */ /* 0x000fd20005000000 */
        /* <DEDUP_REMOVED lines=9> */
.L_x_154:
[----:B------:R-:W-:Y:S05]  /*a0d0*/  BSYNC.RECONVERGENT B3 ;  /* 0x0000000000037941 */ /* 0x000fea0003800200 */
.L_x_153:
        /* <DEDUP_REMOVED lines=26> */
[----:B---3--:R-:W-:Y:S02]  /*a280*/  DFMA R12, R110, R16, R12 ;  /* 0x000000106e0c722b */ /* 0x008fe4000000000c */
[----:B------:R-:W-:-:S06]  /*a290*/  DFMA R16, R88, UR4, R80 ;  /* 0x0000000458107c2b */ /* 0x000fcc0008000050 */
        /* <DEDUP_REMOVED lines=26> */
.L_x_158:
[----:B------:R-:W-:Y:S05]  /*a440*/  BSYNC.RECONVERGENT B4 ;  /* 0x0000000000047941 */ /* 0x000fea0003800200 */
.L_x_157:
[----:B------:R-:W-:-:S07]  /*a450*/  VIADD R20, R0, 0x1 ;  /* 0x0000000100147836 */ /* 0x000fce0000000000 */
.L_x_156:
[----:B------:R-:W-:Y:S05]  /*a460*/  BSYNC.RECONVERGENT B3 ;  /* 0x0000000000037941 */ /* 0x000fea0003800200 */
.L_x_155:
        /* <DEDUP_REMOVED lines=24> */
[----:B---3--:R-:W-:Y:S02]  /*a5f0*/  DFMA R12, R110, R16, R12 ;  /* 0x000000106e0c722b */ /* 0x008fe4000000000c */
[----:B------:R-:W-:Y:S01]  /*a600*/  DFMA R16, R72, UR4, R70 ;  /* 0x0000000448107c2b */ /* 0x000fe20008000046 */
[----:B------:R-:W-:Y:S01]  /*a610*/  UMOV UR4, 0x54442d18 ;  /* 0x54442d1800047882 */ /* 0x000fe20000000000 */
[----:B------:R-:W-:-:S04]  /*a620*/  UMOV UR5, 0x401921fb ;  /* 0x401921fb00057882 */ /* 0x000fc80000000000 */
[----:B------:R-:W-:Y:S02]  /*a630*/  DFMA R12, R110, R12, R14 ;  /* 0x0000000c6e0c722b */ /* 0x000fe4000000000e */
[----:B------:R-:W-:-:S06]  /*a640*/  DFMA R16, R16, UR4, R80 ;  /* 0x0000000410107c2b */ /* 0x000fcc0008000050 */
[----:B----4-:R-:W-:Y:S02]  /*a650*/  DFMA R12, R110, R12, R28 ;  /* 0x0000000c6e0c722b */ /* 0x010fe4000000001c */
[----:B------:R-:W-:-:S06]  /*a660*/  DMUL R108, RZ, R16 ;  /* 0x00000010ff6c7228 */ /* 0x000fcc0000000000 */
        /* <DEDUP_REMOVED lines=23> */
.L_x_162:
[----:B------:R-:W-:Y:S05]  /*a7e0*/  BSYNC.RECONVERGENT B4 ;  /* 0x0000000000047941 */ /* 0x000fea0003800200 */
.L_x_161:
[----:B------:R-:W-:-:S07]  /*a7f0*/  VIADD R20, R0, 0x1 ;  /* 0x0000000100147836 */ /* 0x000fce0000000000 */
.L_x_160:
[----:B------:R-:W-:Y:S05]  /*a800*/  BSYNC.RECONVERGENT B3 ;  /* 0x0000000000037941 */ /* 0x000fea0003800200 */
.L_x_159:
        /* <DEDUP_REMOVED lines=26> */
[----:B------:R-:W-:Y:S02]  /*a9b0*/  DFMA R16, R112, R16, R18 ;  /* 0x000000107010722b */ /* 0x000fe40000000012 */
[----:B------:R-:W-:-:S06]  /*a9c0*/  DADD R18, -RZ, |R90| ;  /* 0x00000000ff127229 */ /* 0x000fcc000000055a */
        /* <DEDUP_REMOVED lines=18> */
.L_x_163:
[----:B------:R-:W-:Y:S01]  /*aaf0*/  SHF.R.U32.HI R0, RZ, 0x14, R57 ;  /* 0x00000014ff007819 */ /* 0x000fe20000011639 */
[----:B------:R-:W-:Y:S01]  /*ab00*/  IMAD.MOV.U32 R15, RZ, RZ, R16 ;  /* 0x000000ffff0f7224 */ /* 0x000fe200078e0010 */
[----:B------:R-:W-:Y:S01]  /*ab10*/  ISETP.GE.AND P1, PT, R91, RZ, PT ;  /* 0x000000ff5b00720c */ /* 0x000fe20003f26270 */
[----:B------:R-:W-:Y:S01]  /*ab20*/  DSETP.NAN.OR P3, PT, R90, R90, P3 ;  /* 0x0000005a5a00722a */ /* 0x000fe20001f68400 */
[----:B------:R-:W-:Y:S01]  /*ab30*/  LOP3.LUT R0, R0, 0x7ff, RZ, 0xc0, !PT ;  /* 0x000007ff00007812 */ /* 0x000fe200078ec0ff */
[----:B------:R-:W-:Y:S01]  /*ab40*/  DSETP.NEU.AND P5, PT, R56, R132, PT ;  /* 0x000000843800722a */ /* 0x000fe20003fad000 */
[----:B------:R-:W-:Y:S01]  /*ab50*/  BSSY.RECONVERGENT B0, `(.L_x_164) ;  /* 0x0000028000007945 */ /* 0x000fe20003800200 */
[----:B------:R-:W-:Y:S02]  /*ab60*/  DADD R12, -RZ, -R14 ;  /* 0x00000000ff0c7229 */ /* 0x000fe4000000090e */
[----:B------:R-:W-:Y:S01]  /*ab70*/  VIADD R17, R0, 0xfffffc0c ;  /* 0xfffffc0c00117836 */ /* 0x000fe20000000000 */
[----:B------:R-:W-:-:S04]  /*ab80*/  ISETP.NE.OR P3, PT, R124, 0x7ff00000, P3 ;  /* 0x7ff000007c00780c */ /* 0x000fc80001f65670 */
        /* <DEDUP_REMOVED lines=36> */
.L_x_165:
[----:B------:R-:W-:Y:S05]  /*add0*/  BSYNC.RECONVERGENT B0 ;  /* 0x0000000000007941 */ /* 0x000fea0003800200 */
.L_x_164:
        /* <DEDUP_REMOVED lines=16> */
[----:B------:R-:W-:Y:S02]  /*aee0*/  DFMA R106, R32, R84, -R106 ;  /* 0x00000054206a722b */ /* 0x000fe4000000086a */
[----:B------:R-:W-:Y:S02]  /*aef0*/  DMUL R28, R28, -1.5 ;  /* 0xbff800001c1c7828 */ /* 0x000fe40000000000 */
[----:B------:R-:W-:-:S06]  /*af00*/  DFMA R12, R44, -R90, R12 ;  /* 0x8000005a2c0c722b */ /* 0x000fcc000000000c */
[----:B------:R-:W-:Y:S02]  /*af10*/  DMUL R28, R86, R28 ;  /* 0x0000001c561c7228 */ /* 0x000fe40000000000 */
[----:B------:R-:W-:Y:S02]  /*af20*/  DFMA R12, R14, -R90, R12 ;  /* 0x8000005a0e0c722b */ /* 0x000fe4000000000c */
[----:B------:R-:W-:-:S06]  /*af30*/  DMUL R14, R38, R84 ;  /* 0x00000054260e7228 */ /* 0x000fcc0000000000 */
[----:B------:R-:W-:-:S08]  /*af40*/  DFMA R12, R86, R28, R12 ;  /* 0x0000001c560c722b */ /* 0x000fd0000000000c */
[----:B------:R-:W-:-:S08]  /*af50*/  DFMA R12, -R100, R16, R12 ;  /* 0x00000010640c722b */ /* 0x000fd0000000010c */
[----:B------:R-:W-:-:S08]  /*af60*/  DFMA R12, R2, -R102, R12 ;  /* 0x80000066020c722b */ /* 0x000fd0000000000c */
[----:B------:R-:W-:Y:S01]  /*af70*/  DFMA R12, R84, R14, R12 ;  /* 0x0000000e540c722b */ /* 0x000fe2000000000c */
[----:B------:R-:W-:Y:S10]  /*af80*/  @P0 BRA `(.L_x_167) ;  /* 0x00000000001c0947 */ /* 0x000ff40003800000 */
[----:B------:R-:W-:Y:S01]  /*af90*/  ISETP.NE.AND P0, PT, R27, RZ, PT ;  /* 0x000000ff1b00720c */ /* 0x000fe20003f05270 */
[----:B------:R-:W-:Y:S02]  /*afa0*/  IMAD.MOV.U32 R12, RZ, RZ, R86 ;  /* 0x000000ffff0c7224 */ /* 0x000fe400078e0056 */
[----:B------:R-:W-:-:S10]  /*afb0*/  IMAD.MOV.U32 R13, RZ, RZ, R87 ;  /* 0x000000ffff0d7224 */ /* 0x000fd400078e0057 */
[----:B------:R-:W-:Y:S05]  /*afc0*/  @!P0 BRA `(.L_x_168) ;  /* 0x0000000000648947 */ /* 0x000fea0003800000 */
[----:B------:R-:W-:Y:S02]  /*afd0*/  IMAD.MOV.U32 R12, RZ, RZ, R84 ;  /* 0x000000ffff0c7224 */ /* 0x000fe400078e0054 */
[----:B------:R-:W-:Y:S01]  /*afe0*/  IMAD.MOV.U32 R13, RZ, RZ, R85 ;  /* 0x000000ffff0d7224 */ /* 0x000fe200078e0055 */
[----:B------:R-:W-:Y:S06]  /*aff0*/  BRA `(.L_x_168) ;  /* 0x0000000000587947 */ /* 0x000fec0003800000 */
.L_x_167:
[----:B------:R-:W-:-:S13]  /*b000*/  ISETP.NE.AND P0, PT, R27, 0x2, PT ;  /* 0x000000021b00780c */ /* 0x000fda0003f05270 */
[----:B------:R-:W-:Y:S05]  /*b010*/  @!P0 BRA `(.L_x_169) ;  /* 0x00000000004c8947 */ /* 0x000fea0003800000 */
[----:B------:R-:W0:Y:S01]  /*b020*/  LDC.64 R16, c[0x0][0x388] ;  /* 0x0000e200ff107b82 */ /* 0x000e220000000a00 */
[----:B------:R-:W-:Y:S02]  /*b030*/  R2UR UR4, R22 ;  /* 0x00000000160472ca */ /* 0x000fe400000e0000 */
[----:B------:R-:W-:-:S13]  /*b040*/  R2UR UR5, R23 ;  /* 0x00000000170572ca */ /* 0x000fda00000e0000 */
[----:B0-----:R-:W2:Y:S01]  /*b050*/  LDG.E.64 R16, desc[UR4][R16.64+0x48] ;  /* 0x0000480410107981 */ /* 0x001ea2000c1e1b00 */
[-C--:B------:R-:W-:Y:S02]  /*b060*/  DMUL R14, R36, -R2.reuse ;  /* 0x80000002240e7228 */ /* 0x080fe40000000000 */
[----:B------:R-:W-:-:S06]  /*b070*/  DMUL R12, R34, -R2 ;  /* 0x80000002220c7228 */ /* 0x000fcc0000000000 */
[----:B------:R-:W-:Y:S02]  /*b080*/  DMUL R14, R2, R14 ;  /* 0x0000000e020e7228 */ /* 0x000fe40000000000 */
[----:B------:R-:W-:-:S06]  /*b090*/  DMUL R12, R106, R12 ;  /* 0x0000000c6a0c7228 */ /* 0x000fcc0000000000 */
[----:B------:R-:W-:-:S08]  /*b0a0*/  DMUL R14, R2, R14 ;  /* 0x0000000e020e7228 */ /* 0x000fd00000000000 */
[----:B------:R-:W-:Y:S02]  /*b0b0*/  DFMA R12, R104, R14, R12 ;  /* 0x0000000e680c722b */ /* 0x000fe4000000000c */
[----:B------:R-:W-:-:S06]  /*b0c0*/  DMUL R14, R86, 3 ;  /* 0x40080000560e7828 */ /* 0x000fcc0000000000 */
[----:B------:R-:W-:Y:S02]  /*b0d0*/  DMUL R12, R12, 3 ;  /* 0x400800000c0c7828 */ /* 0x000fe40000000000 */
[----:B------:R-:W-:-:S08]  /*b0e0*/  DMUL R14, R14, R90 ;  /* 0x0000005a0e0e7228 */ /* 0x000fd00000000000 */
[----:B------:R-:W-:Y:S02]  /*b0f0*/  DMUL R14, R84, R14 ;  /* 0x0000000e540e7228 */ /* 0x000fe40000000000 */
[----:B--2---:R-:W-:-:S08]  /*b100*/  DMUL R12, R12, R16 ;  /* 0x000000100c0c7228 */ /* 0x004fd00000000000 */
[----:B------:R-:W-:-:S08]  /*b110*/  DMUL R12, R12, R90 ;  /* 0x0000005a0c0c7228 */ /* 0x000fd00000000000 */
[----:B------:R-:W-:-:S08]  /*b120*/  DMUL R12, R12, R90 ;  /* 0x0000005a0c0c7228 */ /* 0x000fd00000000000 */
[----:B------:R-:W-:Y:S01]  /*b130*/  DFMA R12, R12, R90, -R14 ;  /* 0x0000005a0c0c722b */ /* 0x000fe2000000080e */
[----:B------:R-:W-:Y:S10]  /*b140*/  BRA `(.L_x_168) ;  /* 0x0000000000047947 */ /* 0x000ff40003800000 */
.L_x_169:
[----:B------:R-:W-:-:S11]  /*b150*/  DMUL R12, R126, R12 ;  /* 0x0000000c7e0c7228 */ /* 0x000fd60000000000 */
.L_x_168:
[----:B------:R-:W-:Y:S05]  /*b160*/  BSYNC.RECONVERGENT B0 ;  /* 0x0000000000007941 */ /* 0x000fea0003800200 */
.L_x_166:
[----:B------:R-:W-:Y:S01]  /*b170*/  DMUL R12, R12, R72 ;  /* 0x000000480c0c7228 */ /* 0x000fe20000000000 */
[C---:B------:R-:W-:Y:S02]  /*b180*/  IMAD R15, R27.reuse, 0x8, R1 ;  /* 0x000000081b0f7824 */ /* 0x040fe400078e0201 */
[----:B------:R-:W-:-:S04]  /*b190*/  VIADD R27, R27, 0x1 ;  /* 0x000000011b1b7836 */ /* 0x000fc80000000000 */
[----:B------:R0:W-:Y:S01]  /*b1a0*/  STL.64 [R15+0x60], R12 ;  /* 0x0000600c0f007387 */ /* 0x0001e20000100a00 */
[----:B------:R-:W-:-:S13]  /*b1b0*/  ISETP.NE.AND P0, PT, R27, 0x4, PT ;  /* 0x000000041b00780c */ /* 0x000fda0003f05270 */
[----:B0-----:R-:W-:Y:S05]  /*b1c0*/  @P0 BRA `(.L_x_170) ;  /* 0xffffffdc003c0947 */ /* 0x001fea000383ffff */
[----:B------:R-:W-:Y:S05]  /*b1d0*/  BSYNC.RECONVERGENT B2 ;  /* 0x0000000000027941 */ /* 0x000fea0003800200 */
.L_x_138:
[----:B------:R-:W2:Y:S04]  /*b1e0*/  LDL.128 R148, [R1+0x60] ;  /* 0x0000600001947983 */ /* 0x000ea80000100c00 */
[----:B------:R-:W3:Y:S01]  /*b1f0*/  LDL.128 R144, [R1+0x70] ;  /* 0x0000700001907983 */ /* 0x000ee20000100c00 */
[----:B------:R-:W-:Y:S01]  /*b200*/  UMOV UR4, 0x3ac901e5 ;  /* 0x3ac901e500047882 */ /* 0x000fe20000000000 */
[----:B------:R-:W-:Y:S01]  /*b210*/  UMOV UR5, 0x3fe01e57 ;  /* 0x3fe01e5700057882 */ /* 0x000fe20000000000 */
[----:B------:R-:W-:Y:S01]  /*b220*/  UMOV UR6, 0x33333333 ;  /* 0x3333333300067882 */ /* 0x000fe20000000000 */
[----:B------:R-:W-:Y:S01]  /*b230*/  DMUL R12, R64, UR4 ;  /* 0x00000004400c7c28 */ /* 0x000fe20008000000 */
[----:B------:R-:W-:Y:S01]  /*b240*/  UMOV UR7, 0x400b3333 ;  /* 0x400b333300077882 */ /* 0x000fe20000000000 */
[----:B------:R-:W-:Y:S01]  /*b250*/  UMOV UR8, 0xc901e575 ;  /* 0xc901e57500087882 */ /* 0x000fe20000000000 */
[----:B------:R-:W-:Y:S01]  /*b260*/  UMOV UR9, 0x400e573a ;  /* 0x400e573a00097882 */ /* 0x000fe20000000000 */
[----:B------:R-:W-:Y:S01]  /*b270*/  UMOV UR10, 0x2f684bd9 ;  /* 0x2f684bd9000a7882 */ /* 0x000fe20000000000 */
[----:B------:R-:W-:Y:S01]  /*b280*/  UMOV UR11, 0x3ff4bda1 ;  /* 0x3ff4bda1000b7882 */ /* 0x000fe20000000000 */
[----:B------:R-:W-:Y:S01]  /*b290*/  DMUL R14, R66, UR4 ;  /* 0x00000004420e7c28 */ /* 0x000fe20008000000 */
[----:B------:R-:W-:Y:S01]  /*b2a0*/  BSSY.RECONVERGENT B1, `(.L_x_171) ;  /* 0x0000026000017945 */ /* 0x000fe20003800200 */
[----:B------:R-:W-:Y:S01]  /*b2b0*/  DFMA R12, R128, UR6, -R12 ;  /* 0x00000006800c7c2b */ /* 0x000fe2000800080c */
[----:B------:R-:W-:Y:S01]  /*b2c0*/  ISETP.GE.AND P0, PT, R57, RZ, PT ;  /* 0x000000ff3900720c */ /* 0x000fe20003f06270 */
[----:B------:R-:W-:-:S02]  /*b2d0*/  DMUL R16, R4, UR4 ;  /* 0x0000000404107c28 */ /* 0x000fc40008000000 */
[----:B------:R-:W-:Y:S02]  /*b2e0*/  DMUL R18, R6, UR4 ;  /* 0x0000000406127c28 */ /* 0x000fe40008000000 */
[----:B------:R-:W-:Y:S02]  /*b2f0*/  DFMA R14, R130, UR6, -R14 ;  /* 0x00000006820e7c2b */ /* 0x000fe4000800080e */
[----:B------:R-:W-:Y:S02]  /*b300*/  DFMA R12, R140, -UR8, R12 ;  /* 0x800000088c0c7c2b */ /* 0x000fe4000800000c */
[----:B------:R-:W-:Y:S02]  /*b310*/  DFMA R16, R8, UR6, -R16 ;  /* 0x0000000608107c2b */ /* 0x000fe40008000810 */
[----:B------:R-:W-:Y:S02]  /*b320*/  DFMA R18, R10, UR6, -R18 ;  /* 0x000000060a127c2b */ /* 0x000fe40008000812 */
[----:B------:R-:W-:-:S02]  /*b330*/  DFMA R14, R142, -UR8, R14 ;  /* 0x800000088e0e7c2b */ /* 0x000fc4000800000e */
[----:B------:R-:W-:Y:S02]  /*b340*/  DADD R70, R70, R72 ;  /* 0x0000000046467229 */ /* 0x000fe40000000048 */
[----:B------:R-:W-:Y:S02]  /*b350*/  DFMA R16, R136, -UR8, R16 ;  /* 0x8000000888107c2b */ /* 0x000fe40008000010 */
[----:B------:R-:W-:Y:S02]  /*b360*/  DFMA R18, R138, -UR8, R18 ;  /* 0x800000088a127c2b */ /* 0x000fe40008000012 */
[----:B--2---:R-:W-:Y:S02]  /*b370*/  DFMA R12, R148, UR10, R12 ;  /* 0x0000000a940c7c2b */ /* 0x004fe4000800000c */
[----:B------:R-:W-:Y:S02]  /*b380*/  DFMA R14, R150, UR10, R14 ;  /* 0x0000000a960e7c2b */ /* 0x000fe4000800000e */
[----:B---3--:R-:W-:-:S02]  /*b390*/  DFMA R16, R144, UR10, R16 ;  /* 0x0000000a90107c2b */ /* 0x008fc40008000010 */
[----:B------:R-:W-:Y:S02]  /*b3a0*/  DFMA R18, R146, UR10, R18 ;  /* 0x0000000a92127c2b */ /* 0x000fe40008000012 */
[----:B------:R-:W-:Y:S02]  /*b3b0*/  DADD R2, R2, R12 ;  /* 0x0000000002027229 */ /* 0x000fe4000000000c */
[----:B------:R-:W-:Y:S02]  /*b3c0*/  DADD R26, R88, R14 ;  /* 0x00000000581a7229 */ /* 0x000fe4000000000e */
[----:B------:R-:W-:Y:S02]  /*b3d0*/  DADD R86, R86, R16 ;  /* 0x0000000056567229 */ /* 0x000fe40000000010 */
[----:B------:R-:W0:Y:S01]  /*b3e0*/  MUFU.RCP64H R13, R3 ;  /* 0x00000003000d7308 */ /* 0x000e220000001800 */
[----:B------:R-:W-:-:S03]  /*b3f0*/  DADD R84, R84, R18 ;  /* 0x0000000054547229 */ /* 0x000fc60000000012 */
        /* <DEDUP_REMOVED lines=16> */
.L_x_172:
[----:B------:R-:W-:Y:S05]  /*b500*/  BSYNC.RECONVERGENT B1 ;  /* 0x0000000000017941 */ /* 0x000fea0003800200 */
.L_x_171:
        /* <DEDUP_REMOVED lines=16> */
[----:B------:R-:W-:Y:S01]  /*b610*/  VIADD R31, R0, 0xfffffc0c ;  /* 0xfffffc0c001f7836 */ /* 0x000fe20000000000 */
[----:B------:R-:W-:Y:S02]  /*b620*/  DSETP.NEU.AND P4, PT, |R56|, 0.5, PT ;  /* 0x3fe000003800742a */ /* 0x000fe40003f8d200 */
[----:B------:R-:W-:Y:S01]  /*b630*/  DFMA R28, R50, R46, R14 ;  /* 0x0000002e321c722b */ /* 0x000fe2000000000e */
[----:B------:R-:W-:Y:S01]  /*b640*/  F2I.F64 R25, R12 ;  /* 0x0000000c00197311 */ /* 0x000fe20000301100 */
[CC--:B------:R-:W-:Y:S01]  /*b650*/  SHF.L.U32 R0, R56.reuse, R31.reuse, RZ ;  /* 0x0000001f38007219 */ /* 0x0c0fe200000006ff */
[----:B------:R-:W-:Y:S01]  /*b660*/  DSETP.NEU.AND P3, PT, R88, -1, PT ;  /* 0xbff000005800742a */ /* 0x000fe20003f6d000 */
[----:B------:R-:W-:Y:S02]  /*b670*/  SHF.L.U64.HI R31, R56, R31, R57 ;  /* 0x0000001f381f7219 */ /* 0x000fe40000010239 */
[----:B------:R-:W-:-:S02]  /*b680*/  ISETP.NE.U32.AND P1, PT, R0, RZ, PT ;  /* 0x000000ff0000720c */ /* 0x000fc40003f25070 */
[----:B------:R-:W-:Y:S01]  /*b690*/  @!P0 LOP3.LUT R134, R134, 0x7ff00000, RZ, 0x3c, !PT ;  /* 0x7ff0000086868812 */ /* 0x000fe200078e3cff */
[----:B------:R0:W1:Y:S01]  /*b6a0*/  F2I.F64 R106, R106 ;  /* 0x0000006a006a7311 */ /* 0x0000620000301100 */
[----:B------:R-:W-:Y:S01]  /*b6b0*/  VIADD R16, R29, 0x300402 ;  /* 0x003004021d107836 */ /* 0x000fe20000000000 */
[----:B------:R-:W-:Y:S02]  /*b6c0*/  ISETP.NE.AND.EX P1, PT, R31, -0x80000000, PT, P1 ;  /* 0x800000001f00780c */ /* 0x000fe40003f25310 */
[----:B------:R-:W-:Y:S02]  /*b6d0*/  SEL R134, R134, 0x3ff00000, P3 ;  /* 0x3ff0000086867807 */ /* 0x000fe40001800000 */
[----:B------:R-:W-:Y:S02]  /*b6e0*/  SEL R125, R89, RZ, !P1 ;  /* 0x000000ff597d7207 */ /* 0x000fe40004800000 */
[----:B------:R-:W2:Y:S01]  /*b6f0*/  MUFU.RCP64H R17, R29 ;  /* 0x0000001d00117308 */ /* 0x000ea20000001800 */
[----:B------:R-:W-:Y:S01]  /*b700*/  FSETP.GEU.AND P1, PT, |R16|, 5.8789094863358348022e-39, PT ;  /* 0x004004021000780b */ /* 0x000fe20003f2e200 */
[----:B0-----:R-:W-:Y:S01]  /*b710*/  IMAD.MOV.U32 R107, RZ, RZ, RZ ;  /* 0x000000ffff6b7224 */ /* 0x001fe200078e00ff */
[----:B------:R-:W-:-:S04]  /*b720*/  SEL R125, R125, RZ, P4 ;  /* 0x000000ff7d7d7207 */ /* 0x000fc80002000000 */
[----:B------:R-:W-:Y:S01]  /*b730*/  @!P0 LOP3.LUT R125, R125, 0x7ff00000, RZ, 0xfc, !PT ;  /* 0x7ff000007d7d8812 */ /* 0x000fe200078efcff */
[----:B-1----:R-:W0:Y:S08]  /*b740*/  I2F.F64 R96, R106 ;  /* 0x0000006a00607312 */ /* 0x002e300000201c00 */
[----:B------:R-:W1:Y:S01]  /*b750*/  I2F.F64 R94, R25 ;  /* 0x00000019005e7312 */ /* 0x000e620000201c00 */
[----:B--2---:R-:W-:-:S02]  /*b760*/  DFMA R18, -R28, R16, 1 ;  /* 0x3ff000001c12742b */ /* 0x004fc40000000110 */
        /* <DEDUP_REMOVED lines=25> */
.L_x_174:
[----:B------:R-:W-:Y:S05]  /*b900*/  BSYNC.RECONVERGENT B1 ;  /* 0x0000000000017941 */ /* 0x000fea0003800200 */
.L_x_173:
[----:B------:R-:W-:Y:S01]  /*b910*/  BSSY.RECONVERGENT B2, `(.L_x_175) ;  /* 0x0000227000027945 */ /* 0x000fe20003800200 */
.L_x_207:
        /* <DEDUP_REMOVED lines=16> */
.L_x_177:
[----:B------:R-:W-:Y:S05]  /*ba20*/  BSYNC.RECONVERGENT B3 ;  /* 0x0000000000037941 */ /* 0x000fea0003800200 */
.L_x_176:
        /* <DEDUP_REMOVED lines=21> */
[----:B------:R-:W-:Y:S01]  /*bb80*/  BSSY.RECONVERGENT B3, `(.L_x_178) ;  /* 0x000001d000037945 */ /* 0x000fe20003800200 */
[----:B------:R-:W-:-:S02]  /*bb90*/  FSEL R105, -R20, 0.11223486810922622681, !P0 ;  /* 0x3de5db6514697808 */ /* 0x000fc40004000100 */
[----:B------:R-:W-:-:S04]  /*bba0*/  DSETP.LTU.OR P5, PT, |R92|, 2.14748364800000000000e+09, !P3 ;  /* 0x41e000005c00742a */ /* 0x000fc80005fa9600 */
        /* <DEDUP_REMOVED lines=26> */
.L_x_179:
[----:B------:R-:W-:Y:S05]  /*bd50*/  BSYNC.RECONVERGENT B3 ;  /* 0x0000000000037941 */ /* 0x000fea0003800200 */
.L_x_178:
        /* <DEDUP_REMOVED lines=25> */
[----:B---3--:R-:W-:Y:S02]  /*bef0*/  DFMA R12, R104, R16, R12 ;  /* 0x00000010680c722b */ /* 0x008fe4000000000c */
[----:B------:R-:W-:-:S06]  /*bf00*/  DFMA R16, R26, UR4, R80 ;  /* 0x000000041a107c2b */ /* 0x000fcc0008000050 */
[----:B------:R-:W-:Y:S02]  /*bf10*/  DFMA R12, R104, R12, R14 ;  /* 0x0000000c680c722b */ /* 0x000fe4000000000e */
[----:B------:R-:W-:-:S06]  /*bf20*/  DMUL R18, RZ, R16 ;  /* 0x00000010ff127228 */ /* 0x000fcc0000000000 */
        /* <DEDUP_REMOVED lines=21> */
.L_x_181:
[----:B------:R-:W-:Y:S05]  /*c080*/  BSYNC.RECONVERGENT B3 ;  /* 0x0000000000037941 */ /* 0x000fea0003800200 */
.L_x_180:
        /* <DEDUP_REMOVED lines=25> */
[----:B---3--:R-:W-:Y:S02]  /*c220*/  DFMA R12, R104, R16, R12 ;  /* 0x00000010680c722b */ /* 0x008fe4000000000c */
[----:B------:R-:W-:-:S06]  /*c230*/  DFMA R16, R70, UR4, R80 ;  /* 0x0000000446107c2b */ /* 0x000fcc0008000050 */
[----:B------:R-:W-:Y:S02]  /*c240*/  DFMA R12, R104, R12, R14 ;  /* 0x0000000c680c722b */ /* 0x000fe4000000000e */
[----:B0-----:R-:W-:-:S06]  /*c250*/  DMUL R102, RZ, R16 ;  /* 0x00000010ff667228 */ /* 0x001fcc0000000000 */
        /* <DEDUP_REMOVED lines=23> */
.L_x_185:
[----:B------:R-:W-:Y:S05]  /*c3d0*/  BSYNC.RECONVERGENT B4 ;  /* 0x0000000000047941 */ /* 0x000fea0003800200 */
.L_x_184:
[----:B------:R-:W-:-:S07]  /*c3e0*/  VIADD R20, R0, 0x1 ;  /* 0x0000000100147836 */ /* 0x000fce0000000000 */
.L_x_183:
[----:B------:R-:W-:Y:S05]  /*c3f0*/  BSYNC.RECONVERGENT B3 ;  /* 0x0000000000037941 */ /* 0x000fea0003800200 */
.L_x_182:
        /* <DEDUP_REMOVED lines=55> */
.L_x_189:
[----:B------:R-:W-:Y:S05]  /*c770*/  BSYNC.RECONVERGENT B4 ;  /* 0x0000000000047941 */ /* 0x000fea0003800200 */
.L_x_188:
[----:B------:R-:W-:-:S07]  /*c780*/  VIADD R20, R0, 0x1 ;  /* 0x0000000100147836 */ /* 0x000fce0000000000 */
.L_x_187:
[----:B------:R-:W-:Y:S05]  /*c790*/  BSYNC.RECONVERGENT B3 ;  /* 0x0000000000037941 */ /* 0x000fea0003800200 */
.L_x_186:
        /* <DEDUP_REMOVED lines=26> */
[----:B---3--:R-:W-:Y:S02]  /*c940*/  DFMA R12, R108, R16, R12 ;  /* 0x000000106c0c722b */ /* 0x008fe4000000000c */
[----:B------:R-:W-:-:S06]  /*c950*/  DFMA R16, R70, UR4, R80 ;  /* 0x0000000446107c2b */ /* 0x000fcc0008000050 */
[----:B------:R-:W-:Y:S02]  /*c960*/  DFMA R12, R108, R12, R14 ;  /* 0x0000000c6c0c722b */ /* 0x000fe4000000000e */
[----:B------:R-:W-:-:S06]  /*c970*/  DMUL R18, RZ, R16 ;  /* 0x00000010ff127228 */ /* 0x000fcc0000000000 */
[----:B----4-:R-:W-:-:S04]  /*c980*/  DFMA R12, R108, R12, R28 ;  /* 0x0000000c6c0c722b */ /* 0x010fc8000000001c */
[----:B------:R-:W-:Y:S02]  /*c990*/  FSEL R104, R18, R96, !P2 ;  /* 0x0000006012687208 */ /* 0x000fe40005000000 */
[----:B------:R-:W-:Y:S02]  /*c9a0*/  FSEL R105, R19, R97, !P2 ;  /* 0x0000006113697208 */ /* 0x000fe40005000000 */
        /* <DEDUP_REMOVED lines=16> */
.L_x_191:
[----:B------:R-:W-:Y:S05]  /*cab0*/  BSYNC.RECONVERGENT B3 ;  /* 0x0000000000037941 */ /* 0x000fea0003800200 */
.L_x_190:
        /* <DEDUP_REMOVED lines=54> */
.L_x_195:
[----:B------:R-:W-:Y:S05]  /*ce20*/  BSYNC.RECONVERGENT B4 ;  /* 0x0000000000047941 */ /* 0x000fea0003800200 */
.L_x_194:
[----:B------:R-:W-:-:S07]  /*ce30*/  VIADD R20, R0, 0x1 ;  /* 0x0000000100147836 */ /* 0x000fce0000000000 */
.L_x_193:
[----:B------:R-:W-:Y:S05]  /*ce40*/  BSYNC.RECONVERGENT B3 ;  /* 0x0000000000037941 */ /* 0x000fea0003800200 */
.L_x_192:
        /* <DEDUP_REMOVED lines=52> */
.L_x_199:
[----:B------:R-:W-:Y:S05]  /*d190*/  BSYNC.RECONVERGENT B4 ;  /* 0x0000000000047941 */ /* 0x000fea0003800200 */
.L_x_198:
[----:B------:R-:W-:-:S07]  /*d1a0*/  VIADD R20, R0, 0x1 ;  /* 0x0000000100147836 */ /* 0x000fce0000000000 */
.L_x_197:
[----:B------:R-:W-:Y:S05]  /*d1b0*/  BSYNC.RECONVERGENT B3 ;  /* 0x0000000000037941 */ /* 0x000fea0003800200 */
.L_x_196:
        /* <DEDUP_REMOVED lines=46> */
.L_x_200:
        /* <DEDUP_REMOVED lines=46> */
.L_x_202:
[----:B------:R-:W-:Y:S05]  /*d780*/  BSYNC.RECONVERGENT B0 ;  /* 0x0000000000007941 */ /* 0x000fea0003800200 */
.L_x_201:
        /* <DEDUP_REMOVED lines=34> */
.L_x_204:
        /* <DEDUP_REMOVED lines=21> */
.L_x_206:
[----:B------:R-:W-:-:S11]  /*db00*/  DMUL R12, R126, R12 ;  /* 0x0000000c7e0c7228 */ /* 0x000fd60000000000 */
.L_x_205:
[----:B------:R-:W-:Y:S05]  /*db10*/  BSYNC.RECONVERGENT B0 ;  /* 0x0000000000007941 */ /* 0x000fea0003800200 */
.L_x_203:
[----:B------:R-:W-:Y:S01]  /*db20*/  DMUL R12, R12, R72 ;  /* 0x000000480c0c7228 */ /* 0x000fe20000000000 */
[C---:B------:R-:W-:Y:S02]  /*db30*/  IMAD R15, R107.reuse, 0x8, R1 ;  /* 0x000000086b0f7824 */ /* 0x040fe400078e0201 */
[----:B------:R-:W-:-:S04]  /*db40*/  VIADD R107, R107, 0x1 ;  /* 0x000000016b6b7836 */ /* 0x000fc80000000000 */
[----:B------:R0:W-:Y:S01]  /*db50*/  STL.64 [R15+0x80], R12 ;  /* 0x0000800c0f007387 */ /* 0x0001e20000100a00 */
[----:B------:R-:W-:-:S13]  /*db60*/  ISETP.NE.AND P0, PT, R107, 0x4, PT ;  /* 0x000000046b00780c */ /* 0x000fda0003f05270 */
[----:B0-----:R-:W-:Y:S05]  /*db70*/  @P0 BRA `(.L_x_207) ;  /* 0xffffffdc00680947 */ /* 0x001fea000383ffff */
[----:B------:R-:W-:Y:S05]  /*db80*/  BSYNC.RECONVERGENT B2 ;  /* 0x0000000000027941 */ /* 0x000fea0003800200 */
.L_x_175:
[----:B------:R-:W2:Y:S04]  /*db90*/  LDL.128 R152, [R1+0x80] ;  /* 0x0000800001987983 */ /* 0x000ea80000100c00 */
[----:B------:R-:W3:Y:S01]  /*dba0*/  LDL.128 R124, [R1+0x90] ;  /* 0x00009000017c7983 */ /* 0x000ee20000100c00 */
[----:B------:R-:W-:Y:S01]  /*dbb0*/  DMUL R128, R128, 2.158203125 ;  /* 0x4001440080807828 */ /* 0x000fe20000000000 */
[----:B------:R-:W-:Y:S01]  /*dbc0*/  UMOV UR4, 0x425ed096 ;  /* 0x425ed09600047882 */ /* 0x000fe20000000000 */
[----:B------:R-:W-:Y:S01]  /*dbd0*/  UMOV UR5, 0x3fcdd97b ;  /* 0x3fcdd97b00057882 */ /* 0x000fe20000000000 */
[----:B------:R-:W-:Y:S01]  /*dbe0*/  UMOV UR6, 0x97b425ec ;  /* 0x97b425ec00067882 */ /* 0x000fe20000000000 */
[----:B------:R-:W-:Y:S01]  /*dbf0*/  UMOV UR7, 0x400512d0 ;  /* 0x400512d000077882 */ /* 0x000fe20000000000 */
[----:B------:R-:W-:Y:S01]  /*dc00*/  UMOV UR8, 0x2f684bda ;  /* 0x2f684bda00087882 */ /* 0x000fe20000000000 */
[----:B------:R-:W-:Y:S01]  /*dc10*/  UMOV UR9, 0x3fecaba1 ;  /* 0x3fecaba100097882 */ /* 0x000fe20000000000 */
[----:B------:R-:W-:Y:S01]  /*dc20*/  DMUL R130, R130, 2.158203125 ;  /* 0x4001440082827828 */ /* 0x000fe20000000000 */
[----:B------:R-:W-:Y:S01]  /*dc30*/  BSSY.RECONVERGENT B1, `(.L_x_208) ;  /* 0x000002a000017945 */ /* 0x000fe20003800200 */
[----:B------:R-:W-:Y:S01]  /*dc40*/  DFMA R128, R64, UR4, -R128 ;  /* 0x0000000440807c2b */ /* 0x000fe20008000880 */
[----:B------:R-:W-:Y:S01]  /*dc50*/  ISETP.GE.AND P3, PT, R57, RZ, PT ;  /* 0x000000ff3900720c */ /* 0x000fe20003f66270 */
[----:B------:R-:W-:-:S02]  /*dc60*/  DMUL R8, R8, 2.158203125 ;  /* 0x4001440008087828 */ /* 0x000fc40000000000 */
[----:B------:R-:W-:Y:S02]  /*dc70*/  DMUL R10, R10, 2.158203125 ;  /* 0x400144000a0a7828 */ /* 0x000fe40000000000 */
[----:B------:R-:W-:Y:S02]  /*dc80*/  DFMA R130, R66, UR4, -R130 ;  /* 0x0000000442827c2b */ /* 0x000fe40008000882 */
[----:B------:R-:W-:Y:S02]  /*dc90*/  DFMA R128, R140, UR6, R128 ;  /* 0x000000068c807c2b */ /* 0x000fe40008000080 */
[----:B------:R-:W-:Y:S02]  /*dca0*/  DFMA R8, R4, UR4, -R8 ;  /* 0x0000000404087c2b */ /* 0x000fe40008000808 */
[----:B------:R-:W-:Y:S02]  /*dcb0*/  DFMA R10, R6, UR4, -R10 ;  /* 0x00000004060a7c2b */ /* 0x000fe4000800080a */
[----:B------:R-:W-:-:S02]  /*dcc0*/  DFMA R130, R142, UR6, R130 ;  /* 0x000000068e827c2b */ /* 0x000fc40008000082 */
[----:B------:R-:W-:Y:S02]  /*dcd0*/  DFMA R128, R148, -UR8, R128 ;  /* 0x8000000894807c2b */ /* 0x000fe40008000080 */
[----:B------:R-:W-:Y:S02]  /*dce0*/  DFMA R8, R136, UR6, R8 ;  /* 0x0000000688087c2b */ /* 0x000fe40008000008 */
[----:B------:R-:W-:Y:S02]  /*dcf0*/  DFMA R10, R138, UR6, R10 ;  /* 0x000000068a0a7c2b */ /* 0x000fe4000800000a */
[----:B------:R-:W-:-:S04]  /*dd00*/  DFMA R130, R150, -UR8, R130 ;  /* 0x8000000896827c2b */ /* 0x000fc80008000082 */
[----:B------:R-:W-:Y:S02]  /*dd10*/  DFMA R8, R144, -UR8, R8 ;  /* 0x8000000890087c2b */ /* 0x000fe40008000008 */
[----:B--2---:R-:W-:Y:S02]  /*dd20*/  DFMA R128, R152, 0.061767578125, R128 ;  /* 0x3fafa0009880782b */ /* 0x004fe40000000080 */
[----:B------:R-:W-:-:S06]  /*dd30*/  DFMA R130, R154, 0.061767578125, R130 ;  /* 0x3fafa0009a82782b */ /* 0x000fcc0000000082 */
[----:B------:R-:W-:Y:S02]  /*dd40*/  DADD R2, R2, R128 ;  /* 0x0000000002027229 */ /* 0x000fe40000000080 */
[----:B------:R-:W-:-:S04]  /*dd50*/  DADD R130, R26, R130 ;  /* 0x000000001a827229 */ /* 0x000fc80000000082 */
[----:B------:R-:W0:Y:S04]  /*dd60*/  MUFU.RCP64H R13, R3 ;  /* 0x00000003000d7308 */ /* 0x000e280000001800 */
[----:B------:R-:W-:-:S05]  /*dd70*/  VIADD R12, R3, 0x300402 ;  /* 0x00300402030c7836 */ /* 0x000fca0000000000 */
[----:B------:R-:W-:Y:S01]  /*dd80*/  FSETP.GEU.AND P0, PT, |R12|, 5.8789094863358348022e-39, PT ;  /* 0x004004020c00780b */ /* 0x000fe20003f0e200 */
[----:B0-----:R-:W-:-:S08]  /*dd90*/  DFMA R14, -R2, R12, 1 ;  /* 0x3ff00000020e742b */ /* 0x001fd0000000010c */
[----:B------:R-:W-:-:S08]  /*dda0*/  DFMA R14, R14, R14, R14 ;  /* 0x0000000e0e0e722b */ /* 0x000fd0000000000e */
[----:B------:R-:W-:Y:S02]  /*ddb0*/  DFMA R16, R12, R14, R12 ;  /* 0x0000000e0c10722b */ /* 0x000fe4000000000c */
[----:B------:R-:W-:Y:S02]  /*ddc0*/  DFMA R14, R146, -UR8, R10 ;  /* 0x80000008920e7c2b */ /* 0x000fe4000800000a */
[----:B---3--:R-:W-:-:S04]  /*ddd0*/  DFMA R10, R124, 0.061767578125, R8 ;  /* 0x3fafa0007c0a782b */ /* 0x008fc80000000008 */
[----:B------:R-:W-:Y:S02]  /*dde0*/  DFMA R18, -R2, R16, 1 ;  /* 0x3ff000000212742b */ /* 0x000fe40000000110 */
[----:B------:R-:W-:Y:S02]  /*ddf0*/  DFMA R14, R126, 0.061767578125, R14 ;  /* 0x3fafa0007e0e782b */ /* 0x000fe4000000000e */
[----:B------:R-:W-:Y:S02]  /*de00*/  DADD R10, R86, R10 ;  /* 0x00000000560a7229 */ /* 0x000fe4000000000a */
[----:B------:R-:W-:Y:S02]  /*de10*/  DFMA R86, R72, 0.875, R68 ;  /* 0x3fec00004856782b */ /* 0x000fe40000000044 */
[----:B------:R-:W-:Y:S02]  /*de20*/  DFMA R8, R16, R18, R16 ;  /* 0x000000121008722b */ /* 0x000fe40000000010 */
        /* <DEDUP_REMOVED lines=10> */
.L_x_209:
[----:B------:R-:W-:Y:S05]  /*ded0*/  BSYNC.RECONVERGENT B1 ;  /* 0x0000000000017941 */ /* 0x000fea0003800200 */
.L_x_208:
        /* <DEDUP_REMOVED lines=8> */
[----:B------:R-:W-:Y:S01]  /*df60*/  SHF.R.U32.HI R0, RZ, 0x14, R57 ;  /* 0x00000014ff007819 */ /* 0x000fe20000011639 */
[----:B------:R-:W-:Y:S01]  /*df70*/  DFMA R102, R52, R10, R54 ;  /* 0x0000000a3466722b */ /* 0x000fe20000000036 */
[----:B------:R-:W-:Y:S01]  /*df80*/  ISETP.LT.AND P1, PT, R9, RZ, P1 ;  /* 0x000000ff0900720c */ /* 0x000fe20000f21270 */
[----:B------:R-:W-:Y:S01]  /*df90*/  DFMA R14, R10, -R12, R2 ;  /* 0x8000000c0a0e722b */ /* 0x000fe20000000002 */
[----:B------:R-:W-:Y:S01]  /*dfa0*/  IMAD.MOV.U32 R54, RZ, RZ, 0x55555555 ;  /* 0x55555555ff367424 */ /* 0x000fe200078e00ff */
[----:B------:R-:W-:Y:S01]  /*dfb0*/  DMUL R12, R84, UR6 ;  /* 0x00000006540c7c28 */ /* 0x000fe20008000000 */
[----:B------:R-:W-:Y:S01]  /*dfc0*/  IMAD.MOV.U32 R55, RZ, RZ, 0x3fd55555 ;  /* 0x3fd55555ff377424 */ /* 0x000fe200078e00ff */
[----:B------:R-:W-:Y:S01]  /*dfd0*/  DMUL R88, R86, UR6 ;  /* 0x0000000656587c28 */ /* 0x000fe20008000000 */
[----:B------:R-:W-:Y:S01]  /*dfe0*/  LOP3.LUT R0, R0, 0x7ff, RZ, 0xc0, !PT ;  /* 0x000007ff00007812 */ /* 0x000fe200078ec0ff */
[----:B------:R-:W-:Y:S01]  /*dff0*/  DMUL R36, R36, -R2 ;  /* 0x8000000224247228 */ /* 0x000fe20000000000 */
[----:B------:R-:W-:Y:S01]  /*e000*/  BSSY.RECONVERGENT B1, `(.L_x_210) ;  /* 0x0000044000017945 */ /* 0x000fe20003800200 */
[----:B------:R-:W0:Y:S01]  /*e010*/  F2I.F64 R25, R12 ;  /* 0x0000000c00197311 */ /* 0x000e220000301100 */
[C---:B------:R-:W-:Y:S01]  /*e020*/  DFMA R106, R50.reuse, R46, R14 ;  /* 0x0000002e326a722b */ /* 0x040fe2000000000e */
[----:B------:R-:W-:Y:S01]  /*e030*/  P2R R105, PR, RZ, 0x2 ;  /* 0x00000002ff697803 */ /* 0x000fe20000000000 */
[----:B------:R-:W-:-:S02]  /*e040*/  DMUL R50, R50, R10 ;  /* 0x0000000a32327228 */ /* 0x000fc40000000000 */
[----:B------:R-:W-:Y:S02]  /*e050*/  DSETP.GT.AND P2, PT, |R8|, 1, PT ;  /* 0x3ff000000800742a */ /* 0x000fe40003f44200 */
[----:B------:R-:W-:Y:S01]  /*e060*/  DSETP.NEU.AND P6, PT, |R56|, 0.5, PT ;  /* 0x3fe000003800742a */ /* 0x000fe20003fcd200 */
[----:B------:R-:W1:Y:S01]  /*e070*/  F2I.F64 R88, R88 ;  /* 0x0000005800587311 */ /* 0x000e620000301100 */
[----:B------:R-:W-:Y:S02]  /*e080*/  DMUL R92, R46, R10 ;  /* 0x0000000a2e5c7228 */ /* 0x000fe40000000000 */
[----:B------:R-:W-:Y:S01]  /*e090*/  VIADD R30, R107, 0x300402 ;  /* 0x003004026b1e7836 */ /* 0x000fe20000000000 */
[----:B------:R-:W-:Y:S01]  /*e0a0*/  DADD R98, R50, 1 ;  /* 0x3ff0000032627429 */ /* 0x000fe20000000000 */
[----:B------:R-:W-:Y:S01]  /*e0b0*/  SEL R104, RZ, 0x7ff00000, !P2 ;  /* 0x7ff00000ff687807 */ /* 0x000fe20005000000 */
[----:B------:R-:W-:Y:S02]  /*e0c0*/  DMUL R36, R2, R36 ;  /* 0x0000002402247228 */ /* 0x000fe40000000000 */
[----:B------:R-:W2:Y:S01]  /*e0d0*/  MUFU.RCP64H R31, R107 ;  /* 0x0000006b001f7308 */ /* 0x000ea20000001800 */
[----:B------:R-:W-:Y:S01]  /*e0e0*/  FSETP.GEU.AND P5, PT, |R30|, 5.8789094863358348022e-39, PT ;  /* 0x004004021e00780b */ /* 0x000fe20003fae200 */
[----:B------:R-:W-:Y:S01]  /*e0f0*/  DSETP.NEU.AND P4, PT, R8, -1, PT ;  /* 0xbff000000800742a */ /* 0x000fe20003f8d000 */
[----:B------:R-:W-:Y:S01]  /*e100*/  @!P3 LOP3.LUT R104, R104, 0x7ff00000, RZ, 0x3c, !PT ;  /* 0x7ff000006868b812 */ /* 0x000fe200078e3cff */
[----:B------:R-:W-:-:S02]  /*e110*/  DMUL R100, R48, R98 ;  /* 0x0000006230647228 */ /* 0x000fc40000000000 */
[----:B------:R-:W-:Y:S02]  /*e120*/  DMUL R98, R42, R98 ;  /* 0x000000622a627228 */ /* 0x000fe40000000000 */
[----:B0-----:R-:W0:Y:S01]  /*e130*/  I2F.F64 R14, R25 ;  /* 0x00000019000e7312 */ /* 0x001e220000201c00 */
[----:B------:R-:W-:Y:S01]  /*e140*/  DMUL R94, R34, -R2 ;  /* 0x80000002225e7228 */ /* 0x000fe20000000000 */
[----:B------:R-:W-:Y:S01]  /*e150*/  SEL R104, R104, 0x3ff00000, P4 ;  /* 0x3ff0000068687807 */ /* 0x000fe20002000000 */
[----:B------:R-:W-:Y:S02]  /*e160*/  DMUL R46, R32, R26 ;  /* 0x0000001a202e7228 */ /* 0x000fe40000000000 */
[-C--:B------:R-:W-:Y:S02]  /*e170*/  DMUL R92, R92, R8.reuse ;  /* 0x000000085c5c7228 */ /* 0x080fe40000000000 */
[----:B------:R-:W-:Y:S01]  /*e180*/  DMUL R96, R44, R8 ;  /* 0x000000082c607228 */ /* 0x000fe20000000000 */
[----:B-1----:R-:W1:Y:S01]  /*e190*/  I2F.F64 R16, R88 ;  /* 0x0000005800107312 */ /* 0x002e620000201c00 */
[----:B--2---:R-:W-:Y:S01]  /*e1a0*/  DFMA R18, -R106, R30, 1 ;  /* 0x3ff000006a12742b */ /* 0x004fe2000000011e */
[----:B------:R-:W-:Y:S01]  /*e1b0*/  IMAD.MOV.U32 R44, RZ, RZ, RZ ;  /* 0x000000ffff2c7224 */ /* 0x000fe200078e00ff */
[----:B0-----:R-:W-:-:S06]  /*e1c0*/  DFMA R12, R14, -UR4, R84 ;  /* 0x800000040e0c7c2b */ /* 0x001fcc0008000054 */
[----:B------:R-:W-:Y:S02]  /*e1d0*/  DFMA R28, R18, R18, R18 ;  /* 0x00000012121c722b */ /* 0x000fe40000000012 */
[----:B-1----:R-:W-:Y:S01]  /*e1e0*/  DFMA R18, R16, -UR4, R86 ;  /* 0x8000000410127c2b */ /* 0x002fe20008000056 */
[----:B------:R-:W-:Y:S01]  /*e1f0*/  UMOV UR4, 0x33145c00 ;  /* 0x33145c0000047882 */ /* 0x000fe20000000000 */
[----:B------:R-:W-:-:S04]  /*e200*/  UMOV UR5, 0x3c91a626 ;  /* 0x3c91a62600057882 */ /* 0x000fc80000000000 */
[----:B------:R-:W-:Y:S02]  /*e210*/  DFMA R52, R30, R28, R30 ;  /* 0x0000001c1e34722b */ /* 0x000fe4000000001e */
[----:B------:R-:W-:Y:S02]  /*e220*/  DFMA R12, R14, -UR4, R12 ;  /* 0x800000040e0c7c2b */ /* 0x000fe4000800000c */
[----:B------:R-:W-:Y:S02]  /*e230*/  DFMA R28, R50, -R54, 1 ;  /* 0x3ff00000321c742b */ /* 0x000fe40000000836 */
[----:B------:R-:W-:Y:S01]  /*e240*/  DFMA R18, R16, -UR4, R18 ;  /* 0x8000000410127c2b */ /* 0x000fe20008000012 */
[----:B------:R-:W-:Y:S01]  /*e250*/  UMOV UR4, 0x252049c0 ;  /* 0x252049c000047882 */ /* 0x000fe20000000000 */
[----:B------:R-:W-:Y:S01]  /*e260*/  UMOV UR5, 0x397b839a ;  /* 0x397b839a00057882 */ /* 0x000fe20000000000 */
[----:B------:R-:W-:Y:S02]  /*e270*/  DFMA R50, -R106, R52, 1 ;  /* 0x3ff000006a32742b */ /* 0x000fe40000000134 */
[----:B------:R-:W-:Y:S01]  /*e280*/  DFMA R42, R14, -UR4, R12 ;  /* 0x800000040e2a7c2b */ /* 0x000fe2000800000c */
[----:B------:R-:W-:Y:S01]  /*e290*/  VIADD R13, R0, 0xfffffc0c ;  /* 0xfffffc0c000d7836 */ /* 0x000fe20000000000 */
[----:B------:R-:W-:-:S02]  /*e2a0*/  DMUL R28, R28, 1.5 ;  /* 0x3ff800001c1c7828 */ /* 0x000fc40000000000 */
[----:B------:R-:W-:Y:S02]  /*e2b0*/  DMUL R54, R38, R26 ;  /* 0x0000001a26367228 */ /* 0x000fe40000000000 */
[-C--:B------:R-:W-:Y:S01]  /*e2c0*/  SHF.L.U32 R0, R56, R13.reuse, RZ ;  /* 0x0000000d38007219 */ /* 0x080fe200000006ff */
[----:B------:R-:W-:Y:S02]  /*e2d0*/  DFMA R48, R16, -UR4, R18 ;  /* 0x8000000410307c2b */ /* 0x000fe40008000012 */
[----:B------:R-:W-:Y:S01]  /*e2e0*/  DFMA R50, R52, R50, R52 ;  /* 0x000000323432722b */ /* 0x000fe20000000034 */
[----:B------:R-:W-:Y:S01]  /*e2f0*/  ISETP.NE.U32.AND P0, PT, R0, RZ, PT ;  /* 0x000000ff0000720c */ /* 0x000fe20003f05070 */
[----:B------:R-:W-:Y:S01]  /*e300*/  DMUL R28, R10, R28 ;  /* 0x0000001c0a1c7228 */ /* 0x000fe20000000000 */
[----:B------:R-:W-:Y:S01]  /*e310*/  SHF.L.U64.HI R0, R56, R13, R57 ;  /* 0x0000000d38007219 */ /* 0x000fe20000010239 */
[----:B------:R-:W-:Y:S02]  /*e320*/  DADD R12, R56, R8 ;  /* 0x00000000380c7229 */ /* 0x000fe40000000008 */
[----:B------:R-:W-:Y:S01]  /*e330*/  DMUL R54, R26, R54 ;  /* 0x000000361a367228 */ /* 0x000fe20000000000 */
[----:B------:R-:W-:Y:S01]  /*e340*/  ISETP.NE.AND.EX P0, PT, R0, -0x80000000, PT, P0 ;  /* 0x800000000000780c */ /* 0x000fe20003f05300 */
[----:B------:R-:W-:-:S02]  /*e350*/  DMUL R52, R2, R36 ;  /* 0x0000002402347228 */ /* 0x000fc40000000000 */
[----:B------:R-:W-:Y:S01]  /*e360*/  DMUL R90, R10, R28 ;  /* 0x0000001c0a5a7228 */ /* 0x000fe20000000000 */
[----:B------:R-:W-:-:S03]  /*e370*/  SEL R89, R9, RZ, !P0 ;  /* 0x000000ff09597207 */ /* 0x000fc60004000000 */
[----:B------:R-:W-:Y:S02]  /*e380*/  LOP3.LUT R45, R13, 0x7ff00000, RZ, 0xc0, !PT ;  /* 0x7ff000000d2d7812 */ /* 0x000fe400078ec0ff */
[----:B------:R-:W-:-:S04]  /*e390*/  SEL R89, R89, RZ, P6 ;  /* 0x000000ff59597207 */ /* 0x000fc80003000000 */
[----:B------:R-:W-:Y:S01]  /*e3a0*/  @!P3 LOP3.LUT R89, R89, 0x7ff00000, RZ, 0xfc, !PT ;  /* 0x7ff000005959b812 */ /* 0x000fe200078efcff */
        /* <DEDUP_REMOVED lines=9> */
.L_x_211:
[----:B------:R-:W-:Y:S05]  /*e440*/  BSYNC.RECONVERGENT B1 ;  /* 0x0000000000017941 */ /* 0x000fea0003800200 */
.L_x_210:
[----:B------:R-:W-:Y:S01]  /*e450*/  BSSY.RECONVERGENT B2, `(.L_x_212) ;  /* 0x0000210000027945 */ /* 0x000fe20003800200 */
.L_x_244:
        /* <DEDUP_REMOVED lines=12> */
[----:B------:R-:W-:Y:S02]  /*e520*/  IMAD.MOV.U32 R32, RZ, RZ, R14 ;  /* 0x000000ffff207224 */ /* 0x000fe400078e000e */
[----:B------:R-:W-:-:S07]  /*e530*/  IMAD.MOV.U32 R33, RZ, RZ, R15 ;  /* 0x000000ffff217224 */ /* 0x000fce00078e000f */
.L_x_214:
[----:B------:R-:W-:Y:S05]  /*e540*/  BSYNC.RECONVERGENT B3 ;  /* 0x0000000000037941 */ /* 0x000fea0003800200 */
.L_x_213:
        /* <DEDUP_REMOVED lines=18> */
[C---:B------:R-:W-:Y:S01]  /*e670*/  DSETP.NEU.AND P3, PT, |R86|.reuse, +INF , PT ;  /* 0x7ff000005600742a */ /* 0x040fe20003f6d200 */
[----:B------:R-:W-:Y:S01]  /*e680*/  UMOV UR5, 0x401921fb ;  /* 0x401921fb00057882 */ /* 0x000fe20000000000 */
[----:B------:R-:W-:Y:S01]  /*e690*/  FSEL R38, R38, -8.06006814911005101289e+34, !P0 ;  /* 0xf9785eba26267808 */ /* 0x000fe20004000000 */
[----:B------:R-:W-:Y:S01]  /*e6a0*/  BSSY.RECONVERGENT B3, `(.L_x_215) ;  /* 0x000001e000037945 */ /* 0x000fe20003800200 */
[----:B------:R-:W-:Y:S01]  /*e6b0*/  FSEL R39, -R20, 0.11223486810922622681, !P0 ;  /* 0x3de5db6514277808 */ /* 0x000fe20004000100 */
[----:B------:R-:W-:Y:S01]  /*e6c0*/  DSETP.GE.AND P5, PT, |R86|, 2.14748364800000000000e+09, PT ;  /* 0x41e000005600742a */ /* 0x000fe20003fa6200 */
[----:B------:R-:W-:-:S02]  /*e6d0*/  LOP3.LUT P1, RZ, R0, 0x2, RZ, 0xc0, !PT ;  /* 0x0000000200ff7812 */ /* 0x000fc4000782c0ff */
[----:B------:R-:W-:Y:S02]  /*e6e0*/  SEL R0, R88, RZ, P3 ;  /* 0x000000ff58007207 */ /* 0x000fe40001800000 */
[----:B--2---:R-:W-:-:S08]  /*e6f0*/  DFMA R28, R36, R38, R28 ;  /* 0x00000026241c722b */ /* 0x004fd0000000001c */
[----:B------:R-:W-:-:S08]  /*e700*/  DFMA R28, R36, R28, R30 ;  /* 0x0000001c241c722b */ /* 0x000fd0000000001e */
[----:B---3--:R-:W-:-:S08]  /*e710*/  DFMA R16, R36, R28, R16 ;  /* 0x0000001c2410722b */ /* 0x008fd00000000010 */
[----:B------:R-:W-:-:S08]  /*e720*/  DFMA R16, R36, R16, R18 ;  /* 0x000000102410722b */ /* 0x000fd00000000012 */
[----:B----4-:R-:W-:-:S08]  /*e730*/  DFMA R12, R36, R16, R12 ;  /* 0x00000010240c722b */ /* 0x010fd0000000000c */
[----:B------:R-:W-:Y:S02]  /*e740*/  DFMA R12, R36, R12, R14 ;  /* 0x0000000c240c722b */ /* 0x000fe4000000000e */
[----:B------:R-:W-:-:S06]  /*e750*/  DFMA R14, R72, 0.875, R68 ;  /* 0x3fec0000480e782b */ /* 0x000fcc0000000044 */
[----:B------:R-:W-:Y:S02]  /*e760*/  DFMA R32, R12, R32, R32 ;  /* 0x000000200c20722b */ /* 0x000fe40000000020 */
[----:B------:R-:W-:Y:S02]  /*e770*/  DFMA R12, R36, R12, 1 ;  /* 0x3ff00000240c742b */ /* 0x000fe4000000000c */
[----:B------:R-:W-:-:S08]  /*e780*/  DFMA R14, R14, UR4, R80 ;  /* 0x000000040e0e7c2b */ /* 0x000fd00008000050 */
[----:B------:R-:W-:Y:S02]  /*e790*/  FSEL R18, R12, R32, !P0 ;  /* 0x000000200c127208 */ /* 0x000fe40004000000 */
[----:B------:R-:W-:Y:S01]  /*e7a0*/  FSEL R19, R13, R33, !P0 ;  /* 0x000000210d137208 */ /* 0x000fe20004000000 */
[----:B------:R-:W-:Y:S02]  /*e7b0*/  DSETP.LTU.OR P0, PT, |R86|, 2.14748364800000000000e+09, !P3 ;  /* 0x41e000005600742a */ /* 0x000fe40005f09600 */
[----:B------:R-:W-:-:S03]  /*e7c0*/  DMUL R12, RZ, R14 ;  /* 0x0000000eff0c7228 */ /* 0x000fc60000000000 */
[----:B------:R-:W-:-:S07]  /*e7d0*/  DADD R16, RZ, -R18 ;  /* 0x00000000ff107229 */ /* 0x000fce0000000812 */
[----:B------:R-:W-:Y:S02]  /*e7e0*/  FSEL R34, R12, R48, !P3 ;  /* 0x000000300c227208 */ /* 0x000fe40005800000 */
[----:B------:R-:W-:Y:S02]  /*e7f0*/  FSEL R35, R13, R49, !P3 ;  /* 0x000000310d237208 */ /* 0x000fe40005800000 */
        /* <DEDUP_REMOVED lines=8> */
.L_x_216:
[----:B------:R-:W-:Y:S05]  /*e880*/  BSYNC.RECONVERGENT B3 ;  /* 0x0000000000037941 */ /* 0x000fea0003800200 */
.L_x_215:
        /* <DEDUP_REMOVED lines=26> */
[----:B------:R-:W-:-:S06]  /*ea30*/  DMUL R16, RZ, R84 ;  /* 0x00000054ff107228 */ /* 0x000fcc0000000000 */
[----:B------:R-:W-:-:S04]  /*ea40*/  DFMA R12, R38, R12, R18 ;  /* 0x0000000c260c722b */ /* 0x000fc80000000012 */
[----:B------:R-:W-:Y:S02]  /*ea50*/  FSEL R36, R16, R42, !P2 ;  /* 0x0000002a10247208 */ /* 0x000fe40005000000 */
[----:B------:R-:W-:Y:S02]  /*ea60*/  FSEL R37, R17, R43, !P2 ;  /* 0x0000002b11257208 */ /* 0x000fe40005000000 */
[----:B------:R-:W-:Y:S02]  /*ea70*/  DFMA R34, R12, R34, R34 ;  /* 0x000000220c22722b */ /* 0x000fe40000000022 */
[----:B------:R-:W-:-:S10]  /*ea80*/  DFMA R12, R38, R12, 1 ;  /* 0x3ff00000260c742b */ /* 0x000fd4000000000c */
[----:B------:R-:W-:Y:S02]  /*ea90*/  FSEL R14, R12, R34, !P0 ;  /* 0x000000220c0e7208 */ /* 0x000fe40004000000 */
[----:B------:R-:W-:Y:S02]  /*eaa0*/  FSEL R15, R13, R35, !P0 ;  /* 0x000000230d0f7208 */ /* 0x000fe40004000000 */
[----:B------:R-:W-:Y:S02]  /*eab0*/  LOP3.LUT P0, RZ, R0, 0x2, RZ, 0xc0, !PT ;  /* 0x0000000200ff7812 */ /* 0x000fe4000780c0ff */
[----:B------:R-:W-:Y:S02]  /*eac0*/  SEL R0, R25, RZ, P2 ;  /* 0x000000ff19007207 */ /* 0x000fe40001000000 */
[----:B------:R-:W-:-:S10]  /*ead0*/  DADD R12, RZ, -R14 ;  /* 0x00000000ff0c7229 */ /* 0x000fd4000000080e */
        /* <DEDUP_REMOVED lines=10> */
.L_x_218:
[----:B------:R-:W-:Y:S05]  /*eb80*/  BSYNC.RECONVERGENT B3 ;  /* 0x0000000000037941 */ /* 0x000fea0003800200 */
.L_x_217:
        /* <DEDUP_REMOVED lines=28> */
[----:B------:R-:W-:-:S06]  /*ed50*/  DFMA R16, R72, 0.875, R68 ;  /* 0x3fec00004810782b */ /* 0x000fcc0000000044 */
        /* <DEDUP_REMOVED lines=12> */
[----:B------:R-:W-:Y:S01]  /*ee20*/  BSSY.RECONVERGENT B4, `(.L_x_221) ;  /* 0x000000b000047945 */ /* 0x000fe20003800200 */
[----:B------:R-:W-:Y:S02]  /*ee30*/  IMAD.MOV.U32 R0, RZ, RZ, R88 ;  /* 0x000000ffff007224 */ /* 0x000fe400078e0058 */
[----:B------:R-:W-:Y:S02]  /*ee40*/  IMAD.MOV.U32 R36, RZ, RZ, R48 ;  /* 0x000000ffff247224 */ /* 0x000fe400078e0030 */
[----:B------:R-:W-:Y:S01]  /*ee50*/  IMAD.MOV.U32 R37, RZ, RZ, R49 ;  /* 0x000000ffff257224 */ /* 0x000fe200078e0031 */
[----:B------:R-:W-:Y:S06]  /*ee60*/  @!P5 BRA `(.L_x_222) ;  /* 0x000000000018d947 */ /* 0x000fec0003800000 */
[----:B------:R-:W-:Y:S01]  /*ee70*/  IMAD.MOV.U32 R14, RZ, RZ, R16 ;  /* 0x000000ffff0e7224 */ /* 0x000fe200078e0010 */
[----:B------:R-:W-:Y:S01]  /*ee80*/  MOV R20, 0xeeb0 ;  /* 0x0000eeb000147802 */ /* 0x000fe20000000f00 */
[----:B------:R-:W-:-:S07]  /*ee90*/  IMAD.MOV.U32 R24, RZ, RZ, R17 ;  /* 0x000000ffff187224 */ /* 0x000fce00078e0011 */
[----:B------:R-:W-:Y:S05]  /*eea0*/  CALL.REL.NOINC `($rkck$__internal_trig_reduction_slowpathd) ;  /* 0x0000003c006c7944 */ /* 0x000fea0003c00000 */
[----:B------:R-:W-:Y:S02]  /*eeb0*/  IMAD.MOV.U32 R36, RZ, RZ, R14 ;  /* 0x000000ffff247224 */ /* 0x000fe400078e000e */
[----:B------:R-:W-:-:S07]  /*eec0*/  IMAD.MOV.U32 R37, RZ, RZ, R15 ;  /* 0x000000ffff257224 */ /* 0x000fce00078e000f */
.L_x_222:
[----:B------:R-:W-:Y:S05]  /*eed0*/  BSYNC.RECONVERGENT B4 ;  /* 0x0000000000047941 */ /* 0x000fea0003800200 */
.L_x_221:
[----:B------:R-:W-:-:S07]  /*eee0*/  VIADD R20, R0, 0x1 ;  /* 0x0000000100147836 */ /* 0x000fce0000000000 */
.L_x_220:
[----:B------:R-:W-:Y:S05]  /*eef0*/  BSYNC.RECONVERGENT B3 ;  /* 0x0000000000037941 */ /* 0x000fea0003800200 */
.L_x_219:
        /* <DEDUP_REMOVED lines=52> */
.L_x_226:
[----:B------:R-:W-:Y:S05]  /*f240*/  BSYNC.RECONVERGENT B4 ;  /* 0x0000000000047941 */ /* 0x000fea0003800200 */
.L_x_225:
[----:B------:R-:W-:-:S07]  /*f250*/  VIADD R20, R0, 0x1 ;  /* 0x0000000100147836 */ /* 0x000fce0000000000 */
.L_x_224:
[----:B------:R-:W-:Y:S05]  /*f260*/  BSYNC.RECONVERGENT B3 ;  /* 0x0000000000037941 */ /* 0x000fea0003800200 */
.L_x_223:
        /* <DEDUP_REMOVED lines=23> */
[C---:B------:R-:W-:Y:S01]  /*f3e0*/  DSETP.GE.AND P4, PT, |R86|.reuse, 2.14748364800000000000e+09, PT ;  /* 0x41e000005600742a */ /* 0x040fe20003f86200 */
[----:B------:R-:W-:Y:S01]  /*f3f0*/  SEL R0, R88, RZ, P2 ;  /* 0x000000ff58007207 */ /* 0x000fe20001000000 */
[----:B------:R-:W-:-:S03]  /*f400*/  DSETP.LTU.OR P1, PT, |R86|, 2.14748364800000000000e+09, !P2 ;  /* 0x41e000005600742a */ /* 0x000fc60005729600 */
        /* <DEDUP_REMOVED lines=26> */
.L_x_228:
[----:B------:R-:W-:Y:S05]  /*f5b0*/  BSYNC.RECONVERGENT B3 ;  /* 0x0000000000037941 */ /* 0x000fea0003800200 */
.L_x_227:
        /* <DEDUP_REMOVED lines=51> */
.L_x_232:
[----:B------:R-:W-:Y:S05]  /*f8f0*/  BSYNC.RECONVERGENT B4 ;  /* 0x0000000000047941 */ /* 0x000fea0003800200 */
.L_x_231:
[----:B------:R-:W-:-:S07]  /*f900*/  VIADD R20, R0, 0x1 ;  /* 0x0000000100147836 */ /* 0x000fce0000000000 */
.L_x_230:
[----:B------:R-:W-:Y:S05]  /*f910*/  BSYNC.RECONVERGENT B3 ;  /* 0x0000000000037941 */ /* 0x000fea0003800200 */
.L_x_229:
        /* <DEDUP_REMOVED lines=25> */
[----:B------:R-:W-:-:S06]  /*fab0*/  DFMA R16, R72, 0.875, R68 ;  /* 0x3fec00004810782b */ /* 0x000fcc0000000044 */
        /* <DEDUP_REMOVED lines=26> */
.L_x_236:
[----:B------:R-:W-:Y:S05]  /*fc60*/  BSYNC.RECONVERGENT B4 ;  /* 0x0000000000047941 */ /* 0x000fea0003800200 */
.L_x_235:
[----:B------:R-:W-:-:S07]  /*fc70*/  VIADD R20, R0, 0x1 ;  /* 0x0000000100147836 */ /* 0x000fce0000000000 */
.L_x_234:
[----:B------:R-:W-:Y:S05]  /*fc80*/  BSYNC.RECONVERGENT B3 ;  /* 0x0000000000037941 */ /* 0x000fea0003800200 */
.L_x_233:
        /* <DEDUP_REMOVED lines=46> */
.L_x_237:
[----:B------:R-:W-:Y:S01]  /*ff70*/  SHF.R.U32.HI R0, RZ, 0x14, R57 ;  /* 0x00000014ff007819 */ /* 0x000fe20000011639 */
[----:B------:R-:W-:Y:S01]  /*ff80*/  IMAD.MOV.U32 R15, RZ, RZ, R16 ;  /* 0x000000ffff0f7224 */ /* 0x000fe200078e0010 */
[----:B------:R-:W-:Y:S01]  /*ff90*/  DSETP.NAN.OR P3, PT, R8, R8, P3 ;  /* 0x000000080800722a */ /* 0x000fe20001f68400 */
[----:B------:R-:W-:Y:S01]  /*ffa0*/  ISETP.GE.AND P1, PT, R9, RZ, PT ;  /* 0x000000ff0900720c */ /* 0x000fe20003f26270 */
[----:B------:R-:W-:Y:S01]  /*ffb0*/  BSSY.RECONVERGENT B0, `(.L_x_238) ;  /* 0x0000028000007945 */ /* 0x000fe20003800200 */
[----:B------:R-:W-:Y:S02]  /*ffc0*/  LOP3.LUT R0, R0, 0x7ff, RZ, 0xc0, !PT ;  /* 0x000007ff00007812 */ /* 0x000fe400078ec0ff */
[----:B------:R-:W-:Y:S01]  /*ffd0*/  DADD R12, -RZ, -R14 ;  /* 0x00000000ff0c7229 */ /* 0x000fe2000000090e */
[----:B------:R-:W-:Y:S02]  /*ffe0*/  ISETP.NE.OR P3, PT, R45, 0x7ff00000, P3 ;  /* 0x7ff000002d00780c */ /* 0x000fe40001f65670 */
[----:B------:R-:W-:Y:S01]  /*fff0*/  VIADD R17, R0, 0xfffffc0c ;  /* 0xfffffc0c00117836 */ /* 0x000fe20000000000 */
[----:B------:R-:W-:-:S04]  /*10000*/  ISETP.NE.AND P5, PT, R105, RZ, PT ;  /* 0x000000ff6900720c */ /* 0x000fc80003fa5270 */
[CC--:B------:R-:W-:Y:S02]  /*10010*/  SHF.L.U32 R0, R56.reuse, R17.reuse, RZ ;  /* 0x0000001138007219 */ /* 0x0c0fe400000006ff */
[----:B------:R-:W-:Y:S02]  /*10020*/  SHF.L.U64.HI R17, R56, R17, R57 ;  /* 0x0000001138117219 */ /* 0x000fe40000010239 */
[----:B------:R-:W-:-:S04]  /*10030*/  ISETP.NE.U32.AND P0, PT, R0, RZ, PT ;  /* 0x000000ff0000720c */ /* 0x000fc80003f05070 */
[----:B------:R-:W-:-:S04]  /*10040*/  ISETP.NE.AND.EX P0, PT, R17, -0x80000000, PT, P0 ;  /* 0x800000001100780c */ /* 0x000fc80003f05300 */
[----:B------:R-:W-:Y:S02]  /*10050*/  FSEL R15, R12, R14, !P0 ;  /* 0x0000000e0c0f7208 */ /* 0x000fe40004000000 */
[----:B------:R-:W-:Y:S01]  /*10060*/  FSEL R17, R13, R16, !P0 ;  /* 0x000000100d117208 */ /* 0x000fe20004000000 */
[C---:B------:R-:W-:Y:S01]  /*10070*/  DADD R12, R56.reuse, R8 ;  /* 0x00000000380c7229 */ /* 0x040fe20000000008 */
[----:B------:R-:W-:Y:S02]  /*10080*/  FSEL R0, R15, R14, !P1 ;  /* 0x0000000e0f007208 */ /* 0x000fe40004800000 */
[----:B------:R-:W-:Y:S02]  /*10090*/  FSEL R14, R17, R16, !P1 ;  /* 0x00000010110e7208 */ /* 0x000fe40004800000 */
[----:B------:R-:W-:Y:S02]  /*100a0*/  FSEL R0, R0, RZ, !P5 ;  /* 0x000000ff00007208 */ /* 0x000fe40006800000 */
[----:B------:R-:W-:Y:S01]  /*100b0*/  FSEL R14, R14, -QNAN , !P5 ;  /* 0xfff800000e0e7808 */ /* 0x000fe20006800000 */
[----:B------:R-:W-:Y:S01]  /*100c0*/  DSETP.NEU.AND P5, PT, R56, RZ, PT ;  /* 0x000000ff3800722a */ /* 0x000fe20003fad000 */
[----:B------:R-:W-:-:S02]  /*100d0*/  FSEL R15, R0, RZ, P2 ;  /* 0x000000ff000f7208 */ /* 0x000fc40001000000 */
[----:B------:R-:W-:Y:S02]  /*100e0*/  FSEL R17, R89, R14, !P2 ;  /* 0x0000000e59117208 */ /* 0x000fe40005000000 */
[----:B------:R-:W-:Y:S02]  /*100f0*/  FSEL R12, R15, R12, P4 ;  /* 0x0000000c0f0c7208 */ /* 0x000fe40002000000 */
[----:B------:R-:W-:Y:S01]  /*10100*/  FSEL R13, R17, R13, P4 ;  /* 0x0000000d110d7208 */ /* 0x000fe20002000000 */
[----:B------:R-:W-:Y:S06]  /*10110*/  @P3 BRA `(.L_x_239) ;  /* 0x0000000000443947 */ /* 0x000fec0003800000 */
        /* <DEDUP_REMOVED lines=17> */
.L_x_239:
[----:B------:R-:W-:Y:S05]  /*10230*/  BSYNC.RECONVERGENT B0 ;  /* 0x0000000000007941 */ /* 0x000fea0003800200 */
.L_x_238:
[----:B------:R-:W-:Y:S01]  /*10240*/  DSETP.NEU.AND P0, PT, R8, 1, PT ;  /* 0x3ff000000800742a */ /* 0x000fe20003f0d000 */
[----:B------:R-:W-:Y:S01]  /*10250*/  FSEL R12, R12, RZ, P5 ;  /* 0x000000ff0c0c7208 */ /* 0x000fe20002800000 */
[----:B------:R-:W-:Y:S01]  /*10260*/  DMUL R32, R40, R32 ;  /* 0x0000002028207228 */ /* 0x000fe20000000000 */
[----:B------:R-:W-:Y:S01]  /*10270*/  FSEL R13, R13, 1.875, P5 ;  /* 0x3ff000000d0d7808 */ /* 0x000fe20002800000 */
[----:B------:R-:W-:Y:S01]  /*10280*/  BSSY.RECONVERGENT B0, `(.L_x_240) ;  /* 0x0000026000007945 */ /* 0x000fe20003800200 */
[----:B------:R-:W-:Y:S01]  /*10290*/  DADD R38, R46, -R38 ;  /* 0x000000002e267229 */ /* 0x000fe20000000826 */
[----:B------:R-:W-:Y:S02]  /*102a0*/  FSEL R12, R12, RZ, P0 ;  /* 0x000000ff0c0c7208 */ /* 0x000fe40000000000 */
[----:B------:R-:W-:Y:S02]  /*102b0*/  FSEL R13, R13, 1.875, P0 ;  /* 0x3ff000000d0d7808 */ /* 0x000fe40000000000 */
[----:B------:R-:W-:-:S04]  /*102c0*/  ISETP.GT.AND P0, PT, R44, 0x1, PT ;  /* 0x000000012c00780c */ /* 0x000fc80003f04270 */
[----:B------:R-:W-:-:S08]  /*102d0*/  DFMA R12, R102, R12, -R100 ;  /* 0x0000000c660c722b */ /* 0x000fd00000000864 */
[----:B------:R-:W-:-:S08]  /*102e0*/  DADD R12, -R96, R12 ;  /* 0x00000000600c7229 */ /* 0x000fd0000000010c */
[----:B------:R-:W-:-:S08]  /*102f0*/  DADD R12, -R92, R12 ;  /* 0x000000005c0c7229 */ /* 0x000fd0000000010c */
[----:B------:R-:W-:-:S08]  /*10300*/  DADD R12, -R90, R12 ;  /* 0x000000005a0c7229 */ /* 0x000fd0000000010c */
[----:B------:R-:W-:-:S08]  /*10310*/  DFMA R12, R98, -R34, R12 ;  /* 0x80000022620c722b */ /* 0x000fd0000000000c */
[----:B------:R-:W-:-:S08]  /*10320*/  DFMA R12, R2, -R32, R12 ;  /* 0x80000020020c722b */ /* 0x000fd0000000000c */
[----:B------:R-:W-:Y:S01]  /*10330*/  DADD R12, R54, R12 ;  /* 0x00000000360c7229 */ /* 0x000fe2000000000c */
        /* <DEDUP_REMOVED lines=8> */
.L_x_241:
[----:B------:R-:W-:-:S13]  /*103c0*/  ISETP.NE.AND P0, PT, R44, 0x2, PT ;  /* 0x000000022c00780c */ /* 0x000fda0003f05270 */
[----:B------:R-:W-:Y:S05]  /*103d0*/  @!P0 BRA `(.L_x_243) ;  /* 0x00000000003c8947 */ /* 0x000fea0003800000 */
[----:B------:R-:W0:Y:S01]  /*103e0*/  LDC.64 R14, c[0x0][0x388] ;  /* 0x0000e200ff0e7b82 */ /* 0x000e220000000a00 */
[----:B------:R-:W-:Y:S02]  /*103f0*/  R2UR UR4, R22 ;  /* 0x00000000160472ca */ /* 0x000fe400000e0000 */
[----:B------:R-:W-:-:S13]  /*10400*/  R2UR UR5, R23 ;  /* 0x00000000170572ca */ /* 0x000fda00000e0000 */
[----:B0-----:R-:W2:Y:S01]  /*10410*/  LDG.E.64 R14, desc[UR4][R14.64+0x48] ;  /* 0x000048040e0e7981 */ /* 0x001ea2000c1e1b00 */
[----:B------:R-:W-:Y:S02]  /*10420*/  DMUL R12, R94, R38 ;  /* 0x000000265e0c7228 */ /* 0x000fe40000000000 */
[----:B------:R-:W-:-:S06]  /*10430*/  DMUL R16, R10, 3 ;  /* 0x400800000a107828 */ /* 0x000fcc0000000000 */
[----:B------:R-:W-:Y:S02]  /*10440*/  DFMA R12, R52, R36, R12 ;  /* 0x00000024340c722b */ /* 0x000fe4000000000c */
[----:B------:R-:W-:-:S06]  /*10450*/  DMUL R16, R16, R8 ;  /* 0x0000000810107228 */ /* 0x000fcc0000000000 */
[----:B------:R-:W-:Y:S02]  /*10460*/  DMUL R12, R12, 3 ;  /* 0x400800000c0c7828 */ /* 0x000fe40000000000 */
[----:B------:R-:W-:-:S06]  /*10470*/  DMUL R16, R26, R16 ;  /* 0x000000101a107228 */ /* 0x000fcc0000000000 */
[----:B--2---:R-:W-:-:S08]  /*10480*/  DMUL R12, R12, R14 ;  /* 0x0000000e0c0c7228 */ /* 0x004fd00000000000 */
[----:B------:R-:W-:-:S08]  /*10490*/  DMUL R12, R12, R8 ;  /* 0x000000080c0c7228 */ /* 0x000fd00000000000 */
[----:B------:R-:W-:-:S08]  /*104a0*/  DMUL R12, R12, R8 ;  /* 0x000000080c0c7228 */ /* 0x000fd00000000000 */
[----:B------:R-:W-:Y:S01]  /*104b0*/  DFMA R12, R12, R8, -R16 ;  /* 0x000000080c0c722b */ /* 0x000fe20000000810 */
[----:B------:R-:W-:Y:S10]  /*104c0*/  BRA `(.L_x_242) ;  /* 0x0000000000047947 */ /* 0x000ff40003800000 */
.L_x_243:
[----:B------:R-:W-:-:S11]  /*104d0*/  DMUL R12, R50, R12 ;  /* 0x0000000c320c7228 */ /* 0x000fd60000000000 */
.L_x_242:
[----:B------:R-:W-:Y:S05]  /*104e0*/  BSYNC.RECONVERGENT B0 ;  /* 0x0000000000007941 */ /* 0x000fea0003800200 */
.L_x_240:
[----:B------:R-:W-:Y:S01]  /*104f0*/  DMUL R12, R12, R72 ;  /* 0x000000480c0c7228 */ /* 0x000fe20000000000 */
[C---:B------:R-:W-:Y:S02]  /*10500*/  IMAD R15, R44.reuse, 0x8, R1 ;  /* 0x000000082c0f7824 */ /* 0x040fe400078e0201 */
[----:B------:R-:W-:-:S04]  /*10510*/  VIADD R44, R44, 0x1 ;  /* 0x000000012c2c7836 */ /* 0x000fc80000000000 */
[----:B------:R0:W-:Y:S01]  /*10520*/  STL.64 [R15+0xa0], R12 ;  /* 0x0000a00c0f007387 */ /* 0x0001e20000100a00 */
[----:B------:R-:W-:-:S13]  /*10530*/  ISETP.NE.AND P0, PT, R44, 0x4, PT ;  /* 0x000000042c00780c */ /* 0x000fda0003f05270 */
[----:B0-----:R-:W-:Y:S05]  /*10540*/  @P0 BRA `(.L_x_244) ;  /* 0xffffffdc00c40947 */ /* 0x001fea000383ffff */
[----:B------:R-:W-:Y:S05]  /*10550*/  BSYNC.RECONVERGENT B2 ;  /* 0x0000000000027941 */ /* 0x000fea0003800200 */
.L_x_212:
[----:B------:R-:W2:Y:S01]  /*10560*/  LDL.128 R12, [R1+0xa0] ;  /* 0x0000a000010c7983 */ /* 0x000ea20000100c00 */
[----:B------:R-:W-:Y:S01]  /*10570*/  UMOV UR4, 0x65965970 ;  /* 0x6596597000047882 */ /* 0x000fe20000000000 */
[----:B------:R-:W-:Y:S01]  /*10580*/  UMOV UR5, 0x3f719659 ;  /* 0x3f71965900057882 */ /* 0x000fe20000000000 */
[----:B------:R-:W-:Y:S01]  /*10590*/  IMAD.MOV.U32 R10, RZ, RZ, 0x1 ;  /* 0x00000001ff0a7424 */ /* 0x000fe200078e00ff */
[----:B------:R-:W-:Y:S01]  /*105a0*/  DMUL R2, R64, UR4 ;  /* 0x0000000440027c28 */ /* 0x000fe20008000000 */
[----:B------:R-:W-:Y:S01]  /*105b0*/  UMOV UR4, 0x9af1560f ;  /* 0x9af1560f00047882 */ /* 0x000fe20000000000 */
[----:B------:R-:W-:Y:S01]  /*105c0*/  UMOV UR5, 0x3f931ddb ;  /* 0x3f931ddb00057882 */ /* 0x000fe20000000000 */
[----:B------:R-:W-:Y:S05]  /*105d0*/  BSSY.RECONVERGENT B0, `(.L_x_245) ;  /* 0x0000028000007945 */ /* 0x000fea0003800200 */
[----:B------:R-:W-:Y:S01]  /*105e0*/  DFMA R2, R140, UR4, -R2 ;  /* 0x000000048c027c2b */ /* 0x000fe20008000802 */
[----:B------:R-:W-:Y:S01]  /*105f0*/  UMOV UR4, 0x8676f311 ;  /* 0x8676f31100047882 */ /* 0x000fe20000000000 */
[----:B------:R-:W-:-:S06]  /*10600*/  UMOV UR5, 0x3fa17cc4 ;  /* 0x3fa17cc400057882 */ /* 0x000fcc0000000000 */
[----:B------:R-:W-:Y:S01]  /*10610*/  DFMA R2, R148, -UR4, R2 ;  /* 0x8000000494027c2b */ /* 0x000fe20008000002 */
[----:B------:R-:W-:Y:S01]  /*10620*/  UMOV UR4, 0x92492493 ;  /* 0x9249249300047882 */ /* 0x000fe20000000000 */
[----:B------:R-:W-:-:S06]  /*10630*/  UMOV UR5, 0x3f93c924 ;  /* 0x3f93c92400057882 */ /* 0x000fcc0000000000 */
[----:B------:R-:W-:Y:S01]  /*10640*/  DFMA R2, R152, -UR4, R2 ;  /* 0x8000000498027c2b */ /* 0x000fe20008000002 */
[----:B------:R-:W-:Y:S01]  /*10650*/  UMOV UR4, 0x2ed5a580 ;  /* 0x2ed5a58000047882 */ /* 0x000fe20000000000 */
[----:B------:R-:W-:-:S06]  /*10660*/  UMOV UR5, 0x3fa40534 ;  /* 0x3fa4053400057882 */ /* 0x000fcc0000000000 */
[----:B--2---:R-:W-:Y:S01]  /*10670*/  DFMA R2, R12, UR4, R2 ;  /* 0x000000040c027c2b */ /* 0x004fe20008000002 */
[----:B------:R-:W-:Y:S01]  /*10680*/  UMOV UR4, 0xfea6b347 ;  /* 0xfea6b34700047882 */ /* 0x000fe20000000000 */
[----:B------:R-:W-:-:S06]  /*10690*/  UMOV UR5, 0x39e95a5e ;  /* 0x39e95a5e00057882 */ /* 0x000fcc0000000000 */
[----:B------:R-:W-:-:S06]  /*106a0*/  DADD R18, -RZ, |R2| ;  /* 0x00000000ff127229 */ /* 0x000fcc0000000502 */
[----:B------:R-:W0:Y:S02]  /*106b0*/  MUFU.RCP64H R11, R19 ;  /* 0x00000013000b7308 */ /* 0x000e240000001800 */
[----:B0-----:R-:W-:-:S08]  /*106c0*/  DFMA R8, -|R2|, R10, 1 ;  /* 0x3ff000000208742b */ /* 0x001fd0000000030a */
[----:B------:R-:W-:Y:S02]  /*106d0*/  DFMA R16, R8, R8, R8 ;  /* 0x000000080810722b */ /* 0x000fe40000000008 */
[----:B------:R-:W-:-:S06]  /*106e0*/  DFMA R8, |R64|, R72, |R78| ;  /* 0x000000484008722b */ /* 0x000fcc000000064e */
[----:B------:R-:W-:Y:S02]  /*106f0*/  DFMA R16, R10, R16, R10 ;  /* 0x000000100a10722b */ /* 0x000fe4000000000a */
[----:B------:R-:W-:Y:S01]  /*10700*/  DADD R8, R8, UR4 ;  /* 0x0000000408087e29 */ /* 0x000fe20008000000 */
[----:B------:R-:W-:Y:S01]  /*10710*/  UMOV UR4, 0x812dea11 ;  /* 0x812dea1100047882 */ /* 0x000fe20000000000 */
[----:B------:R-:W-:-:S04]  /*10720*/  UMOV UR5, 0x3d719799 ;  /* 0x3d71979900057882 */ /* 0x000fc80000000000 */
[----:B------:R-:W-:Y:S02]  /*10730*/  DFMA R10, -|R2|, R16, 1 ;  /* 0x3ff00000020a742b */ /* 0x000fe40000000310 */
[----:B------:R-:W-:-:S06]  /*10740*/  DMUL R20, R8, UR4 ;  /* 0x0000000408147c28 */ /* 0x000fcc0008000000 */
[----:B------:R-:W-:-:S04]  /*10750*/  DFMA R10, R16, R10, R16 ;  /* 0x0000000a100a722b */ /* 0x000fc80000000010 */
[----:B------:R-:W-:-:S04]  /*10760*/  FSETP.GEU.AND P1, PT, |R21|, 6.5827683646048100446e-37, PT ;  /* 0x036000001500780b */ /* 0x000fc80003f2e200 */
[----:B------:R-:W-:-:S08]  /*10770*/  DMUL R8, R20, R10 ;  /* 0x0000000a14087228 */ /* 0x000fd00000000000 */
[----:B------:R-:W-:-:S08]  /*10780*/  DFMA R2, -|R2|, R8, R20 ;  /* 0x000000080202722b */ /* 0x000fd00000000314 */
[----:B------:R-:W-:-:S10]  /*10790*/  DFMA R2, R10, R2, R8 ;  /* 0x000000020a02722b */ /* 0x000fd40000000008 */
[----:B------:R-:W-:-:S05]  /*107a0*/  FFMA R0, RZ, R19, R3 ;  /* 0x00000013ff007223 */ /* 0x000fca0000000003 */
[----:B------:R-:W-:-:S13]  /*107b0*/  FSETP.GT.AND P0, PT, |R0|, 1.469367938527859385e-39, PT ;  /* 0x001000000000780b */ /* 0x000fda0003f04200 */
[----:B------:R-:W-:Y:S05]  /*107c0*/  @P0 BRA P1, `(.L_x_246) ;  /* 0x0000000000200947 */ /* 0x000fea0000800000 */
[----:B------:R-:W-:Y:S01]  /*107d0*/  IMAD.MOV.U32 R25, RZ, RZ, R21 ;  /* 0x000000ffff197224 */ /* 0x000fe200078e0015 */
[----:B------:R-:W-:Y:S01]  /*107e0*/  MOV R32, 0x10830 ;  /* 0x0001083000207802 */ /* 0x000fe20000000f00 */
[----:B------:R-:W-:Y:S02]  /*107f0*/  IMAD.MOV.U32 R24, RZ, RZ, R20 ;  /* 0x000000ffff187224 */ /* 0x000fe400078e0014 */
[----:B------:R-:W-:Y:S02]  /*10800*/  IMAD.MOV.U32 R28, RZ, RZ, R18 ;  /* 0x000000ffff1c7224 */ /* 0x000fe400078e0012 */
[----:B------:R-:W-:-:S07]  /*10810*/  IMAD.MOV.U32 R21, RZ, RZ, R19 ;  /* 0x000000ffff157224 */ /* 0x000fce00078e0013 */
[----:B------:R-:W-:Y:S05]  /*10820*/  CALL.REL.NOINC `($__internal_1_$__cuda_sm20_div_rn_f64_full) ;  /* 0x0000001000b87944 */ /* 0x000fea0003c00000 */
[----:B------:R-:W-:Y:S02]  /*10830*/  IMAD.MOV.U32 R2, RZ, RZ, R8 ;  /* 0x000000ffff027224 */ /* 0x000fe400078e0008 */
[----:B------:R-:W-:-:S07]  /*10840*/  IMAD.MOV.U32 R3, RZ, RZ, R9 ;  /* 0x000000ffff037224 */ /* 0x000fce00078e0009 */
.L_x_246:
[----:B------:R-:W-:Y:S05]  /*10850*/  BSYNC.RECONVERGENT B0 ;  /* 0x0000000000007941 */ /* 0x000fea0003800200 */
.L_x_245:
[----:B------:R-:W-:Y:S01]  /*10860*/  UMOV UR4, 0x65965970 ;  /* 0x6596597000047882 */ /* 0x000fe20000000000 */
[----:B------:R-:W-:Y:S01]  /*10870*/  UMOV UR5, 0x3f719659 ;  /* 0x3f71965900057882 */ /* 0x000fe20000000000 */
[----:B------:R-:W-:Y:S01]  /*10880*/  IMAD.MOV.U32 R16, RZ, RZ, 0x1 ;  /* 0x00000001ff107424 */ /* 0x000fe200078e00ff */
[----:B------:R-:W-:Y:S01]  /*10890*/  DMUL R8, R66, UR4 ;  /* 0x0000000442087c28 */ /* 0x000fe20008000000 */
[----:B------:R-:W-:Y:S01]  /*108a0*/  UMOV UR4, 0x9af1560f ;  /* 0x9af1560f00047882 */ /* 0x000fe20000000000 */
[----:B------:R-:W-:Y:S01]  /*108b0*/  UMOV UR5, 0x3f931ddb ;  /* 0x3f931ddb00057882 */ /* 0x000fe20000000000 */
[----:B------:R-:W-:Y:S01]  /*108c0*/  DSETP.MIN.AND P2, P3, R2, 100, PT ;  /* 0x405900000200742a */ /* 0x000fe20003b40000 */
[----:B------:R-:W-:Y:S01]  /*108d0*/  IMAD.MOV.U32 R0, RZ, RZ, R3 ;  /* 0x000000ffff007224 */ /* 0x000fe200078e0003 */
[----:B------:R-:W-:Y:S03]  /*108e0*/  BSSY.RECONVERGENT B0, `(.L_x_247) ;  /* 0x0000027000007945 */ /* 0x000fe60003800200 */
[----:B------:R-:W-:Y:S01]  /*108f0*/  DFMA R8, R142, UR4, -R8 ;  /* 0x000000048e087c2b */ /* 0x000fe20008000808 */
[----:B------:R-:W-:Y:S01]  /*10900*/  UMOV UR4, 0x8676f311 ;  /* 0x8676f31100047882 */ /* 0x000fe20000000000 */
[----:B------:R-:W-:Y:S01]  /*10910*/  UMOV UR5, 0x3fa17cc4 ;  /* 0x3fa17cc400057882 */ /* 0x000fe20000000000 */
[----:B------:R-:W-:-:S02]  /*10920*/  FSEL R27, R0, 3.390625, P2 ;  /* 0x40590000001b7808 */ /* 0x000fc40001000000 */
[----:B------:R-:W-:-:S03]  /*10930*/  SEL R26, R2, RZ, P2 ;  /* 0x000000ff021a7207 */ /* 0x000fc60001000000 */
[----:B------:R-:W-:Y:S01]  /*10940*/  DFMA R8, R150, -UR4, R8 ;  /* 0x8000000496087c2b */ /* 0x000fe20008000008 */
[----:B------:R-:W-:Y:S01]  /*10950*/  UMOV UR4, 0x92492493 ;  /* 0x9249249300047882 */ /* 0x000fe20000000000 */
[----:B------:R-:W-:-:S06]  /*10960*/  UMOV UR5, 0x3f93c924 ;  /* 0x3f93c92400057882 */ /* 0x000fcc0000000000 */
[----:B------:R-:W-:Y:S01]  /*10970*/  DFMA R8, R154, -UR4, R8 ;  /* 0x800000049a087c2b */ /* 0x000fe20008000008 */
[----:B------:R-:W-:Y:S01]  /*10980*/  UMOV UR4, 0x2ed5a580 ;  /* 0x2ed5a58000047882 */ /* 0x000fe20000000000 */
[----:B------:R-:W-:-:S06]  /*10990*/  UMOV UR5, 0x3fa40534 ;  /* 0x3fa4053400057882 */ /* 0x000fcc0000000000 */
[----:B------:R-:W-:Y:S01]  /*109a0*/  DFMA R10, R14, UR4, R8 ;  /* 0x000000040e0a7c2b */ /* 0x000fe20008000008 */
        /* <DEDUP_REMOVED lines=17> */
[----:B------:R-:W-:Y:S01]  /*10ac0*/  DFMA R8, R16, R10, R8 ;  /* 0x0000000a1008722b */ /* 0x000fe20000000008 */
[----:B------:R-:W-:-:S05]  /*10ad0*/  IMAD.MOV.U32 R11, RZ, RZ, 0x80000 ;  /* 0x00080000ff0b7424 */ /* 0x000fca00078e00ff */
[----:B------:R-:W-:-:S04]  /*10ae0*/  @P3 LOP3.LUT R27, R11, 0x40590000, RZ, 0xfc, !PT ;  /* 0x405900000b1b3812 */ /* 0x000fc800078efcff */
[----:B------:R-:W-:-:S05]  /*10af0*/  FFMA R10, RZ, R21, R9 ;  /* 0x00000015ff0a7223 */ /* 0x000fca0000000009 */
[----:B------:R-:W-:-:S13]  /*10b00*/  FSETP.GT.AND P0, PT, |R10|, 1.469367938527859385e-39, PT ;  /* 0x001000000a00780b */ /* 0x000fda0003f04200 */
[----:B------:R-:W-:Y:S05]  /*10b10*/  @P0 BRA P1, `(.L_x_248) ;  /* 0x00000000000c0947 */ /* 0x000fea0000800000 */
[----:B------:R-:W-:Y:S01]  /*10b20*/  IMAD.MOV.U32 R28, RZ, RZ, R20 ;  /* 0x000000ffff1c7224 */ /* 0x000fe200078e0014 */
[----:B------:R-:W-:-:S07]  /*10b30*/  MOV R32, 0x10b50 ;  /* 0x00010b5000207802 */ /* 0x000fce0000000f00 */
[----:B------:R-:W-:Y:S05]  /*10b40*/  CALL.REL.NOINC `($__internal_1_$__cuda_sm20_div_rn_f64_full) ;  /* 0x0000000c00f07944 */ /* 0x000fea0003c00000 */
.L_x_248:
[----:B------:R-:W-:Y:S05]  /*10b50*/  BSYNC.RECONVERGENT B0 ;  /* 0x0000000000007941 */ /* 0x000fea0003800200 */
.L_x_247:
[----:B------:R-:W2:Y:S01]  /*10b60*/  LDL.128 R16, [R1+0xb0] ;  /* 0x0000b00001107983 */ /* 0x000ea20000100c00 */
[----:B------:R-:W-:Y:S01]  /*10b70*/  UMOV UR4, 0x65965970 ;  /* 0x6596597000047882 */ /* 0x000fe20000000000 */
[----:B------:R-:W-:Y:S01]  /*10b80*/  UMOV UR5, 0x3f719659 ;  /* 0x3f71965900057882 */ /* 0x000fe20000000000 */
[----:B------:R-:W-:Y:S01]  /*10b90*/  IMAD.MOV.U32 R20, RZ, RZ, 0x1 ;  /* 0x00000001ff147424 */ /* 0x000fe200078e00ff */
[----:B------:R-:W-:Y:S01]  /*10ba0*/  DMUL R2, R4, UR4 ;  /* 0x0000000404027c28 */ /* 0x000fe20008000000 */
[----:B------:R-:W-:Y:S01]  /*10bb0*/  UMOV UR4, 0x9af1560f ;  /* 0x9af1560f00047882 */ /* 0x000fe20000000000 */
[----:B------:R-:W-:Y:S01]  /*10bc0*/  UMOV UR5, 0x3f931ddb ;  /* 0x3f931ddb00057882 */ /* 0x000fe20000000000 */
[----:B------:R-:W-:Y:S01]  /*10bd0*/  DSETP.GEU.AND P0, PT, R8, R26, PT ;  /* 0x0000001a0800722a */ /* 0x000fe20003f0e000 */
[----:B------:R-:W-:Y:S04]  /*10be0*/  BSSY.RECONVERGENT B0, `(.L_x_249) ;  /* 0x0000029000007945 */ /* 0x000fe80003800200 */
[----:B------:R-:W-:Y:S01]  /*10bf0*/  DFMA R2, R136, UR4, -R2 ;  /* 0x0000000488027c2b */ /* 0x000fe20008000802 */
[----:B------:R-:W-:Y:S01]  /*10c00*/  UMOV UR4, 0x8676f311 ;  /* 0x8676f31100047882 */ /* 0x000fe20000000000 */
[----:B------:R-:W-:Y:S01]  /*10c10*/  UMOV UR5, 0x3fa17cc4 ;  /* 0x3fa17cc400057882 */ /* 0x000fe20000000000 */
[----:B------:R-:W-:-:S02]  /*10c20*/  FSEL R26, R8, R26, !P0 ;  /* 0x0000001a081a7208 */ /* 0x000fc40004000000 */
[----:B------:R-:W-:-:S03]  /*10c30*/  FSEL R27, R9, R27, !P0 ;  /* 0x0000001b091b7208 */ /* 0x000fc60004000000 */
        /* <DEDUP_REMOVED lines=31> */
[----:B------:R-:W-:-:S07]  /*10e30*/  IMAD.MOV.U32 R21, RZ, RZ, R29 ;  /* 0x000000ffff157224 */ /* 0x000fce00078e001d */
[----:B------:R-:W-:Y:S05]  /*10e40*/  CALL.REL.NOINC `($__internal_1_$__cuda_sm20_div_rn_f64_full) ;  /* 0x0000000c00307944 */ /* 0x000fea0003c00000 */
[----:B------:R-:W-:Y:S02]  /*10e50*/  IMAD.MOV.U32 R2, RZ, RZ, R8 ;  /* 0x000000ffff027224 */ /* 0x000fe400078e0008 */
[----:B------:R-:W-:-:S07]  /*10e60*/  IMAD.MOV.U32 R3, RZ, RZ, R9 ;  /* 0x000000ffff037224 */ /* 0x000fce00078e0009 */
.L_x_250:
[----:B------:R-:W-:Y:S05]  /*10e70*/  BSYNC.RECONVERGENT B0 ;  /* 0x0000000000007941 */ /* 0x000fea0003800200 */
.L_x_249:
        /* <DEDUP_REMOVED lines=46> */
.L_x_252:
[----:B------:R-:W-:Y:S05]  /*11160*/  BSYNC.RECONVERGENT B0 ;  /* 0x0000000000007941 */ /* 0x000fea0003800200 */
.L_x_251:
[----:B------:R-:W-:Y:S01]  /*11170*/  DSETP.GEU.AND P0, PT, R8, R26, PT ;  /* 0x0000001a0800722a */ /* 0x000fe20003f0e000 */
[----:B------:R-:W-:Y:S05]  /*11180*/  BSSY.RECONVERGENT B0, `(.L_x_253) ;  /* 0x0000067000007945 */ /* 0x000fea0003800200 */
[----:B------:R-:W-:Y:S02]  /*11190*/  FSEL R2, R8, R26, !P0 ;  /* 0x0000001a08027208 */ /* 0x000fe40004000000 */
[----:B------:R-:W-:-:S06]  /*111a0*/  FSEL R3, R9, R27, !P0 ;  /* 0x0000001b09037208 */ /* 0x000fcc0004000000 */
[----:B------:R-:W-:-:S14]  /*111b0*/  DSETP.GEU.AND P0, PT, R2, 1, PT ;  /* 0x3ff000000200742a */ /* 0x000fdc0003f0e000 */
[----:B------:R-:W-:Y:S05]  /*111c0*/  @P0 BRA `(.L_x_254) ;  /* 0x0000000000840947 */ /* 0x000fea0003800000 */
[----:B------:R-:W-:Y:S01]  /*111d0*/  DSETP.NEU.AND P0, PT, R2, RZ, PT ;  /* 0x000000ff0200722a */ /* 0x000fe20003f0d000 */
[----:B------:R-:W-:-:S13]  /*111e0*/  BSSY.RECONVERGENT B1, `(.L_x_255) ;  /* 0x000000c000017945 */ /* 0x000fda0003800200 */
[----:B------:R-:W-:Y:S01]  /*111f0*/  @!P0 CS2R R14, SRZ ;  /* 0x00000000000e8805 */ /* 0x000fe2000001ff00 */
[----:B------:R-:W-:Y:S06]  /*11200*/  @!P0 BRA `(.L_x_256) ;  /* 0x0000000000248947 */ /* 0x000fec0003800000 */
[----:B------:R-:W-:Y:S01]  /*11210*/  DADD R18, -RZ, |R2| ;  /* 0x00000000ff127229 */ /* 0x000fe20000000502 */
[----:B------:R-:W-:Y:S01]  /*11220*/  ISETP.GE.AND P2, PT, R3, RZ, PT ;  /* 0x000000ff0300720c */ /* 0x000fe20003f46270 */
[----:B------:R-:W-:Y:S01]  /*11230*/  IMAD.MOV.U32 R13, RZ, RZ, -0x66666666 ;  /* 0x9999999aff0d7424 */ /* 0x000fe200078e00ff */
[----:B------:R-:W-:Y:S01]  /*11240*/  MOV R0, 0x11280 ;  /* 0x0001128000007802 */ /* 0x000fe20000000f00 */
[----:B------:R-:W-:-:S06]  /*11250*/  IMAD.MOV.U32 R12, RZ, RZ, 0x3fc99999 ;  /* 0x3fc99999ff0c7424 */ /* 0x000fcc00078e00ff */
[----:B------:R-:W-:-:S07]  /*11260*/  IMAD.MOV.U32 R14, RZ, RZ, R19 ;  /* 0x000000ffff0e7224 */ /* 0x000fce00078e0013 */
[----:B------:R-:W-:Y:S05]  /*11270*/  CALL.REL.NOINC `($rkck$__internal_accurate_pow) ;  /* 0x0000000c00ac7944 */ /* 0x000fea0003c00000 */
[----:B------:R-:W-:Y:S02]  /*11280*/  FSEL R14, R14, RZ, P2 ;  /* 0x000000ff0e0e7208 */ /* 0x000fe40001000000 */
[----:B------:R-:W-:-:S07]  /*11290*/  FSEL R15, R16, -QNAN , P2 ;  /* 0xfff80000100f7808 */ /* 0x000fce0001000000 */
.L_x_256:
[----:B------:R-:W-:Y:S05]  /*112a0*/  BSYNC.RECONVERGENT B1 ;  /* 0x0000000000017941 */ /* 0x000fea0003800200 */
.L_x_255:
[----:B------:R-:W-:Y:S01]  /*112b0*/  UMOV UR4, 0x9999999a ;  /* 0x9999999a00047882 */ /* 0x000fe20000000000 */
[----:B------:R-:W-:Y:S01]  /*112c0*/  UMOV UR5, 0x3fc99999 ;  /* 0x3fc9999900057882 */ /* 0x000fe20000000000 */
[C---:B------:R-:W-:Y:S01]  /*112d0*/  DSETP.NEU.AND P1, PT, |R2|.reuse, +INF , PT ;  /* 0x7ff000000200742a */ /* 0x040fe20003f2d200 */
[----:B------:R-:W-:Y:S01]  /*112e0*/  IMAD.MOV.U32 R70, RZ, RZ, R68 ;  /* 0x000000ffff467224 */ /* 0x000fe200078e0044 */
[----:B------:R-:W-:Y:S01]  /*112f0*/  DADD R4, R2, UR4 ;  /* 0x0000000402047e29 */ /* 0x000fe20008000000 */
[----:B------:R-:W-:Y:S01]  /*11300*/  UMOV UR4, 0xcccccccd ;  /* 0xcccccccd00047882 */ /* 0x000fe20000000000 */
[----:B------:R-:W-:Y:S01]  /*11310*/  UMOV UR5, 0x3feccccc ;  /* 0x3feccccc00057882 */ /* 0x000fe20000000000 */
[----:B------:R-:W-:-:S07]  /*11320*/  IMAD.MOV.U32 R71, RZ, RZ, R69 ;  /* 0x000000ffff477224 */ /* 0x000fce00078e0045 */
[----:B------:R-:W-:Y:S01]  /*11330*/  LOP3.LUT R4, R5, 0x7ff00000, RZ, 0xc0, !PT ;  /* 0x7ff0000005047812 */ /* 0x000fe200078ec0ff */
[----:B------:R-:W-:-:S03]  /*11340*/  IMAD.MOV.U32 R5, RZ, RZ, R15 ;  /* 0x000000ffff057224 */ /* 0x000fc600078e000f */
[----:B------:R-:W-:Y:S01]  /*11350*/  ISETP.NE.AND P0, PT, R4, 0x7ff00000, PT ;  /* 0x7ff000000400780c */ /* 0x000fe20003f05270 */
[----:B------:R-:W-:-:S12]  /*11360*/  IMAD.MOV.U32 R4, RZ, RZ, R14 ;  /* 0x000000ffff047224 */ /* 0x000fd800078e000e */
[----:B------:R-:W-:Y:S02]  /*11370*/  @!P0 FSEL R4, R4, RZ, P1 ;  /* 0x000000ff04048208 */ /* 0x000fe40000800000 */
[----:B------:R-:W-:Y:S01]  /*11380*/  @!P0 FSEL R5, R5, +QNAN , P1 ;  /* 0x7ff0000005058808 */ /* 0x000fe20000800000 */
[----:B------:R-:W-:-:S05]  /*11390*/  DSETP.NEU.AND P0, PT, R2, 1, PT ;  /* 0x3ff000000200742a */ /* 0x000fca0003f0d000 */
[----:B------:R-:W-:-:S10]  /*113a0*/  DMUL R4, R4, UR4 ;  /* 0x0000000404047c28 */ /* 0x000fd40008000000 */
[----:B------:R-:W-:Y:S02]  /*113b0*/  FSEL R2, R4, -107374184, P0 ;  /* 0xcccccccd04027808 */ /* 0x000fe40000000000 */
[----:B------:R-:W-:Y:S01]  /*113c0*/  FSEL R3, R5, 1.8499999046325683594, P0 ;  /* 0x3feccccc05037808 */ /* 0x000fe20000000000 */
[----:B------:R-:W-:Y:S06]  /*113d0*/  BRA `(.L_x_257) ;  /* 0x0000000400047947 */ /* 0x000fec0003800000 */
.L_x_254:
[----:B------:R-:W-:Y:S01]  /*113e0*/  UMOV UR4, 0x43b990ee ;  /* 0x43b990ee00047882 */ /* 0x000fe20000000000 */
[----:B------:R-:W-:Y:S01]  /*113f0*/  UMOV UR5, 0x3fb90ee6 ;  /* 0x3fb90ee600057882 */ /* 0x000fe20000000000 */
[C---:B------:R-:W-:Y:S01]  /*11400*/  R2UR UR6, R22.reuse ;  /* 0x00000000160672ca */ /* 0x040fe200000e0000 */
[----:B------:R-:W-:Y:S01]  /*11410*/  DFMA R64, R64, UR4, R78 ;  /* 0x0000000440407c2b */ /* 0x000fe2000800004e */
[C---:B------:R-:W-:Y:S01]  /*11420*/  R2UR UR7, R23.reuse ;  /* 0x00000000170772ca */ /* 0x040fe200000e0000 */
[----:B------:R-:W-:Y:S01]  /*11430*/  DFMA R66, R66, UR4, R122 ;  /* 0x0000000442427c2b */ /* 0x000fe2000800007a */
[C---:B------:R-:W-:Y:S01]  /*11440*/  R2UR UR8, R22.reuse ;  /* 0x00000000160872ca */ /* 0x040fe200000e0000 */
[----:B------:R-:W-:Y:S01]  /*11450*/  DFMA R4, R4, UR4, R76 ;  /* 0x0000000404047c2b */ /* 0x000fe2000800004c */
[C---:B------:R-:W-:Y:S01]  /*11460*/  R2UR UR9, R23.reuse ;  /* 0x00000000170972ca */ /* 0x040fe200000e0000 */
[----:B------:R-:W-:Y:S01]  /*11470*/  DFMA R6, R6, UR4, R74 ;  /* 0x0000000406067c2b */ /* 0x000fe2000800004a */
[----:B------:R-:W-:Y:S01]  /*11480*/  UMOV UR4, 0x2e2bb280 ;  /* 0x2e2bb28000047882 */ /* 0x000fe20000000000 */
[----:B------:R-:W-:Y:S01]  /*11490*/  UMOV UR5, 0x3fd9c3d0 ;  /* 0x3fd9c3d000057882 */ /* 0x000fe20000000000 */
[C---:B------:R-:W-:Y:S01]  /*114a0*/  R2UR UR10, R22.reuse ;  /* 0x00000000160a72ca */ /* 0x040fe200000e0000 */
[----:B------:R-:W-:Y:S01]  /*114b0*/  DFMA R64, R140, UR4, R64 ;  /* 0x000000048c407c2b */ /* 0x000fe20008000040 */
[C---:B------:R-:W-:Y:S01]  /*114c0*/  R2UR UR11, R23.reuse ;  /* 0x00000000170b72ca */ /* 0x040fe200000e0000 */
[----:B------:R-:W-:Y:S01]  /*114d0*/  DFMA R66, R142, UR4, R66 ;  /* 0x000000048e427c2b */ /* 0x000fe20008000042 */
[----:B------:R-:W-:Y:S01]  /*114e0*/  R2UR UR12, R22 ;  /* 0x00000000160c72ca */ /* 0x000fe200000e0000 */
[----:B------:R-:W-:Y:S01]  /*114f0*/  DFMA R4, R136, UR4, R4 ;  /* 0x0000000488047c2b */ /* 0x000fe20008000004 */
[----:B------:R-:W-:Y:S01]  /*11500*/  R2UR UR13, R23 ;  /* 0x00000000170d72ca */ /* 0x000fe200000e0000 */
[----:B------:R-:W-:Y:S01]  /*11510*/  DFMA R6, R138, UR4, R6 ;  /* 0x000000048a067c2b */ /* 0x000fe20008000006 */
[----:B------:R-:W-:Y:S01]  /*11520*/  UMOV UR4, 0x7616692b ;  /* 0x7616692b00047882 */ /* 0x000fe20000000000 */
[----:B------:R-:W-:Y:S01]  /*11530*/  UMOV UR5, 0x3fcaef9f ;  /* 0x3fcaef9f00057882 */ /* 0x000fe20000000000 */
[----:B------:R-:W-:Y:S01]  /*11540*/  BSSY.RECONVERGENT B1, `(.L_x_258) ;  /* 0x0000016000017945 */ /* 0x000fe20003800200 */
[----:B------:R-:W-:Y:S01]  /*11550*/  DFMA R64, R148, UR4, R64 ;  /* 0x0000000494407c2b */ /* 0x000fe20008000040 */
[----:B------:R-:W-:Y:S01]  /*11560*/  ISETP.GE.AND P2, PT, R3, RZ, PT ;  /* 0x000000ff0300720c */ /* 0x000fe20003f46270 */
[----:B------:R-:W-:Y:S01]  /*11570*/  DFMA R66, R150, UR4, R66 ;  /* 0x0000000496427c2b */ /* 0x000fe20008000042 */
[----:B------:R-:W-:Y:S01]  /*11580*/  MOV R0, 0x116a0 ;  /* 0x000116a000007802 */ /* 0x000fe20000000f00 */
[----:B------:R-:W-:-:S02]  /*11590*/  DFMA R4, R144, UR4, R4 ;  /* 0x0000000490047c2b */ /* 0x000fc40008000004 */
[----:B------:R-:W-:Y:S01]  /*115a0*/  DFMA R6, R146, UR4, R6 ;  /* 0x0000000492067c2b */ /* 0x000fe20008000006 */
[----:B------:R-:W-:Y:S01]  /*115b0*/  UMOV UR4, 0x85dab4b0 ;  /* 0x85dab4b000047882 */ /* 0x000fe20000000000 */
[----:B------:R-:W-:Y:S02]  /*115c0*/  UMOV UR5, 0x3fd280a6 ;  /* 0x3fd280a600057882 */ /* 0x000fe40000000000 */
[----:B------:R-:W-:Y:S02]  /*115d0*/  DFMA R78, R12, UR4, R64 ;  /* 0x000000040c4e7c2b */ /* 0x000fe40008000040 */
[----:B------:R-:W-:Y:S01]  /*115e0*/  DFMA R122, R14, UR4, R66 ;  /* 0x000000040e7a7c2b */ /* 0x000fe20008000042 */
[----:B------:R-:W-:Y:S01]  /*115f0*/  IMAD.MOV.U32 R13, RZ, RZ, RZ ;  /* 0x000000ffff0d7224 */ /* 0x000fe200078e00ff */
[----:B------:R-:W-:Y:S01]  /*11600*/  DFMA R76, R16, UR4, R4 ;  /* 0x00000004104c7c2b */ /* 0x000fe20008000004 */
[----:B------:R-:W-:Y:S01]  /*11610*/  IMAD.MOV.U32 R12, RZ, RZ, 0x3fd00000 ;  /* 0x3fd00000ff0c7424 */ /* 0x000fe200078e00ff */
[----:B------:R-:W-:Y:S01]  /*11620*/  DFMA R74, R18, UR4, R6 ;  /* 0x00000004124a7c2b */ /* 0x000fe20008000006 */
[----:B------:R0:W-:Y:S01]  /*11630*/  STG.E.64 desc[UR6][R156.64], R78 ;  /* 0x0000004e9c007986 */ /* 0x0001e2000c101b06 */
[----:B------:R-:W-:-:S03]  /*11640*/  DADD R18, -RZ, |R2| ;  /* 0x00000000ff127229 */ /* 0x000fc60000000502 */
[----:B------:R0:W-:Y:S04]  /*11650*/  STG.E.64 desc[UR8][R156.64+0x8], R122 ;  /* 0x0000087a9c007986 */ /* 0x0001e8000c101b08 */
[----:B------:R0:W-:Y:S03]  /*11660*/  STG.E.64 desc[UR10][R156.64+0x10], R76 ;  /* 0x0000104c9c007986 */ /* 0x0001e6000c101b0a */
[----:B------:R-:W-:Y:S01]  /*11670*/  IMAD.MOV.U32 R14, RZ, RZ, R19 ;  /* 0x000000ffff0e7224 */ /* 0x000fe200078e0013 */
[----:B------:R0:W-:Y:S06]  /*11680*/  STG.E.64 desc[UR12][R156.64+0x18], R74 ;  /* 0x0000184a9c007986 */ /* 0x0001ec000c101b0c */
[----:B0-----:R-:W-:Y:S05]  /*11690*/  CALL.REL.NOINC `($rkck$__internal_accurate_pow) ;  /* 0x0000000800a47944 */ /* 0x001fea0003c00000 */
[----:B------:R-:W-:Y:S05]  /*116a0*/  BSYNC.RECONVERGENT B1 ;  /* 0x0000000000017941 */ /* 0x000fea0003800200 */
.L_x_258:
[----:B------:R-:W-:Y:S01]  /*116b0*/  DADD R4, R2, 0.25 ;  /* 0x3fd0000002047429 */ /* 0x000fe20000000000 */
[----:B------:R-:W-:Y:S01]  /*116c0*/  BSSY.RECONVERGENT B1, `(.L_x_259) ;  /* 0x000000c000017945 */ /* 0x000fe20003800200 */
[----:B------:R-:W-:Y:S02]  /*116d0*/  FSEL R14, R14, RZ, P2 ;  /* 0x000000ff0e0e7208 */ /* 0x000fe40001000000 */
[----:B------:R-:W-:-:S06]  /*116e0*/  FSEL R15, R16, -QNAN , P2 ;  /* 0xfff80000100f7808 */ /* 0x000fcc0001000000 */
[----:B------:R-:W-:-:S04]  /*116f0*/  LOP3.LUT R4, R5, 0x7ff00000, RZ, 0xc0, !PT ;  /* 0x7ff0000005047812 */ /* 0x000fc800078ec0ff */
[----:B------:R-:W-:-:S13]  /*11700*/  ISETP.NE.AND P0, PT, R4, 0x7ff00000, PT ;  /* 0x7ff000000400780c */ /* 0x000fda0003f05270 */
[----:B------:R-:W-:Y:S05]  /*11710*/  @P0 BRA `(.L_x_260) ;  /* 0x0000000000180947 */ /* 0x000fea0003800000 */
[----:B------:R-:W-:-:S14]  /*11720*/  DSETP.NAN.AND P0, PT, R2, R2, PT ;  /* 0x000000020200722a */ /* 0x000fdc0003f08000 */
[----:B------:R-:W-:Y:S01]  /*11730*/  @P0 DADD R14, R2, 0.25 ;  /* 0x3fd00000020e0429 */ /* 0x000fe20000000000 */
[----:B------:R-:W-:Y:S10]  /*11740*/  @P0 BRA `(.L_x_260) ;  /* 0x00000000000c0947 */ /* 0x000ff40003800000 */
[----:B------:R-:W-:-:S14]  /*11750*/  DSETP.NEU.AND P0, PT, |R2|, +INF , PT ;  /* 0x7ff000000200742a */ /* 0x000fdc0003f0d200 */
[----:B------:R-:W-:Y:S02]  /*11760*/  @!P0 IMAD.MOV.U32 R14, RZ, RZ, 0x0 ;  /* 0x00000000ff0e8424 */ /* 0x000fe400078e00ff */
[----:B------:R-:W-:-:S07]  /*11770*/  @!P0 IMAD.MOV.U32 R15, RZ, RZ, 0x7ff00000 ;  /* 0x7ff00000ff0f8424 */ /* 0x000fce00078e00ff */
.L_x_260:
[----:B------:R-:W-:Y:S05]  /*11780*/  BSYNC.RECONVERGENT B1 ;  /* 0x0000000000017941 */ /* 0x000fea0003800200 */
.L_x_259:
[----:B------:R-:W-:Y:S01]  /*11790*/  UMOV UR4, 0x66666666 ;  /* 0x6666666600047882 */ /* 0x000fe20000000000 */
[----:B------:R-:W-:Y:S01]  /*117a0*/  UMOV UR5, 0x3fee6666 ;  /* 0x3fee666600057882 */ /* 0x000fe20000000000 */
[----:B------:R-:W-:Y:S02]  /*117b0*/  DSETP.NEU.AND P0, PT, R2, 1, PT ;  /* 0x3ff000000200742a */ /* 0x000fe40003f0d000 */
[----:B------:R-:W-:-:S10]  /*117c0*/  DMUL R14, R14, UR4 ;  /* 0x000000040e0e7c28 */ /* 0x000fd40008000000 */
[----:B------:R-:W-:Y:S02]  /*117d0*/  FSEL R2, R14, 2.72008302207532160516e+23, P0 ;  /* 0x666666660e027808 */ /* 0x000fe40000000000 */
[----:B------:R-:W-:-:S07]  /*117e0*/  FSEL R3, R15, 1.8624999523162841797, P0 ;  /* 0x3fee66660f037808 */ /* 0x000fce0000000000 */
.L_x_257:
[----:B------:R-:W-:Y:S05]  /*117f0*/  BSYNC.RECONVERGENT B0 ;  /* 0x0000000000007941 */ /* 0x000fea0003800200 */
.L_x_253:
[----:B------:R-:W-:Y:S02]  /*11800*/  DSETP.GEU.AND P1, PT, R70, 10, PT ;  /* 0x402400004600742a */ /* 0x000fe40003f2e000 */
[----:B------:R-:W-:Y:S02]  /*11810*/  DMUL R2, R2, R72 ;  /* 0x0000004802027228 */ /* 0x000fe40000000000 */
[----:B------:R-:W-:-:S08]  /*11820*/  DADD R4, -R70, 10 ;  /* 0x4024000046047429 */ /* 0x000fd00000000100 */
[----:B------:R-:W-:-:S06]  /*11830*/  DSETP.GT.AND P0, PT, R2, R4, PT ;  /* 0x000000040200722a */ /* 0x000fcc0003f04000 */
[----:B------:R-:W-:Y:S02]  /*11840*/  FSEL R72, R4, R2, P0 ;  /* 0x0000000204487208 */ /* 0x000fe40000000000 */
[----:B------:R-:W-:Y:S01]  /*11850*/  FSEL R73, R5, R3, P0 ;  /* 0x0000000305497208 */ /* 0x000fe20000000000 */
[----:B------:R-:W-:Y:S06]  /*11860*/  @!P1 BRA `(.L_x_261) ;  /* 0xfffffef400e89947 */ /* 0x000fec000383ffff */
[----:B------:R-:W-:Y:S05]  /*11870*/  EXIT ;  /* 0x000000000000794d */ /* 0x000fea0003800000 */
        .weak           $__internal_0_$__cuda_sm20_dblrcp_rn_slowpath_v3
        .type           $__internal_0_$__cuda_sm20_dblrcp_rn_slowpath_v3,@function
        .size           $__internal_0_$__cuda_sm20_dblrcp_rn_slowpath_v3,($__internal_1_$__cuda_sm20_div_rn_f64_full - $__internal_0_$__cuda_sm20_dblrcp_rn_slowpath_v3)
$__internal_0_$__cuda_sm20_dblrcp_rn_slowpath_v3:
[----:B------:R-:W-:Y:S01]  /*11880*/  DSETP.GTU.AND P2, PT, |R12|, +INF , PT ;  /* 0x7ff000000c00742a */ /* 0x000fe20003f4c200 */
[----:B------:R-:W-:-:S13]  /*11890*/  BSSY.RECONVERGENT B0, `(.L_x_262) ;  /* 0x0000024000007945 */ /* 0x000fda0003800200 */
[----:B------:R-:W-:Y:S05]  /*118a0*/  @P2 BRA `(.L_x_263) ;  /* 0x0000000000802947 */ /* 0x000fea0003800000 */
[----:B------:R-:W-:-:S05]  /*118b0*/  LOP3.LUT R18, R13, 0x7fffffff, RZ, 0xc0, !PT ;  /* 0x7fffffff0d127812 */ /* 0x000fca00078ec0ff */
[----:B------:R-:W-:-:S05]  /*118c0*/  VIADD R16, R18, 0xffffffff ;  /* 0xffffffff12107836 */ /* 0x000fca0000000000 */
[----:B------:R-:W-:-:S13]  /*118d0*/  ISETP.GE.U32.AND P2, PT, R16, 0x7fefffff, PT ;  /* 0x7fefffff1000780c */ /* 0x000fda0003f46070 */
[----:B------:R-:W-:Y:S01]  /*118e0*/  @P2 LOP3.LUT R17, R13, 0x7ff00000, RZ, 0x3c, !PT ;  /* 0x7ff000000d112812 */ /* 0x000fe200078e3cff */
[----:B------:R-:W-:Y:S01]  /*118f0*/  @P2 IMAD.MOV.U32 R16, RZ, RZ, RZ ;  /* 0x000000ffff102224 */ /* 0x000fe200078e00ff */
[----:B------:R-:W-:Y:S06]  /*11900*/  @P2 BRA `(.L_x_264) ;  /* 0x0000000000702947 */ /* 0x000fec0003800000 */
[----:B------:R-:W-:-:S13]  /*11910*/  ISETP.GE.U32.AND P2, PT, R18, 0x1000001, PT ;  /* 0x010000011200780c */ /* 0x000fda0003f46070 */
[----:B------:R-:W-:Y:S05]  /*11920*/  @!P2 BRA `(.L_x_265) ;  /* 0x000000000038a947 */ /* 0x000fea0003800000 */
[----:B------:R-:W-:Y:S02]  /*11930*/  VIADD R17, R13, 0xc0200000 ;  /* 0xc02000000d117836 */ /* 0x000fe40000000000 */
[----:B------:R-:W-:Y:S02]  /*11940*/  IMAD.MOV.U32 R16, RZ, RZ, R12 ;  /* 0x000000ffff107224 */ /* 0x000fe400078e000c */
[----:B------:R-:W0:Y:S01]  /*11950*/  MUFU.RCP64H R19, R17 ;  /* 0x0000001100137308 */ /* 0x000e220000001800 */
[----:B------:R-:W-:-:S06]  /*11960*/  IMAD.MOV.U32 R18, RZ, RZ, R14 ;  /* 0x000000ffff127224 */ /* 0x000fcc00078e000e */
[----:B0-----:R-:W-:-:S08]  /*11970*/  DFMA R28, -R16, R18, 1 ;  /* 0x3ff00000101c742b */ /* 0x001fd00000000112 */
[----:B------:R-:W-:-:S08]  /*11980*/  DFMA R28, R28, R28, R28 ;  /* 0x0000001c1c1c722b */ /* 0x000fd0000000001c */
[----:B------:R-:W-:-:S08]  /*11990*/  DFMA R18, R18, R28, R18 ;  /* 0x0000001c1212722b */ /* 0x000fd00000000012 */
[----:B------:R-:W-:-:S08]  /*119a0*/  DFMA R16, -R16, R18, 1 ;  /* 0x3ff000001010742b */ /* 0x000fd00000000112 */
[----:B------:R-:W-:-:S08]  /*119b0*/  DFMA R16, R18, R16, R18 ;  /* 0x000000101210722b */ /* 0x000fd00000000012 */
[----:B------:R-:W-:-:S08]  /*119c0*/  DMUL R16, R16, 2.2250738585072013831e-308 ;  /* 0x0010000010107828 */ /* 0x000fd00000000000 */
[----:B------:R-:W-:-:S08]  /*119d0*/  DFMA R12, -R12, R16, 1 ;  /* 0x3ff000000c0c742b */ /* 0x000fd00000000110 */
[----:B------:R-:W-:-:S08]  /*119e0*/  DFMA R12, R12, R12, R12 ;  /* 0x0000000c0c0c722b */ /* 0x000fd0000000000c */
[----:B------:R-:W-:Y:S01]  /*119f0*/  DFMA R16, R16, R12, R16 ;  /* 0x0000000c1010722b */ /* 0x000fe20000000010 */
[----:B------:R-:W-:Y:S10]  /*11a00*/  BRA `(.L_x_264) ;  /* 0x0000000000307947 */ /* 0x000ff40003800000 */
.L_x_265:
[----:B------:R-:W-:Y:S01]  /*11a10*/  DMUL R12, R12, 8.11296384146066816958e+31 ;  /* 0x469000000c0c7828 */ /* 0x000fe20000000000 */
[----:B------:R-:W-:-:S05]  /*11a20*/  IMAD.MOV.U32 R16, RZ, RZ, R14 ;  /* 0x000000ffff107224 */ /* 0x000fca00078e000e */
[----:B------:R-:W0:Y:S02]  /*11a30*/  MUFU.RCP64H R17, R13 ;  /* 0x0000000d00117308 */ /* 0x000e240000001800 */
[----:B0-----:R-:W-:-:S08]  /*11a40*/  DFMA R18, -R12, R16, 1 ;  /* 0x3ff000000c12742b */ /* 0x001fd00000000110 */
[----:B------:R-:W-:-:S08]  /*11a50*/  DFMA R18, R18, R18, R18 ;  /* 0x000000121212722b */ /* 0x000fd00000000012 */
[----:B------:R-:W-:-:S08]  /*11a60*/  DFMA R18, R16, R18, R16 ;  /* 0x000000121012722b */ /* 0x000fd00000000010 */
[----:B------:R-:W-:-:S08]  /*11a70*/  DFMA R12, -R12, R18, 1 ;  /* 0x3ff000000c0c742b */ /* 0x000fd00000000112 */
[----:B------:R-:W-:-:S08]  /*11a80*/  DFMA R12, R18, R12, R18 ;  /* 0x0000000c120c722b */ /* 0x000fd00000000012 */
[----:B------:R-:W-:Y:S01]  /*11a90*/  DMUL R16, R12, 8.11296384146066816958e+31 ;  /* 0x469000000c107828 */ /* 0x000fe20000000000 */
[----:B------:R-:W-:Y:S10]  /*11aa0*/  BRA `(.L_x_264) ;  /* 0x0000000000087947 */ /* 0x000ff40003800000 */
.L_x_263:
[----:B------:R-:W-:Y:S01]  /*11ab0*/  LOP3.LUT R17, R13, 0x80000, RZ, 0xfc, !PT ;  /* 0x000800000d117812 */ /* 0x000fe200078efcff */
[----:B------:R-:W-:-:S07]  /*11ac0*/  IMAD.MOV.U32 R16, RZ, RZ, R12 ;  /* 0x000000ffff107224 */ /* 0x000fce00078e000c */
.L_x_264:
[----:B------:R-:W-:Y:S05]  /*11ad0*/  BSYNC.RECONVERGENT B0 ;  /* 0x0000000000007941 */ /* 0x000fea0003800200 */
.L_x_262:
[----:B------:R-:W-:Y:S02]  /*11ae0*/  IMAD.MOV.U32 R12, RZ, RZ, R0 ;  /* 0x000000ffff0c7224 */ /* 0x000fe400078e0000 */
[----:B------:R-:W-:-:S04]  /*11af0*/  IMAD.MOV.U32 R13, RZ, RZ, 0x0 ;  /* 0x00000000ff0d7424 */ /* 0x000fc800078e00ff */
[----:B------:R-:W-:Y:S05]  /*11b00*/  RET.REL.NODEC R12 `(rkck) ;  /* 0xfffffee40c3c7950 */ /* 0x000fea0003c3ffff */
        .weak           $__internal_1_$__cuda_sm20_div_rn_f64_full
        .type           $__internal_1_$__cuda_sm20_div_rn_f64_full,@function
        .size           $__internal_1_$__cuda_sm20_div_rn_f64_full,($rkck$__internal_accurate_pow - $__internal_1_$__cuda_sm20_div_rn_f64_full)
$__internal_1_$__cuda_sm20_div_rn_f64_full:
[C---:B------:R-:W-:Y:S01]  /*11b10*/  FSETP.GEU.AND P0, PT, |R21|.reuse, 1.469367938527859385e-39, PT ;  /* 0x001000001500780b */ /* 0x040fe20003f0e200 */
[--C-:B------:R-:W-:Y:S01]  /*11b20*/  IMAD.MOV.U32 R30, RZ, RZ, R28.reuse ;  /* 0x000000ffff1e7224 */ /* 0x100fe200078e001c */
[C---:B------:R-:W-:Y:S01]  /*11b30*/  LOP3.LUT R2, R21.reuse, 0x800fffff, RZ, 0xc0, !PT ;  /* 0x800fffff15027812 */ /* 0x040fe200078ec0ff */
[----:B------:R-:W-:Y:S01]  /*11b40*/  IMAD.MOV.U32 R31, RZ, RZ, R21 ;  /* 0x000000ffff1f7224 */ /* 0x000fe200078e0015 */
[----:B------:R-:W-:Y:S01]  /*11b50*/  LOP3.LUT R35, R21, 0x7ff00000, RZ, 0xc0, !PT ;  /* 0x7ff0000015237812 */ /* 0x000fe200078ec0ff */
[----:B------:R-:W-:Y:S01]  /*11b60*/  IMAD.MOV.U32 R29, RZ, RZ, R25 ;  /* 0x000000ffff1d7224 */ /* 0x000fe200078e0019 */
[----:B------:R-:W-:Y:S01]  /*11b70*/  LOP3.LUT R3, R2, 0x3ff00000, RZ, 0xfc, !PT ;  /* 0x3ff0000002037812 */ /* 0x000fe200078efcff */
[----:B------:R-:W-:Y:S01]  /*11b80*/  IMAD.MOV.U32 R2, RZ, RZ, R28 ;  /* 0x000000ffff027224 */ /* 0x000fe200078e001c */
[----:B------:R-:W-:Y:S01]  /*11b90*/  BSSY.RECONVERGENT B1, `(.L_x_266) ;  /* 0x0000054000017945 */ /* 0x000fe20003800200 */
[----:B------:R-:W-:Y:S01]  /*11ba0*/  IMAD.MOV.U32 R8, RZ, RZ, 0x1 ;  /* 0x00000001ff087424 */ /* 0x000fe200078e00ff */
[C---:B------:R-:W-:Y:S01]  /*11bb0*/  FSETP.GEU.AND P2, PT, |R29|.reuse, 1.469367938527859385e-39, PT ;  /* 0x001000001d00780b */ /* 0x040fe20003f4e200 */
[----:B------:R-:W-:Y:S01]  /*11bc0*/  IMAD.MOV.U32 R34, RZ, RZ, 0x1ca00000 ;  /* 0x1ca00000ff227424 */ /* 0x000fe200078e00ff */
[----:B------:R-:W-:Y:S01]  /*11bd0*/  LOP3.LUT R36, R29, 0x7ff00000, RZ, 0xc0, !PT ;  /* 0x7ff000001d247812 */ /* 0x000fe200078ec0ff */
[----:B------:R-:W-:Y:S01]  /*11be0*/  @!P0 DMUL R2, R30, 8.98846567431157953865e+307 ;  /* 0x7fe000001e028828 */ /* 0x000fe20000000000 */
[----:B------:R-:W-:-:S02]  /*11bf0*/  IMAD.MOV.U32 R28, RZ, RZ, R24 ;  /* 0x000000ffff1c7224 */ /* 0x000fc400078e0018 */
[----:B------:R-:W-:Y:S01]  /*11c00*/  ISETP.GE.U32.AND P1, PT, R36, R35, PT ;  /* 0x000000232400720c */ /* 0x000fe20003f26070 */
[----:B------:R-:W-:Y:S02]  /*11c10*/  IMAD.MOV.U32 R33, RZ, RZ, R36 ;  /* 0x000000ffff217224 */ /* 0x000fe400078e0024 */
[----:B------:R-:W0:Y:S04]  /*11c20*/  MUFU.RCP64H R9, R3 ;  /* 0x0000000300097308 */ /* 0x000e280000001800 */
[----:B------:R-:W-:-:S04]  /*11c30*/  @!P2 LOP3.LUT R0, R31, 0x7ff00000, RZ, 0xc0, !PT ;  /* 0x7ff000001f00a812 */ /* 0x000fc800078ec0ff */
[----:B------:R-:W-:Y:S01]  /*11c40*/  @!P2 ISETP.GE.U32.AND P3, PT, R36, R0, PT ;  /* 0x000000002400a20c */ /* 0x000fe20003f66070 */
[----:B------:R-:W-:Y:S01]  /*11c50*/  IMAD.MOV.U32 R0, RZ, RZ, R35 ;  /* 0x000000ffff007224 */ /* 0x000fe200078e0023 */
[----:B------:R-:W-:-:S05]  /*11c60*/  @!P0 LOP3.LUT R0, R3, 0x7ff00000, RZ, 0xc0, !PT ;  /* 0x7ff0000003008812 */ /* 0x000fca00078ec0ff */
[----:B------:R-:W-:Y:S01]  /*11c70*/  VIADD R37, R0, 0xffffffff ;  /* 0xffffffff00257836 */ /* 0x000fe20000000000 */
[----:B0-----:R-:W-:-:S08]  /*11c80*/  DFMA R10, R8, -R2, 1 ;  /* 0x3ff00000080a742b */ /* 0x001fd00000000802 */
[----:B------:R-:W-:-:S08]  /*11c90*/  DFMA R10, R10, R10, R10 ;  /* 0x0000000a0a0a722b */ /* 0x000fd0000000000a */
[----:B------:R-:W-:Y:S01]  /*11ca0*/  DFMA R20, R8, R10, R8 ;  /* 0x0000000a0814722b */ /* 0x000fe20000000008 */
[C---:B------:R-:W-:Y:S01]  /*11cb0*/  @!P2 SEL R11, R34.reuse, 0x63400000, !P3 ;  /* 0x63400000220ba807 */ /* 0x040fe20005800000 */
[----:B------:R-:W-:Y:S01]  /*11cc0*/  IMAD.MOV.U32 R8, RZ, RZ, R28 ;  /* 0x000000ffff087224 */ /* 0x000fe200078e001c */
[----:B------:R-:W-:Y:S01]  /*11cd0*/  SEL R9, R34, 0x63400000, !P1 ;  /* 0x6340000022097807 */ /* 0x000fe20004800000 */
[----:B------:R-:W-:Y:S01]  /*11ce0*/  @!P2 IMAD.MOV.U32 R10, RZ, RZ, RZ ;  /* 0x000000ffff0aa224 */ /* 0x000fe200078e00ff */
[--C-:B------:R-:W-:Y:S02]  /*11cf0*/  @!P2 LOP3.LUT R11, R11, 0x80000000, R29.reuse, 0xf8, !PT ;  /* 0x800000000b0ba812 */ /* 0x100fe400078ef81d */
[----:B------:R-:W-:Y:S01]  /*11d00*/  LOP3.LUT R9, R9, 0x800fffff, R29, 0xf8, !PT ;  /* 0x800fffff09097812 */ /* 0x000fe200078ef81d */
[----:B------:R-:W-:Y:S01]  /*11d10*/  DFMA R24, R20, -R2, 1 ;  /* 0x3ff000001418742b */ /* 0x000fe20000000802 */
[----:B------:R-:W-:-:S06]  /*11d20*/  @!P2 LOP3.LUT R11, R11, 0x100000, RZ, 0xfc, !PT ;  /* 0x001000000b0ba812 */ /* 0x000fcc00078efcff */
[----:B------:R-:W-:Y:S02]  /*11d30*/  @!P2 DFMA R8, R8, 2, -R10 ;  /* 0x400000000808a82b */ /* 0x000fe4000000080a */
[----:B------:R-:W-:-:S08]  /*11d40*/  DFMA R24, R20, R24, R20 ;  /* 0x000000181418722b */ /* 0x000fd00000000014 */
[----:B------:R-:W-:Y:S01]  /*11d50*/  @!P2 LOP3.LUT R33, R9, 0x7ff00000, RZ, 0xc0, !PT ;  /* 0x7ff000000921a812 */ /* 0x000fe200078ec0ff */
[----:B------:R-:W-:-:S04]  /*11d60*/  DMUL R10, R24, R8 ;  /* 0x00000008180a7228 */ /* 0x000fc80000000000 */
[----:B------:R-:W-:-:S04]  /*11d70*/  VIADD R35, R33, 0xffffffff ;  /* 0xffffffff21237836 */ /* 0x000fc80000000000 */
[----:B------:R-:W-:Y:S01]  /*11d80*/  DFMA R20, R10, -R2, R8 ;  /* 0x800000020a14722b */ /* 0x000fe20000000008 */
[----:B------:R-:W-:-:S04]  /*11d90*/  ISETP.GT.U32.AND P0, PT, R35, 0x7feffffe, PT ;  /* 0x7feffffe2300780c */ /* 0x000fc80003f04070 */
[----:B------:R-:W-:-:S03]  /*11da0*/  ISETP.GT.U32.OR P0, PT, R37, 0x7feffffe, P0 ;  /* 0x7feffffe2500780c */ /* 0x000fc60000704470 */
[----:B------:R-:W-:-:S10]  /*11db0*/  DFMA R24, R24, R20, R10 ;  /* 0x000000141818722b */ /* 0x000fd4000000000a */
[----:B------:R-:W-:Y:S05]  /*11dc0*/  @P0 BRA `(.L_x_267) ;  /* 0x00000000006c0947 */ /* 0x000fea0003800000 */
[----:B------:R-:W-:Y:S01]  /*11dd0*/  LOP3.LUT R11, R31, 0x7ff00000, RZ, 0xc0, !PT ;  /* 0x7ff000001f0b7812 */ /* 0x000fe200078ec0ff */
[----:B------:R-:W-:-:S03]  /*11de0*/  IMAD.MOV.U32 R20, RZ, RZ, RZ ;  /* 0x000000ffff147224 */ /* 0x000fc600078e00ff */
[CC--:B------:R-:W-:Y:S02]  /*11df0*/  VIADDMNMX R0, R36.reuse, -R11.reuse, 0xb9600000, !PT ;  /* 0xb960000024007446 */ /* 0x0c0fe4000780090b */
[----:B------:R-:W-:Y:S02]  /*11e00*/  ISETP.GE.U32.AND P0, PT, R36, R11, PT ;  /* 0x0000000b2400720c */ /* 0x000fe40003f06070 */
[----:B------:R-:W-:Y:S02]  /*11e10*/  VIMNMX R0, PT, PT, R0, 0x46a00000, PT ;  /* 0x46a0000000007848 */ /* 0x000fe40003fe0100 */
[----:B------:R-:W-:-:S05]  /*11e20*/  SEL R11, R34, 0x63400000, !P0 ;  /* 0x63400000220b7807 */ /* 0x000fca0004000000 */
[----:B------:R-:W-:-:S04]  /*11e30*/  IMAD.IADD R0, R0, 0x1, -R11 ;  /* 0x0000000100007824 */ /* 0x000fc800078e0a0b */
[----:B------:R-:W-:-:S06]  /*11e40*/  VIADD R21, R0, 0x7fe00000 ;  /* 0x7fe0000000157836 */ /* 0x000fcc0000000000 */
[----:B------:R-:W-:-:S10]  /*11e50*/  DMUL R10, R24, R20 ;  /* 0x00000014180a7228 */ /* 0x000fd40000000000 */
[----:B------:R-:W-:-:S13]  /*11e60*/  FSETP.GTU.AND P0, PT, |R11|, 1.469367938527859385e-39, PT ;  /* 0x001000000b00780b */ /* 0x000fda0003f0c200 */
[----:B------:R-:W-:Y:S05]  /*11e70*/  @P0 BRA `(.L_x_268) ;  /* 0x0000000000940947 */ /* 0x000fea0003800000 */
[----:B------:R-:W-:Y:S01]  /*11e80*/  DFMA R2, R24, -R2, R8 ;  /* 0x800000021802722b */ /* 0x000fe20000000008 */
[----:B------:R-:W-:-:S09]  /*11e90*/  IMAD.MOV.U32 R20, RZ, RZ, RZ ;  /* 0x000000ffff147224 */ /* 0x000fd200078e00ff */
[C---:B------:R-:W-:Y:S02]  /*11ea0*/  FSETP.NEU.AND P0, PT, R3.reuse, RZ, PT ;  /* 0x000000ff0300720b */ /* 0x040fe40003f0d000 */
[----:B------:R-:W-:-:S04]  /*11eb0*/  LOP3.LUT R31, R3, 0x80000000, R31, 0x48, !PT ;  /* 0x80000000031f7812 */ /* 0x000fc800078e481f */
[----:B------:R-:W-:-:S07]  /*11ec0*/  LOP3.LUT R21, R31, R21, RZ, 0xfc, !PT ;  /* 0x000000151f157212 */ /* 0x000fce00078efcff */
[----:B------:R-:W-:Y:S05]  /*11ed0*/  @!P0 BRA `(.L_x_268) ;  /* 0x00000000007c8947 */ /* 0x000fea0003800000 */
[----:B------:R-:W-:Y:S01]  /*11ee0*/  IMAD.MOV R3, RZ, RZ, -R0 ;  /* 0x000000ffff037224 */ /* 0x000fe200078e0a00 */
[----:B------:R-:W-:Y:S01]  /*11ef0*/  DMUL.RP R20, R24, R20 ;  /* 0x0000001418147228 */ /* 0x000fe20000008000 */
[----:B------:R-:W-:-:S06]  /*11f00*/  IMAD.MOV.U32 R2, RZ, RZ, RZ ;  /* 0x000000ffff027224 */ /* 0x000fcc00078e00ff */
[----:B------:R-:W-:-:S03]  /*11f10*/  DFMA R2, R10, -R2, R24 ;  /* 0x800000020a02722b */ /* 0x000fc60000000018 */
[----:B------:R-:W-:-:S03]  /*11f20*/  LOP3.LUT R31, R21, R31, RZ, 0x3c, !PT ;  /* 0x0000001f151f7212 */ /* 0x000fc600078e3cff */
[----:B------:R-:W-:-:S04]  /*11f30*/  IADD3 R2, PT, PT, -R0, -0x43300000, RZ ;  /* 0xbcd0000000027810 */ /* 0x000fc80007ffe1ff */
[----:B------:R-:W-:-:S04]  /*11f40*/  FSETP.NEU.AND P0, PT, |R3|, R2, PT ;  /* 0x000000020300720b */ /* 0x000fc80003f0d200 */
[----:B------:R-:W-:Y:S02]  /*11f50*/  FSEL R10, R20, R10, !P0 ;  /* 0x0000000a140a7208 */ /* 0x000fe40004000000 */
[----:B------:R-:W-:Y:S01]  /*11f60*/  FSEL R11, R31, R11, !P0 ;  /* 0x0000000b1f0b7208 */ /* 0x000fe20004000000 */
[----:B------:R-:W-:Y:S06]  /*11f70*/  BRA `(.L_x_268) ;  /* 0x0000000000547947 */ /* 0x000fec0003800000 */
.L_x_267:
[----:B------:R-:W-:-:S14]  /*11f80*/  DSETP.NAN.AND P0, PT, R28, R28, PT ;  /* 0x0000001c1c00722a */ /* 0x000fdc0003f08000 */
[----:B------:R-:W-:Y:S05]  /*11f90*/  @P0 BRA `(.L_x_269) ;  /* 0x0000000000440947 */ /* 0x000fea0003800000 */
[----:B------:R-:W-:-:S14]  /*11fa0*/  DSETP.NAN.AND P0, PT, R30, R30, PT ;  /* 0x0000001e1e00722a */ /* 0x000fdc0003f08000 */
[----:B------:R-:W-:Y:S05]  /*11fb0*/  @P0 BRA `(.L_x_270) ;  /* 0x0000000000300947 */ /* 0x000fea0003800000 */
[----:B------:R-:W-:Y:S01]  /*11fc0*/  ISETP.NE.AND P0, PT, R33, R0, PT ;  /* 0x000000002100720c */ /* 0x000fe20003f05270 */
[----:B------:R-:W-:Y:S02]  /*11fd0*/  IMAD.MOV.U32 R10, RZ, RZ, 0x0 ;  /* 0x00000000ff0a7424 */ /* 0x000fe400078e00ff */
[----:B------:R-:W-:-:S10]  /*11fe0*/  IMAD.MOV.U32 R11, RZ, RZ, -0x80000 ;  /* 0xfff80000ff0b7424 */ /* 0x000fd400078e00ff */
[----:B------:R-:W-:Y:S05]  /*11ff0*/  @!P0 BRA `(.L_x_268) ;  /* 0x0000000000348947 */ /* 0x000fea0003800000 */
[----:B------:R-:W-:Y:S02]  /*12000*/  ISETP.NE.AND P0, PT, R33, 0x7ff00000, PT ;  /* 0x7ff000002100780c */ /* 0x000fe40003f05270 */
[----:B------:R-:W-:Y:S02]  /*12010*/  LOP3.LUT R11, R29, 0x80000000, R31, 0x48, !PT ;  /* 0x800000001d0b7812 */ /* 0x000fe400078e481f */
[----:B------:R-:W-:-:S13]  /*12020*/  ISETP.EQ.OR P0, PT, R0, RZ, !P0 ;  /* 0x000000ff0000720c */ /* 0x000fda0004702670 */
[----:B------:R-:W-:Y:S01]  /*12030*/  @P0 LOP3.LUT R0, R11, 0x7ff00000, RZ, 0xfc, !PT ;  /* 0x7ff000000b000812 */ /* 0x000fe200078efcff */
[----:B------:R-:W-:Y:S02]  /*12040*/  @!P0 IMAD.MOV.U32 R10, RZ, RZ, RZ ;  /* 0x000000ffff0a8224 */ /* 0x000fe400078e00ff */
[----:B------:R-:W-:Y:S02]  /*12050*/  @P0 IMAD.MOV.U32 R10, RZ, RZ, RZ ;  /* 0x000000ffff0a0224 */ /* 0x000fe400078e00ff */
[----:B------:R-:W-:Y:S01]  /*12060*/  @P0 IMAD.MOV.U32 R11, RZ, RZ, R0 ;  /* 0x000000ffff0b0224 */ /* 0x000fe200078e0000 */
[----:B------:R-:W-:Y:S06]  /*12070*/  BRA `(.L_x_268) ;  /* 0x0000000000147947 */ /* 0x000fec0003800000 */
.L_x_270:
[----:B------:R-:W-:Y:S01]  /*12080*/  LOP3.LUT R11, R31, 0x80000, RZ, 0xfc, !PT ;  /* 0x000800001f0b7812 */ /* 0x000fe200078efcff */
[----:B------:R-:W-:Y:S01]  /*12090*/  IMAD.MOV.U32 R10, RZ, RZ, R30 ;  /* 0x000000ffff0a7224 */ /* 0x000fe200078e001e */
[----:B------:R-:W-:Y:S06]  /*120a0*/  BRA `(.L_x_268) ;  /* 0x0000000000087947 */ /* 0x000fec0003800000 */
.L_x_269:
[----:B------:R-:W-:Y:S01]  /*120b0*/  LOP3.LUT R11, R29, 0x80000, RZ, 0xfc, !PT ;  /* 0x000800001d0b7812 */ /* 0x000fe200078efcff */
[----:B------:R-:W-:-:S07]  /*120c0*/  IMAD.MOV.U32 R10, RZ, RZ, R28 ;  /* 0x000000ffff0a7224 */ /* 0x000fce00078e001c */
.L_x_268:
[----:B------:R-:W-:Y:S05]  /*120d0*/  BSYNC.RECONVERGENT B1 ;  /* 0x0000000000017941 */ /* 0x000fea0003800200 */
.L_x_266:
[----:B------:R-:W-:Y:S02]  /*120e0*/  IMAD.MOV.U32 R2, RZ, RZ, R32 ;  /* 0x000000ffff027224 */ /* 0x000fe400078e0020 */
[----:B------:R-:W-:Y:S02]  /*120f0*/  IMAD.MOV.U32 R3, RZ, RZ, 0x0 ;  /* 0x00000000ff037424 */ /* 0x000fe400078e00ff */
[----:B------:R-:W-:Y:S02]  /*12100*/  IMAD.MOV.U32 R8, RZ, RZ, R10 ;  /* 0x000000ffff087224 */ /* 0x000fe400078e000a */
[----:B------:R-:W-:Y:S01]  /*12110*/  IMAD.MOV.U32 R9, RZ, RZ, R11 ;  /* 0x000000ffff097224 */ /* 0x000fe200078e000b */
[----:B------:R-:W-:Y:S06]  /*12120*/  RET.REL.NODEC R2 `(rkck) ;  /* 0xfffffedc02b47950 */ /* 0x000fec0003c3ffff */
        .type           $rkck$__internal_accurate_pow,@function
        .size           $rkck$__internal_accurate_pow,($rkck$__internal_trig_reduction_slowpathd - $rkck$__internal_accurate_pow)
$rkck$__internal_accurate_pow:
[----:B------:R-:W-:Y:S01]  /*12130*/  ISETP.GT.U32.AND P0, PT, R14, 0xfffff, PT ;  /* 0x000fffff0e00780c */ /* 0x000fe20003f04070 */
[----:B------:R-:W-:Y:S01]  /*12140*/  IMAD.MOV.U32 R16, RZ, RZ, R18 ;  /* 0x000000ffff107224 */ /* 0x000fe200078e0012 */
[----:B------:R-:W-:Y:S01]  /*12150*/  UMOV UR4, 0x7d2cafe2 ;  /* 0x7d2cafe200047882 */ /* 0x000fe20000000000 */
[--C-:B------:R-:W-:Y:S01]  /*12160*/  IMAD.MOV.U32 R17, RZ, RZ, R14.reuse ;  /* 0x000000ffff117224 */ /* 0x100fe200078e000e */
[----:B------:R-:W-:Y:S01]  /*12170*/  UMOV UR5, 0x3eb0f5ff ;  /* 0x3eb0f5ff00057882 */ /* 0x000fe20000000000 */
[--C-:B------:R-:W-:Y:S01]  /*12180*/  IMAD.MOV.U32 R19, RZ, RZ, R14.reuse ;  /* 0x000000ffff137224 */ /* 0x100fe200078e000e */
[----:B------:R-:W-:Y:S01]  /*12190*/  SHF.R.U32.HI R14, RZ, 0x14, R14 ;  /* 0x00000014ff0e7819 */ /* 0x000fe2000001160e */
[----:B------:R-:W-:Y:S01]  /*121a0*/  UMOV UR6, 0x3b39803f ;  /* 0x3b39803f00067882 */ /* 0x000fe20000000000 */
[----:B------:R-:W-:-:S05]  /*121b0*/  UMOV UR7, 0x3c7abc9e ;  /* 0x3c7abc9e00077882 */ /* 0x000fca0000000000 */
[----:B------:R-:W-:-:S10]  /*121c0*/  @!P0 DMUL R16, R16, 1.80143985094819840000e+16 ;  /* 0x4350000010108828 */ /* 0x000fd40000000000 */
[----:B------:R-:W-:Y:S01]  /*121d0*/  @!P0 IMAD.MOV.U32 R19, RZ, RZ, R17 ;  /* 0x000000ffff138224 */ /* 0x000fe200078e0011 */
[----:B------:R-:W-:Y:S01]  /*121e0*/  @!P0 LEA.HI R14, R17, 0xffffffca, RZ, 0xc ;  /* 0xffffffca110e8811 */ /* 0x000fe200078f60ff */
[----:B------:R-:W-:Y:S02]  /*121f0*/  @!P0 IMAD.MOV.U32 R18, RZ, RZ, R16 ;  /* 0x000000ffff128224 */ /* 0x000fe400078e0010 */
[----:B------:R-:W-:Y:S01]  /*12200*/  IMAD.MOV.U32 R17, RZ, RZ, 0x43300000 ;  /* 0x43300000ff117424 */ /* 0x000fe200078e00ff */
[----:B------:R-:W-:Y:S01]  /*12210*/  LOP3.LUT R19, R19, 0x800fffff, RZ, 0xc0, !PT ;  /* 0x800fffff13137812 */ /* 0x000fe200078ec0ff */
[----:B------:R-:W-:Y:S02]  /*12220*/  IMAD.MOV.U32 R30, RZ, RZ, R18 ;  /* 0x000000ffff1e7224 */ /* 0x000fe400078e0012 */
[----:B------:R-:W-:Y:S01]  /*12230*/  IMAD.MOV.U32 R18, RZ, RZ, RZ ;  /* 0x000000ffff127224 */ /* 0x000fe200078e00ff */
[----:B------:R-:W-:-:S04]  /*12240*/  LOP3.LUT R19, R19, 0x3ff00000, RZ, 0xfc, !PT ;  /* 0x3ff0000013137812 */ /* 0x000fc800078efcff */
[----:B------:R-:W-:Y:S01]  /*12250*/  ISETP.GE.U32.AND P1, PT, R19, 0x3ff6a09f, PT ;  /* 0x3ff6a09f1300780c */ /* 0x000fe20003f26070 */
[----:B------:R-:W-:-:S12]  /*12260*/  IMAD.MOV.U32 R31, RZ, RZ, R19 ;  /* 0x000000ffff1f7224 */ /* 0x000fd800078e0013 */
[----:B------:R-:W-:-:S04]  /*12270*/  @P1 VIADD R16, R31, 0xfff00000 ;  /* 0xfff000001f101836 */ /* 0x000fc80000000000 */
[----:B------:R-:W-:Y:S02]  /*12280*/  @P1 IMAD.MOV.U32 R31, RZ, RZ, R16 ;  /* 0x000000ffff1f1224 */ /* 0x000fe400078e0010 */
[C---:B------:R-:W-:Y:S02]  /*12290*/  VIADD R16, R14.reuse, 0xfffffc01 ;  /* 0xfffffc010e107836 */ /* 0x040fe40000000000 */
[----:B------:R-:W-:Y:S02]  /*122a0*/  @P1 VIADD R16, R14, 0xfffffc02 ;  /* 0xfffffc020e101836 */ /* 0x000fe40000000000 */
[C---:B------:R-:W-:Y:S02]  /*122b0*/  DADD R28, R30.reuse, 1 ;  /* 0x3ff000001e1c7429 */ /* 0x040fe40000000000 */
[----:B------:R-:W-:Y:S01]  /*122c0*/  DADD R116, R30, -1 ;  /* 0xbff000001e747429 */ /* 0x000fe20000000000 */
[----:B------:R-:W-:Y:S01]  /*122d0*/  LOP3.LUT R16, R16, 0x80000000, RZ, 0x3c, !PT ;  /* 0x8000000010107812 */ /* 0x000fe200078e3cff */
[----:B------:R-:W-:-:S02]  /*122e0*/  IMAD.MOV.U32 R30, RZ, RZ, 0x41ad3b5a ;  /* 0x41ad3b5aff1e7424 */ /* 0x000fc400078e00ff */
[----:B------:R-:W0:Y:S01]  /*122f0*/  MUFU.RCP64H R19, R29 ;  /* 0x0000001d00137308 */ /* 0x000e220000001800 */
[----:B------:R-:W-:Y:S01]  /*12300*/  IMAD.MOV.U32 R31, RZ, RZ, 0x3ed0f5d2 ;  /* 0x3ed0f5d2ff1f7424 */ /* 0x000fe200078e00ff */
[----:B0-----:R-:W-:-:S08]  /*12310*/  DFMA R28, -R28, R18, 1 ;  /* 0x3ff000001c1c742b */ /* 0x001fd00000000112 */
[----:B------:R-:W-:-:S08]  /*12320*/  DFMA R28, R28, R28, R28 ;  /* 0x0000001c1c1c722b */ /* 0x000fd0000000001c */
[----:B------:R-:W-:-:S08]  /*12330*/  DFMA R110, R18, R28, R18 ;  /* 0x0000001c126e722b */ /* 0x000fd00000000012 */
[----:B------:R-:W-:-:S08]  /*12340*/  DMUL R18, R116, R110 ;  /* 0x0000006e74127228 */ /* 0x000fd00000000000 */
[----:B------:R-:W-:-:S08]  /*12350*/  DFMA R18, R116, R110, R18 ;  /* 0x0000006e7412722b */ /* 0x000fd00000000012 */
[----:B------:R-:W-:-:S08]  /*12360*/  DMUL R108, R18, R18 ;  /* 0x00000012126c7228 */ /* 0x000fd00000000000 */
[----:B------:R-:W-:Y:S01]  /*12370*/  DFMA R28, R108, UR4, R30 ;  /* 0x000000046c1c7c2b */ /* 0x000fe2000800001e */
[----:B------:R-:W-:Y:S01]  /*12380*/  UMOV UR4, 0x75488a3f ;  /* 0x75488a3f00047882 */ /* 0x000fe20000000000 */
[----:B------:R-:W-:Y:S01]  /*12390*/  UMOV UR5, 0x3ef3b20a ;  /* 0x3ef3b20a00057882 */ /* 0x000fe20000000000 */
[----:B------:R-:W-:-:S05]  /*123a0*/  DADD R30, R116, -R18 ;  /* 0x00000000741e7229 */ /* 0x000fca0000000812 */
[----:B------:R-:W-:Y:S01]  /*123b0*/  DFMA R28, R108, R28, UR4 ;  /* 0x000000046c1c7e2b */ /* 0x000fe2000800001c */
[----:B------:R-:W-:Y:S01]  /*123c0*/  UMOV UR4, 0xe4faecd5 ;  /* 0xe4faecd500047882 */ /* 0x000fe20000000000 */
[----:B------:R-:W-:Y:S01]  /*123d0*/  UMOV UR5, 0x3f1745cd ;  /* 0x3f1745cd00057882 */ /* 0x000fe20000000000 */
[----:B------:R-:W-:Y:S02]  /*123e0*/  DADD R118, R30, R30 ;  /* 0x000000001e767229 */ /* 0x000fe4000000001e */
[----:B------:R-:W-:-:S03]  /*123f0*/  DMUL R30, R18, R18 ;  /* 0x00000012121e7228 */ /* 0x000fc60000000000 */
[----:B------:R-:W-:Y:S01]  /*12400*/  DFMA R28, R108, R28, UR4 ;  /* 0x000000046c1c7e2b */ /* 0x000fe2000800001c */
[----:B------:R-:W-:Y:S01]  /*12410*/  UMOV UR4, 0x258a578b ;  /* 0x258a578b00047882 */ /* 0x000fe20000000000 */
[----:B------:R-:W-:Y:S01]  /*12420*/  UMOV UR5, 0x3f3c71c7 ;  /* 0x3f3c71c700057882 */ /* 0x000fe20000000000 */
[-C--:B------:R-:W-:Y:S02]  /*12430*/  DFMA R118, R116, -R18.reuse, R118 ;  /* 0x800000127476722b */ /* 0x080fe40000000076 */
[----:B------:R-:W-:-:S03]  /*12440*/  DFMA R116, R18, R18, -R30 ;  /* 0x000000121274722b */ /* 0x000fc6000000081e */
[----:B------:R-:W-:Y:S01]  /*12450*/  DFMA R28, R108, R28, UR4 ;  /* 0x000000046c1c7e2b */ /* 0x000fe2000800001c */
[----:B------:R-:W-:Y:S01]  /*12460*/  UMOV UR4, 0x9242b910 ;  /* 0x9242b91000047882 */ /* 0x000fe20000000000 */
[----:B------:R-:W-:Y:S01]  /*12470*/  UMOV UR5, 0x3f624924 ;  /* 0x3f62492400057882 */ /* 0x000fe20000000000 */
[----:B------:R-:W-:-:S05]  /*12480*/  DMUL R110, R110, R118 ;  /* 0x000000766e6e7228 */ /* 0x000fca0000000000 */
[----:B------:R-:W-:Y:S01]  /*12490*/  DFMA R28, R108, R28, UR4 ;  /* 0x000000046c1c7e2b */ /* 0x000fe2000800001c */
[----:B------:R-:W-:Y:S01]  /*124a0*/  UMOV UR4, 0x99999dfb ;  /* 0x99999dfb00047882 */ /* 0x000fe20000000000 */
[----:B------:R-:W-:-:S03]  /*124b0*/  UMOV UR5, 0x3f899999 ;  /* 0x3f89999900057882 */ /* 0x000fc60000000000 */
[----:B------:R-:W-:Y:S02]  /*124c0*/  VIADD R119, R111, 0x100000 ;  /* 0x001000006f777836 */ /* 0x000fe40000000000 */
[----:B------:R-:W-:Y:S01]  /*124d0*/  IMAD.MOV.U32 R118, RZ, RZ, R110 ;  /* 0x000000ffff767224 */ /* 0x000fe200078e006e */
[----:B------:R-:W-:Y:S01]  /*124e0*/  DFMA R112, R108, R28, UR4 ;  /* 0x000000046c707e2b */ /* 0x000fe2000800001c */
[----:B------:R-:W-:Y:S01]  /*124f0*/  UMOV UR4, 0x55555555 ;  /* 0x5555555500047882 */ /* 0x000fe20000000000 */
[----:B------:R-:W-:-:S03]  /*12500*/  UMOV UR5, 0x3fb55555 ;  /* 0x3fb5555500057882 */ /* 0x000fc60000000000 */
[----:B------:R-:W-:-:S03]  /*12510*/  DFMA R116, R18, R118, R116 ;  /* 0x000000761274722b */ /* 0x000fc60000000074 */
[----:B------:R-:W-:-:S08]  /*12520*/  DFMA R28, R108, R112, UR4 ;  /* 0x000000046c1c7e2b */ /* 0x000fd00008000070 */
[----:B------:R-:W-:Y:S01]  /*12530*/  DADD R114, -R28, UR4 ;  /* 0x000000041c727e29 */ /* 0x000fe20008000100 */
[----:B------:R-:W-:Y:S01]  /*12540*/  UMOV UR4, 0xb9e7b0 ;  /* 0x00b9e7b000047882 */ /* 0x000fe20000000000 */
[----:B------:R-:W-:-:S06]  /*12550*/  UMOV UR5, 0x3c46a4cb ;  /* 0x3c46a4cb00057882 */ /* 0x000fcc0000000000 */
[----:B------:R-:W-:Y:S02]  /*12560*/  DFMA R112, R108, R112, R114 ;  /* 0x000000706c70722b */ /* 0x000fe40000000072 */
[----:B------:R-:W-:-:S06]  /*12570*/  DMUL R108, R18, R30 ;  /* 0x0000001e126c7228 */ /* 0x000fcc0000000000 */
[----:B------:R-:W-:Y:S01]  /*12580*/  DADD R112, R112, -UR4 ;  /* 0x8000000470707e29 */ /* 0x000fe20008000000 */
[----:B------:R-:W-:Y:S01]  /*12590*/  UMOV UR4, 0x80000000 ;  /* 0x8000000000047882 */ /* 0x000fe20000000000 */
[-C--:B------:R-:W-:Y:S01]  /*125a0*/  DFMA R114, R18, R30.reuse, -R108 ;  /* 0x0000001e1272722b */ /* 0x080fe2000000086c */
[----:B------:R-:W-:Y:S02]  /*125b0*/  UMOV UR5, 0x43300000 ;  /* 0x4330000000057882 */ /* 0x000fe40000000000 */
[----:B------:R-:W-:Y:S01]  /*125c0*/  DADD R16, R16, -UR4 ;  /* 0x8000000410107e29 */ /* 0x000fe20008000000 */
[----:B------:R-:W-:Y:S01]  /*125d0*/  UMOV UR4, 0xfefa39ef ;  /* 0xfefa39ef00047882 */ /* 0x000fe20000000000 */
[----:B------:R-:W-:Y:S01]  /*125e0*/  UMOV UR5, 0x3fe62e42 ;  /* 0x3fe62e4200057882 */ /* 0x000fe20000000000 */
[----:B------:R-:W-:Y:S02]  /*125f0*/  DADD R120, R28, R112 ;  /* 0x000000001c787229 */ /* 0x000fe40000000070 */
[----:B------:R-:W-:-:S06]  /*12600*/  DFMA R30, R110, R30, R114 ;  /* 0x0000001e6e1e722b */ /* 0x000fcc0000000072 */
[----:B------:R-:W-:Y:S02]  /*12610*/  DMUL R114, R120, R108 ;  /* 0x0000006c78727228 */ /* 0x000fe40000000000 */
[----:B------:R-:W-:Y:S02]  /*12620*/  DFMA R30, R18, R116, R30 ;  /* 0x00000074121e722b */ /* 0x000fe4000000001e */
[----:B------:R-:W-:-:S04]  /*12630*/  DADD R28, R28, -R120 ;  /* 0x000000001c1c7229 */ /* 0x000fc80000000878 */
[----:B------:R-:W-:-:S04]  /*12640*/  DFMA R116, R120, R108, -R114 ;  /* 0x0000006c7874722b */ /* 0x000fc80000000872 */
[----:B------:R-:W-:-:S04]  /*12650*/  DADD R28, R112, R28 ;  /* 0x00000000701c7229 */ /* 0x000fc8000000001c */
[----:B------:R-:W-:-:S08]  /*12660*/  DFMA R30, R120, R30, R116 ;  /* 0x0000001e781e722b */ /* 0x000fd00000000074 */
[----:B------:R-:W-:-:S08]  /*12670*/  DFMA R108, R28, R108, R30 ;  /* 0x0000006c1c6c722b */ /* 0x000fd0000000001e */
[----:B------:R-:W-:-:S08]  /*12680*/  DADD R30, R114, R108 ;  /* 0x00000000721e7229 */ /* 0x000fd0000000006c */
[--C-:B------:R-:W-:Y:S02]  /*12690*/  DADD R28, R18, R30.reuse ;  /* 0x00000000121c7229 */ /* 0x100fe4000000001e */
[----:B------:R-:W-:-:S06]  /*126a0*/  DADD R114, R114, -R30 ;  /* 0x0000000072727229 */ /* 0x000fcc000000081e */
[----:B------:R-:W-:Y:S02]  /*126b0*/  DADD R18, R18, -R28 ;  /* 0x0000000012127229 */ /* 0x000fe4000000081c */
[----:B------:R-:W-:-:S06]  /*126c0*/  DADD R108, R108, R114 ;  /* 0x000000006c6c7229 */ /* 0x000fcc0000000072 */
[----:B------:R-:W-:-:S08]  /*126d0*/  DADD R18, R30, R18 ;  /* 0x000000001e127229 */ /* 0x000fd00000000012 */
[----:B------:R-:W-:-:S08]  /*126e0*/  DADD R18, R108, R18 ;  /* 0x000000006c127229 */ /* 0x000fd00000000012 */
[----:B------:R-:W-:-:S08]  /*126f0*/  DADD R110, R110, R18 ;  /* 0x000000006e6e7229 */ /* 0x000fd00000000012 */
[----:B------:R-:W-:-:S08]  /*12700*/  DADD R30, R28, R110 ;  /* 0x000000001c1e7229 */ /* 0x000fd0000000006e */
[--C-:B------:R-:W-:Y:S02]  /*12710*/  DFMA R18, R16, UR4, R30.reuse ;  /* 0x0000000410127c2b */ /* 0x100fe4000800001e */
[----:B------:R-:W-:-:S06]  /*12720*/  DADD R108, R28, -R30 ;  /* 0x000000001c6c7229 */ /* 0x000fcc000000081e */
[----:B------:R-:W-:Y:S02]  /*12730*/  DFMA R28, R16, -UR4, R18 ;  /* 0x80000004101c7c2b */ /* 0x000fe40008000012 */
[----:B------:R-:W-:-:S06]  /*12740*/  DADD R108, R110, R108 ;  /* 0x000000006e6c7229 */ /* 0x000fcc000000006c */
[----:B------:R-:W-:-:S08]  /*12750*/  DADD R28, -R30, R28 ;  /* 0x000000001e1c7229 */ /* 0x000fd0000000011c */
[----:B------:R-:W-:-:S08]  /*12760*/  DADD R28, R108, -R28 ;  /* 0x000000006c1c7229 */ /* 0x000fd0000000081c */
[----:B------:R-:W-:Y:S01]  /*12770*/  DFMA R16, R16, UR6, R28 ;  /* 0x0000000610107c2b */ /* 0x000fe2000800001c */
[----:B------:R-:W-:Y:S02]  /*12780*/  IMAD.MOV.U32 R29, RZ, RZ, R12 ;  /* 0x000000ffff1d7224 */ /* 0x000fe400078e000c */
[----:B------:R-:W-:Y:S02]  /*12790*/  IMAD.MOV.U32 R28, RZ, RZ, R13 ;  /* 0x000000ffff1c7224 */ /* 0x000fe400078e000d */
[C---:B------:R-:W-:Y:S01]  /*127a0*/  IMAD.SHL.U32 R12, R29.reuse, 0x2, RZ ;  /* 0x000000021d0c7824 */ /* 0x040fe200078e00ff */
[----:B------:R-:W-:-:S04]  /*127b0*/  LOP3.LUT R14, R29, 0xff0fffff, RZ, 0xc0, !PT ;  /* 0xff0fffff1d0e7812 */ /* 0x000fc800078ec0ff */
[----:B------:R-:W-:Y:S01]  /*127c0*/  ISETP.GT.U32.AND P0, PT, R12, -0x2000001, PT ;  /* 0xfdffffff0c00780c */ /* 0x000fe20003f04070 */
[----:B------:R-:W-:-:S03]  /*127d0*/  DADD R12, R18, R16 ;  /* 0x00000000120c7229 */ /* 0x000fc60000000010 */
[----:B------:R-:W-:-:S05]  /*127e0*/  SEL R29, R14, R29, P0 ;  /* 0x0000001d0e1d7207 */ /* 0x000fca0000000000 */
[----:B------:R-:W-:Y:S02]  /*127f0*/  DADD R30, R18, -R12 ;  /* 0x00000000121e7229 */ /* 0x000fe4000000080c */
[----:B------:R-:W-:-:S06]  /*12800*/  DMUL R18, R12, R28 ;  /* 0x0000001c0c127228 */ /* 0x000fcc0000000000 */
[----:B------:R-:W-:Y:S02]  /*12810*/  DADD R16, R16, R30 ;  /* 0x0000000010107229 */ /* 0x000fe4000000001e */
[----:B------:R-:W-:-:S08]  /*12820*/  DFMA R12, R12, R28, -R18 ;  /* 0x0000001c0c0c722b */ /* 0x000fd00000000812 */
[----:B------:R-:W-:Y:S01]  /*12830*/  DFMA R28, R16, R28, R12 ;  /* 0x0000001c101c722b */ /* 0x000fe2000000000c */
[----:B------:R-:W-:Y:S02]  /*12840*/  IMAD.MOV.U32 R16, RZ, RZ, 0x652b82fe ;  /* 0x652b82feff107424 */ /* 0x000fe400078e00ff */
[----:B------:R-:W-:-:S05]  /*12850*/  IMAD.MOV.U32 R17, RZ, RZ, 0x3ff71547 ;  /* 0x3ff71547ff117424 */ /* 0x000fca00078e00ff */
[----:B------:R-:W-:-:S08]  /*12860*/  DADD R12, R18, R28 ;  /* 0x00000000120c7229 */ /* 0x000fd0000000001c */
[----:B------:R-:W-:Y:S02]  /*12870*/  DFMA R16, R12, R16, 6.75539944105574400000e+15 ;  /* 0x433800000c10742b */ /* 0x000fe40000000010 */
[----:B------:R-:W-:Y:S01]  /*12880*/  FSETP.GEU.AND P0, PT, |R13|, 4.1917929649353027344, PT ;  /* 0x4086232b0d00780b */ /* 0x000fe20003f0e200 */
[----:B------:R-:W-:-:S05]  /*12890*/  DADD R18, R18, -R12 ;  /* 0x0000000012127229 */ /* 0x000fca000000080c */
[----:B------:R-:W-:-:S03]  /*128a0*/  DADD R30, R16, -6.75539944105574400000e+15 ;  /* 0xc3380000101e7429 */ /* 0x000fc60000000000 */
[----:B------:R-:W-:-:S05]  /*128b0*/  DADD R18, R28, R18 ;  /* 0x000000001c127229 */ /* 0x000fca0000000012 */
[----:B------:R-:W-:Y:S01]  /*128c0*/  DFMA R108, R30, -UR4, R12 ;  /* 0x800000041e6c7c2b */ /* 0x000fe2000800000c */
[----:B------:R-:W-:Y:S01]  /*128d0*/  UMOV UR4, 0x3b39803f ;  /* 0x3b39803f00047882 */ /* 0x000fe20000000000 */
[----:B------:R-:W-:-:S06]  /*128e0*/  UMOV UR5, 0x3c7abc9e ;  /* 0x3c7abc9e00057882 */ /* 0x000fcc0000000000 */
[----:B------:R-:W-:Y:S01]  /*128f0*/  DFMA R30, R30, -UR4, R108 ;  /* 0x800000041e1e7c2b */ /* 0x000fe2000800006c */
[----:B------:R-:W-:Y:S01]  /*12900*/  UMOV UR4, 0x69ce2bdf ;  /* 0x69ce2bdf00047882 */ /* 0x000fe20000000000 */
[----:B------:R-:W-:Y:S01]  /*12910*/  IMAD.MOV.U32 R108, RZ, RZ, -0x35dec16 ;  /* 0xfca213eaff6c7424 */ /* 0x000fe200078e00ff */
[----:B------:R-:W-:Y:S01]  /*12920*/  UMOV UR5, 0x3e5ade15 ;  /* 0x3e5ade1500057882 */ /* 0x000fe20000000000 */
[----:B------:R-:W-:-:S06]  /*12930*/  IMAD.MOV.U32 R109, RZ, RZ, 0x3e928af3 ;  /* 0x3e928af3ff6d7424 */ /* 0x000fcc00078e00ff */
[----:B------:R-:W-:Y:S01]  /*12940*/  DFMA R108, R30, UR4, R108 ;  /* 0x000000041e6c7c2b */ /* 0x000fe2000800006c */
[----:B------:R-:W-:Y:S01]  /*12950*/  UMOV UR4, 0x62401315 ;  /* 0x6240131500047882 */ /* 0x000fe20000000000 */
[----:B------:R-:W-:-:S06]  /*12960*/  UMOV UR5, 0x3ec71dee ;  /* 0x3ec71dee00057882 */ /* 0x000fcc0000000000 */
[----:B------:R-:W-:Y:S01]  /*12970*/  DFMA R108, R30, R108, UR4 ;  /* 0x000000041e6c7e2b */ /* 0x000fe2000800006c */
        /* <DEDUP_REMOVED lines=20> */
[----:B------:R-:W-:-:S08]  /*12ac0*/  DFMA R108, R30, R108, UR4 ;  /* 0x000000041e6c7e2b */ /* 0x000fd0000800006c */
[----:B------:R-:W-:-:S08]  /*12ad0*/  DFMA R108, R30, R108, 1 ;  /* 0x3ff000001e6c742b */ /* 0x000fd0000000006c */
[----:B------:R-:W-:-:S10]  /*12ae0*/  DFMA R30, R30, R108, 1 ;  /* 0x3ff000001e1e742b */ /* 0x000fd4000000006c */
[----:B------:R-:W-:Y:S02]  /*12af0*/  IMAD R29, R16, 0x100000, R31 ;  /* 0x00100000101d7824 */ /* 0x000fe400078e021f */
[----:B------:R-:W-:Y:S01]  /*12b00*/  IMAD.MOV.U32 R28, RZ, RZ, R30 ;  /* 0x000000ffff1c7224 */ /* 0x000fe200078e001e */
[----:B------:R-:W-:Y:S06]  /*12b10*/  @!P0 BRA `(.L_x_271) ;  /* 0x0000000000348947 */ /* 0x000fec0003800000 */
[----:B------:R-:W-:Y:S01]  /*12b20*/  FSETP.GEU.AND P0, PT, |R13|, 4.2275390625, PT ;  /* 0x408748000d00780b */ /* 0x000fe20003f0e200 */
[C---:B------:R-:W-:Y:S02]  /*12b30*/  DADD R28, R12.reuse, +INF ;  /* 0x7ff000000c1c7429 */ /* 0x040fe40000000000 */
[----:B------:R-:W-:-:S08]  /*12b40*/  DSETP.GEU.AND P1, PT, R12, RZ, PT ;  /* 0x000000ff0c00722a */ /* 0x000fd00003f2e000 */
[----:B------:R-:W-:Y:S02]  /*12b50*/  FSEL R28, R28, RZ, P1 ;  /* 0x000000ff1c1c7208 */ /* 0x000fe40000800000 */
[----:B------:R-:W-:Y:S02]  /*12b60*/  @!P0 LEA.HI R14, R16, R16, RZ, 0x1 ;  /* 0x00000010100e8211 */ /* 0x000fe400078f08ff */
[----:B------:R-:W-:Y:S02]  /*12b70*/  FSEL R29, R29, RZ, P1 ;  /* 0x000000ff1d1d7208 */ /* 0x000fe40000800000 */
[----:B------:R-:W-:-:S05]  /*12b80*/  @!P0 SHF.R.S32.HI R12, RZ, 0x1, R14 ;  /* 0x00000001ff0c8819 */ /* 0x000fca000001140e */
[----:B------:R-:W-:Y:S02]  /*12b90*/  @!P0 IMAD.IADD R14, R16, 0x1, -R12 ;  /* 0x00000001100e8824 */ /* 0x000fe400078e0a0c */
[----:B------:R-:W-:Y:S02]  /*12ba0*/  @!P0 IMAD R13, R12, 0x100000, R31 ;  /* 0x001000000c0d8824 */ /* 0x000fe400078e021f */
[----:B------:R-:W-:Y:S01]  /*12bb0*/  @!P0 IMAD.MOV.U32 R12, RZ, RZ, R30 ;  /* 0x000000ffff0c8224 */ /* 0x000fe200078e001e */
[----:B------:R-:W-:Y:S01]  /*12bc0*/  @!P0 LEA R17, R14, 0x3ff00000, 0x14 ;  /* 0x3ff000000e118811 */ /* 0x000fe200078ea0ff */
[----:B------:R-:W-:-:S06]  /*12bd0*/  @!P0 IMAD.MOV.U32 R16, RZ, RZ, RZ ;  /* 0x000000ffff108224 */ /* 0x000fcc00078e00ff */
[----:B------:R-:W-:-:S11]  /*12be0*/  @!P0 DMUL R28, R12, R16 ;  /* 0x000000100c1c8228 */ /* 0x000fd60000000000 */
.L_x_271:
[----:B------:R-:W-:Y:S02]  /*12bf0*/  DFMA R12, R18, R28, R28 ;  /* 0x0000001c120c722b */ /* 0x000fe4000000001c */
[----:B------:R-:W-:-:S08]  /*12c00*/  DSETP.NEU.AND P0, PT, |R28|, +INF , PT ;  /* 0x7ff000001c00742a */ /* 0x000fd00003f0d200 */
[----:B------:R-:W-:Y:S01]  /*12c10*/  FSEL R14, R28, R12, !P0 ;  /* 0x0000000c1c0e7208 */ /* 0x000fe20004000000 */
[----:B------:R-:W-:Y:S01]  /*12c20*/  IMAD.MOV.U32 R12, RZ, RZ, R0 ;  /* 0x000000ffff0c7224 */ /* 0x000fe200078e0000 */
[----:B------:R-:W-:Y:S01]  /*12c30*/  FSEL R16, R29, R13, !P0 ;  /* 0x0000000d1d107208 */ /* 0x000fe20004000000 */
[----:B------:R-:W-:-:S04]  /*12c40*/  IMAD.MOV.U32 R13, RZ, RZ, 0x0 ;  /* 0x00000000ff0d7424 */ /* 0x000fc800078e00ff */
[----:B------:R-:W-:Y:S05]  /*12c50*/  RET.REL.NODEC R12 `(rkck) ;  /* 0xfffffed00ce87950 */ /* 0x000fea0003c3ffff */
        .type           $rkck$__internal_trig_reduction_slowpathd,@function
        .size           $rkck$__internal_trig_reduction_slowpathd,(.L_x_283 - $rkck$__internal_trig_reduction_slowpathd)
$rkck$__internal_trig_reduction_slowpathd:
[--C-:B------:R-:W-:Y:S01]  /*12c60*/  SHF.R.U32.HI R0, RZ, 0x14, R24.reuse ;  /* 0x00000014ff007819 */ /* 0x100fe20000011618 */
[----:B------:R-:W-:Y:S02]  /*12c70*/  IMAD.MOV.U32 R15, RZ, RZ, R24 ;  /* 0x000000ffff0f7224 */ /* 0x000fe400078e0018 */
[----:B------:R-:W-:Y:S01]  /*12c80*/  IMAD.MOV.U32 R12, RZ, RZ, RZ ;  /* 0x000000ffff0c7224 */ /* 0x000fe200078e00ff */
[----:B------:R-:W-:-:S04]  /*12c90*/  LOP3.LUT R13, R0, 0x7ff, RZ, 0xc0, !PT ;  /* 0x000007ff000d7812 */ /* 0x000fc800078ec0ff */
[----:B------:R-:W-:-:S13]  /*12ca0*/  ISETP.NE.AND P0, PT, R13, 0x7ff, PT ;  /* 0x000007ff0d00780c */ /* 0x000fda0003f05270 */
[----:B------:R-:W-:Y:S05]  /*12cb0*/  @!P0 BRA `(.L_x_272) ;  /* 0x0000000800588947 */ /* 0x000fea0003800000 */
[----:B------:R-:W-:Y:S01]  /*12cc0*/  VIADD R13, R13, 0xfffffc00 ;  /* 0xfffffc000d0d7836 */ /* 0x000fe20000000000 */
[----:B------:R-:W-:Y:S01]  /*12cd0*/  BSSY.RECONVERGENT B0, `(.L_x_273) ;  /* 0x0000033000007945 */ /* 0x000fe20003800200 */
[----:B------:R-:W-:Y:S01]  /*12ce0*/  VIADD R112, R1, 0xd0 ;  /* 0x000000d001707836 */ /* 0x000fe20000000000 */
[----:B------:R-:W-:Y:S02]  /*12cf0*/  CS2R R108, SRZ ;  /* 0x00000000006c7805 */ /* 0x000fe4000001ff00 */
[----:B------:R-:W-:Y:S02]  /*12d00*/  SHF.R.U32.HI R12, RZ, 0x6, R13 ;  /* 0x00000006ff0c7819 */ /* 0x000fe4000001160d */
[----:B------:R-:W-:Y:S02]  /*12d10*/  ISETP.GE.U32.AND P0, PT, R13, 0x80, PT ;  /* 0x000000800d00780c */ /* 0x000fe40003f06070 */
[C---:B------:R-:W-:Y:S02]  /*12d20*/  IADD3 R13, PT, PT, -R12.reuse, 0x13, RZ ;  /* 0x000000130c0d7810 */ /* 0x040fe40007ffe1ff */
[----:B------:R-:W-:-:S02]  /*12d30*/  IADD3 R16, PT, PT, -R12, 0xf, RZ ;  /* 0x0000000f0c107810 */ /* 0x000fc40007ffe1ff */
[----:B------:R-:W-:-:S04]  /*12d40*/  SEL R13, R13, 0x12, P0 ;  /* 0x000000120d0d7807 */ /* 0x000fc80000000000 */
[----:B------:R-:W-:-:S13]  /*12d50*/  ISETP.GE.AND P0, PT, R16, R13, PT ;  /* 0x0000000d1000720c */ /* 0x000fda0003f06270 */
[----:B------:R-:W-:Y:S05]  /*12d60*/  @P0 BRA `(.L_x_274) ;  /* 0x0000000000a40947 */ /* 0x000fea0003800000 */
[----:B------:R-:W0:Y:S01]  /*12d70*/  LDC.64 R110, c[0x0][0x358] ;  /* 0x0000d600ff6e7b82 */ /* 0x000e220000000a00 */
[C---:B------:R-:W-:Y:S01]  /*12d80*/  SHF.L.U64.HI R15, R14.reuse, 0xb, R15 ;  /* 0x0000000b0e0f7819 */ /* 0x040fe2000001020f */
[----:B------:R-:W-:Y:S01]  /*12d90*/  BSSY.RECONVERGENT B1, `(.L_x_275) ;  /* 0x0000025000017945 */ /* 0x000fe20003800200 */
[----:B------:R-:W-:Y:S01]  /*12da0*/  IMAD.MOV.U32 R18, RZ, RZ, R16 ;  /* 0x000000ffff127224 */ /* 0x000fe200078e0010 */
[----:B------:R-:W-:Y:S01]  /*12db0*/  IADD3 R17, PT, PT, RZ, -R12, -R13 ;  /* 0x8000000cff117210 */ /* 0x000fe20007ffe80d */
[----:B------:R-:W-:Y:S01]  /*12dc0*/  IMAD.SHL.U32 R14, R14, 0x800, RZ ;  /* 0x000008000e0e7824 */ /* 0x000fe200078e00ff */
[----:B------:R-:W-:Y:S01]  /*12dd0*/  CS2R R108, SRZ ;  /* 0x00000000006c7805 */ /* 0x000fe2000001ff00 */
[----:B------:R-:W-:Y:S01]  /*12de0*/  IMAD.MOV.U32 R16, RZ, RZ, RZ ;  /* 0x000000ffff107224 */ /* 0x000fe200078e00ff */
[----:B------:R-:W-:-:S07]  /*12df0*/  LOP3.LUT R15, R15, 0x80000000, RZ, 0xfc, !PT ;  /* 0x800000000f0f7812 */ /* 0x000fce00078efcff */
.L_x_276:
[----:B------:R-:W1:Y:S01]  /*12e00*/  LDC.64 R30, c[0x4][0x18] ;  /* 0x01000600ff1e7b82 */ /* 0x000e620000000a00 */
[----:B0-----:R-:W-:Y:S02]  /*12e10*/  R2UR UR4, R110 ;  /* 0x000000006e0472ca */ /* 0x001fe400000e0000 */
[----:B------:R-:W-:Y:S01]  /*12e20*/  R2UR UR5, R111 ;  /* 0x000000006f0572ca */ /* 0x000fe200000e0000 */
[----:B-1----:R-:W-:-:S12]  /*12e30*/  IMAD.WIDE R30, R18, 0x8, R30 ;  /* 0x00000008121e7825 */ /* 0x002fd800078e021e */
[----:B------:R-:W2:Y:S01]  /*12e40*/  LDG.E.64.CONSTANT R30, desc[UR4][R30.64] ;  /* 0x000000041e1e7981 */ /* 0x000ea2000c1e9b00 */
[----:B------:R-:W-:Y:S02]  /*12e50*/  IMAD.MOV.U32 R28, RZ, RZ, R108 ;  /* 0x000000ffff1c7224 */ /* 0x000fe400078e006c */
[----:B------:R-:W-:Y:S02]  /*12e60*/  IMAD.MOV.U32 R29, RZ, RZ, R109 ;  /* 0x000000ffff1d7224 */ /* 0x000fe400078e006d */
[----:B------:R-:W-:Y:S02]  /*12e70*/  VIADD R17, R17, 0x1 ;  /* 0x0000000111117836 */ /* 0x000fe40000000000 */
[----:B------:R-:W-:Y:S02]  /*12e80*/  VIADD R18, R18, 0x1 ;  /* 0x0000000112127836 */ /* 0x000fe40000000000 */
[----:B--2---:R-:W-:-:S04]  /*12e90*/  IMAD.WIDE.U32 R108, P1, R30, R14, R28 ;  /* 0x0000000e1e6c7225 */ /* 0x004fc8000782001c */
[CC--:B------:R-:W-:Y:S02]  /*12ea0*/  IMAD R29, R30.reuse, R15.reuse, RZ ;  /* 0x0000000f1e1d7224 */ /* 0x0c0fe400078e02ff */
[----:B------:R-:W-:-:S03]  /*12eb0*/  IMAD.HI.U32 R19, R30, R15, RZ ;  /* 0x0000000f1e137227 */ /* 0x000fc600078e00ff */
[----:B------:R-:W-:Y:S01]  /*12ec0*/  IADD3 R29, P0, PT, R29, R109, RZ ;  /* 0x0000006d1d1d7210 */ /* 0x000fe20007f1e0ff */
[CC--:B------:R-:W-:Y:S02]  /*12ed0*/  IMAD R28, R31.reuse, R14.reuse, RZ ;  /* 0x0000000e1f1c7224 */ /* 0x0c0fe400078e02ff */
[----:B------:R-:W-:Y:S02]  /*12ee0*/  IMAD.X R19, RZ, RZ, R19, P1 ;  /* 0x000000ffff137224 */ /* 0x000fe400008e0613 */
[C---:B------:R-:W-:Y:S01]  /*12ef0*/  IMAD R30, R31.reuse, R15, RZ ;  /* 0x0000000f1f1e7224 */ /* 0x040fe200078e02ff */
[----:B------:R-:W-:Y:S01]  /*12f00*/  IADD3 R109, P1, PT, R28, R29, RZ ;  /* 0x0000001d1c6d7210 */ /* 0x000fe20007f3e0ff */
[----:B------:R-:W-:Y:S02]  /*12f10*/  IMAD R29, R16, 0x8, R112 ;  /* 0x00000008101d7824 */ /* 0x000fe400078e0270 */
[----:B------:R-:W-:-:S03]  /*12f20*/  IMAD.HI.U32 R28, R31, R14, RZ ;  /* 0x0000000e1f1c7227 */ /* 0x000fc600078e00ff */
[----:B------:R0:W-:Y:S01]  /*12f30*/  STL.64 [R29], R108 ;  /* 0x0000006c1d007387 */ /* 0x0001e20000100a00 */
[----:B------:R-:W-:Y:S01]  /*12f40*/  VIADD R16, R16, 0x1 ;  /* 0x0000000110107836 */ /* 0x000fe20000000000 */
[----:B------:R-:W-:-:S04]  /*12f50*/  IADD3.X R19, P0, PT, R28, R19, RZ, P0, !PT ;  /* 0x000000131c137210 */ /* 0x000fc8000071e4ff */
[----:B------:R-:W-:Y:S01]  /*12f60*/  IADD3.X R19, P1, PT, R30, R19, RZ, P1, !PT ;  /* 0x000000131e137210 */ /* 0x000fe20000f3e4ff */
[----:B0-----:R-:W-:-:S04]  /*12f70*/  IMAD.HI.U32 R29, R31, R15, RZ ;  /* 0x0000000f1f1d7227 */ /* 0x001fc800078e00ff */
[----:B------:R-:W-:Y:S01]  /*12f80*/  IMAD.X R29, RZ, RZ, R29, P0 ;  /* 0x000000ffff1d7224 */ /* 0x000fe200000e061d */
[----:B------:R-:W-:Y:S01]  /*12f90*/  ISETP.NE.AND P0, PT, R17, -0xf, PT ;  /* 0xfffffff11100780c */ /* 0x000fe20003f05270 */
[----:B------:R-:W-:Y:S02]  /*12fa0*/  IMAD.MOV.U32 R108, RZ, RZ, R19 ;  /* 0x000000ffff6c7224 */ /* 0x000fe400078e0013 */
[----:B------:R-:W-:-:S04]  /*12fb0*/  IMAD.X R29, RZ, RZ, R29, P1 ;  /* 0x000000ffff1d7224 */ /* 0x000fc800008e061d */
[----:B------:R-:W-:-:S06]  /*12fc0*/  IMAD.MOV.U32 R109, RZ, RZ, R29 ;  /* 0x000000ffff6d7224 */ /* 0x000fcc00078e001d */
[----:B------:R-:W-:Y:S05]  /*12fd0*/  @P0 BRA `(.L_x_276) ;  /* 0xfffffffc00880947 */ /* 0x000fea000383ffff */
[----:B------:R-:W-:Y:S05]  /*12fe0*/  BSYNC.RECONVERGENT B1 ;  /* 0x0000000000017941 */ /* 0x000fea0003800200 */
.L_x_275:
[----:B------:R-:W-:-:S07]  /*12ff0*/  IMAD.MOV.U32 R16, RZ, RZ, R13 ;  /* 0x000000ffff107224 */ /* 0x000fce00078e000d */
.L_x_274:
[----:B------:R-:W-:Y:S05]  /*13000*/  BSYNC.RECONVERGENT B0 ;  /* 0x0000000000007941 */ /* 0x000fea0003800200 */
.L_x_273:
[----:B------:R-:W-:Y:S01]  /*13010*/  LOP3.LUT P0, R28, R0, 0x3f, RZ, 0xc0, !PT ;  /* 0x0000003f001c7812 */ /* 0x000fe2000780c0ff */
[----:B------:R-:W-:-:S04]  /*13020*/  IMAD.IADD R0, R12, 0x1, R16 ;  /* 0x000000010c007824 */ /* 0x000fc800078e0210 */
[----:B------:R-:W-:-:S05]  /*13030*/  IMAD.U32 R0, R0, 0x8, R112 ;  /* 0x0000000800007824 */ /* 0x000fca00078e0070 */
[----:B------:R0:W-:Y:S04]  /*13040*/  STL.64 [R0+-0x78], R108 ;  /* 0xffff886c00007387 */ /* 0x0001e80000100a00 */
[----:B------:R-:W2:Y:S04]  /*13050*/  @P0 LDL.64 R16, [R1+0xd8] ;  /* 0x0000d80001100983 */ /* 0x000ea80000100a00 */
[----:B------:R-:W0:Y:S04]  /*13060*/  LDL.64 R14, [R1+0xe0] ;  /* 0x0000e000010e7983 */ /* 0x000e280000100a00 */
[----:B------:R-:W3:Y:S01]  /*13070*/  LDL.64 R12, [R1+0xe8] ;  /* 0x0000e800010c7983 */ /* 0x000ee20000100a00 */
[----:B------:R-:W-:Y:S01]  /*13080*/  @P0 LOP3.LUT R30, R28, 0x3f, RZ, 0x3c, !PT ;  /* 0x0000003f1c1e0812 */ /* 0x000fe200078e3cff */
[----:B------:R-:W-:Y:S01]  /*13090*/  BSSY.RECONVERGENT B0, `(.L_x_277) ;  /* 0x0000034000007945 */ /* 0x000fe20003800200 */
[----:B--2---:R-:W-:-:S02]  /*130a0*/  @P0 SHF.R.U64 R29, R16, 0x1, R17 ;  /* 0x00000001101d0819 */ /* 0x004fc40000001211 */
[----:B------:R-:W-:Y:S02]  /*130b0*/  @P0 SHF.R.U32.HI R16, RZ, 0x1, R17 ;  /* 0x00000001ff100819 */ /* 0x000fe40000011611 */
[--C-:B0-----:R-:W-:Y:S02]  /*130c0*/  @P0 SHF.R.U32.HI R0, RZ, 0x1, R15.reuse ;  /* 0x00000001ff000819 */ /* 0x101fe4000001160f */
[C-C-:B------:R-:W-:Y:S02]  /*130d0*/  @P0 SHF.R.U64 R19, R14.reuse, 0x1, R15.reuse ;  /* 0x000000010e130819 */ /* 0x140fe4000000120f */
[C---:B------:R-:W-:Y:S02]  /*130e0*/  @P0 SHF.L.U32 R18, R14.reuse, R28, RZ ;  /* 0x0000001c0e120219 */ /* 0x040fe400000006ff */
[----:B------:R-:W-:Y:S02]  /*130f0*/  @P0 SHF.R.U64 R29, R29, R30, R16 ;  /* 0x0000001e1d1d0219 */ /* 0x000fe40000001210 */
[----:B------:R-:W-:-:S02]  /*13100*/  @P0 SHF.L.U64.HI R17, R14, R28, R15 ;  /* 0x0000001c0e110219 */ /* 0x000fc4000001020f */
[----:B------:R-:W-:Y:S02]  /*13110*/  @P0 SHF.R.U32.HI R31, RZ, R30, R16 ;  /* 0x0000001eff1f0219 */ /* 0x000fe40000011610 */
[----:B---3--:R-:W-:Y:S02]  /*13120*/  @P0 SHF.L.U32 R16, R12, R28, RZ ;  /* 0x0000001c0c100219 */ /* 0x008fe400000006ff */
[----:B------:R-:W-:Y:S02]  /*13130*/  @P0 SHF.R.U64 R19, R19, R30, R0 ;  /* 0x0000001e13130219 */ /* 0x000fe40000001200 */
[----:B------:R-:W-:Y:S02]  /*13140*/  @P0 LOP3.LUT R14, R18, R29, RZ, 0xfc, !PT ;  /* 0x0000001d120e0212 */ /* 0x000fe400078efcff */
[----:B------:R-:W-:Y:S02]  /*13150*/  @P0 LOP3.LUT R15, R17, R31, RZ, 0xfc, !PT ;  /* 0x0000001f110f0212 */ /* 0x000fe400078efcff */
[----:B------:R-:W-:-:S02]  /*13160*/  @P0 SHF.L.U64.HI R17, R12, R28, R13 ;  /* 0x0000001c0c110219 */ /* 0x000fc4000001020d */
[----:B------:R-:W-:Y:S02]  /*13170*/  @P0 LOP3.LUT R12, R16, R19, RZ, 0xfc, !PT ;  /* 0x00000013100c0212 */ /* 0x000fe400078efcff */
[----:B------:R-:W-:Y:S01]  /*13180*/  @P0 SHF.R.U32.HI R16, RZ, R30, R0 ;  /* 0x0000001eff100219 */ /* 0x000fe20000011600 */
[C---:B------:R-:W-:Y:S01]  /*13190*/  IMAD.SHL.U32 R0, R14.reuse, 0x4, RZ ;  /* 0x000000040e007824 */ /* 0x040fe200078e00ff */
[----:B------:R-:W-:Y:S02]  /*131a0*/  SHF.L.U64.HI R14, R14, 0x2, R15 ;  /* 0x000000020e0e7819 */ /* 0x000fe4000001020f */
[----:B------:R-:W-:Y:S02]  /*131b0*/  @P0 LOP3.LUT R13, R17, R16, RZ, 0xfc, !PT ;  /* 0x00000010110d0212 */ /* 0x000fe400078efcff */
[----:B------:R-:W-:Y:S02]  /*131c0*/  SHF.L.W.U32.HI R15, R15, 0x2, R12 ;  /* 0x000000020f0f7819 */ /* 0x000fe40000010e0c */
[----:B------:R-:W-:-:S02]  /*131d0*/  IADD3 RZ, P0, PT, RZ, -R0, RZ ;  /* 0x80000000ffff7210 */ /* 0x000fc40007f1e0ff */
[----:B------:R-:W-:Y:S02]  /*131e0*/  LOP3.LUT R16, RZ, R14, RZ, 0x33, !PT ;  /* 0x0000000eff107212 */ /* 0x000fe400078e33ff */
[----:B------:R-:W-:Y:S02]  /*131f0*/  SHF.L.W.U32.HI R12, R12, 0x2, R13 ;  /* 0x000000020c0c7819 */ /* 0x000fe40000010e0d */
[----:B------:R-:W-:Y:S02]  /*13200*/  LOP3.LUT R17, RZ, R15, RZ, 0x33, !PT ;  /* 0x0000000fff117212 */ /* 0x000fe400078e33ff */
[----:B------:R-:W-:Y:S02]  /*13210*/  IADD3.X R19, P0, PT, RZ, R16, RZ, P0, !PT ;  /* 0x00000010ff137210 */ /* 0x000fe4000071e4ff */
[----:B------:R-:W-:Y:S02]  /*13220*/  LOP3.LUT R16, RZ, R12, RZ, 0x33, !PT ;  /* 0x0000000cff107212 */ /* 0x000fe400078e33ff */
[----:B------:R-:W-:-:S02]  /*13230*/  IADD3.X R17, P0, PT, RZ, R17, RZ, P0, !PT ;  /* 0x00000011ff117210 */ /* 0x000fc4000071e4ff */
[----:B------:R-:W-:-:S03]  /*13240*/  ISETP.GT.U32.AND P1, PT, R15, -0x1, PT ;  /* 0xffffffff0f00780c */ /* 0x000fc60003f24070 */
[----:B------:R-:W-:Y:S01]  /*13250*/  IMAD.X R16, RZ, RZ, R16, P0 ;  /* 0x000000ffff107224 */ /* 0x000fe200000e0610 */
[----:B------:R-:W-:-:S04]  /*13260*/  ISETP.GT.AND.EX P1, PT, R12, -0x1, PT, P1 ;  /* 0xffffffff0c00780c */ /* 0x000fc80003f24310 */
[----:B------:R-:W-:Y:S02]  /*13270*/  SEL R16, R12, R16, P1 ;  /* 0x000000100c107207 */ /* 0x000fe40000800000 */
[----:B------:R-:W-:Y:S02]  /*13280*/  SEL R17, R15, R17, P1 ;  /* 0x000000110f117207 */ /* 0x000fe40000800000 */
[----:B------:R-:W-:Y:S02]  /*13290*/  ISETP.NE.U32.AND P0, PT, R16, RZ, PT ;  /* 0x000000ff1000720c */ /* 0x000fe40003f05070 */
[----:B------:R-:W-:Y:S02]  /*132a0*/  SEL R14, R14, R19, P1 ;  /* 0x000000130e0e7207 */ /* 0x000fe40000800000 */
[----:B------:R-:W-:Y:S01]  /*132b0*/  SEL R15, R17, R16, !P0 ;  /* 0x00000010110f7207 */ /* 0x000fe20004000000 */
[----:B------:R-:W-:-:S05]  /*132c0*/  @!P1 IMAD.MOV R0, RZ, RZ, -R0 ;  /* 0x000000ffff009224 */ /* 0x000fca00078e0a00 */
[----:B------:R-:W0:Y:S02]  /*132d0*/  FLO.U32 R15, R15 ;  /* 0x0000000f000f7300 */ /* 0x000e2400000e0000 */
[C---:B0-----:R-:W-:Y:S02]  /*132e0*/  IADD3 R18, PT, PT, -R15.reuse, 0x1f, RZ ;  /* 0x0000001f0f127810 */ /* 0x041fe40007ffe1ff */
[----:B------:R-:W-:-:S03]  /*132f0*/  IADD3 R15, PT, PT, -R15, 0x3f, RZ ;  /* 0x0000003f0f0f7810 */ /* 0x000fc60007ffe1ff */
[----:B------:R-:W-:-:S05]  /*13300*/  @P0 IMAD.MOV R15, RZ, RZ, R18 ;  /* 0x000000ffff0f0224 */ /* 0x000fca00078e0212 */
[----:B------:R-:W-:-:S13]  /*13310*/  ISETP.NE.AND P0, PT, R15, RZ, PT ;  /* 0x000000ff0f00720c */ /* 0x000fda0003f05270 */
[----:B------:R-:W-:Y:S05]  /*13320*/  @!P0 BRA `(.L_x_278) ;  /* 0x0000000000288947 */ /* 0x000fea0003800000 */
[----:B------:R-:W-:Y:S02]  /*13330*/  LOP3.LUT R18, R15, 0x3f, RZ, 0xc0, !PT ;  /* 0x0000003f0f127812 */ /* 0x000fe400078ec0ff */
[----:B------:R-:W-:Y:S02]  /*13340*/  SHF.R.U64 R0, R0, 0x1, R14 ;  /* 0x0000000100007819 */ /* 0x000fe4000000120e */
[CC--:B------:R-:W-:Y:S02]  /*13350*/  SHF.L.U64.HI R16, R17.reuse, R18.reuse, R16 ;  /* 0x0000001211107219 */ /* 0x0c0fe40000010210 */
[----:B------:R-:W-:Y:S02]  /*13360*/  SHF.L.U32 R17, R17, R18, RZ ;  /* 0x0000001211117219 */ /* 0x000fe400000006ff */
[----:B------:R-:W-:Y:S02]  /*13370*/  SHF.R.U32.HI R14, RZ, 0x1, R14 ;  /* 0x00000001ff0e7819 */ /* 0x000fe4000001160e */
[----:B------:R-:W-:-:S04]  /*13380*/  LOP3.LUT R18, R15, 0x3f, RZ, 0xc, !PT ;  /* 0x0000003f0f127812 */ /* 0x000fc800078e0cff */
[-CC-:B------:R-:W-:Y:S02]  /*13390*/  SHF.R.U64 R0, R0, R18.reuse, R14.reuse ;  /* 0x0000001200007219 */ /* 0x180fe4000000120e */
[----:B------:R-:W-:Y:S02]  /*133a0*/  SHF.R.U32.HI R14, RZ, R18, R14 ;  /* 0x00000012ff0e7219 */ /* 0x000fe4000001160e */
[----:B------:R-:W-:Y:S02]  /*133b0*/  LOP3.LUT R17, R17, R0, RZ, 0xfc, !PT ;  /* 0x0000000011117212 */ /* 0x000fe400078efcff */
[----:B------:R-:W-:-:S07]  /*133c0*/  LOP3.LUT R16, R16, R14, RZ, 0xfc, !PT ;  /* 0x0000000e10107212 */ /* 0x000fce00078efcff */
.L_x_278:
[----:B------:R-:W-:Y:S05]  /*133d0*/  BSYNC.RECONVERGENT B0 ;  /* 0x0000000000007941 */ /* 0x000fea0003800200 */
.L_x_277:
[----:B------:R-:W-:Y:S01]  /*133e0*/  IMAD.WIDE.U32 R18, R17, 0x2168c235, RZ ;  /* 0x2168c23511127825 */ /* 0x000fe200078e00ff */
[----:B------:R-:W-:-:S03]  /*133f0*/  SHF.R.U32.HI R13, RZ, 0x1e, R13 ;  /* 0x0000001eff0d7819 */ /* 0x000fc6000001160d */
[----:B------:R-:W-:Y:S01]  /*13400*/  IMAD.MOV.U32 R28, RZ, RZ, R19 ;  /* 0x000000ffff1c7224 */ /* 0x000fe200078e0013 */
[----:B------:R-:W-:Y:S01]  /*13410*/  LEA.HI R12, R12, R13, RZ, 0x1 ;  /* 0x0000000d0c0c7211 */ /* 0x000fe200078f08ff */
[----:B------:R-:W-:Y:S02]  /*13420*/  IMAD.MOV.U32 R29, RZ, RZ, RZ ;  /* 0x000000ffff1d7224 */ /* 0x000fe400078e00ff */
[----:B------:R-:W-:-:S04]  /*13430*/  IMAD.HI.U32 R0, R16, -0x36f0255e, RZ ;  /* 0xc90fdaa210007827 */ /* 0x000fc800078e00ff */
[----:B------:R-:W-:-:S04]  /*13440*/  IMAD.WIDE.U32 R28, R17, -0x36f0255e, R28 ;  /* 0xc90fdaa2111c7825 */ /* 0x000fc800078e001c */
[C---:B------:R-:W-:Y:S02]  /*13450*/  IMAD R14, R16.reuse, -0x36f0255e, RZ ;  /* 0xc90fdaa2100e7824 */ /* 0x040fe400078e02ff */
[----:B------:R-:W-:-:S04]  /*13460*/  IMAD.WIDE.U32 R28, P0, R16, 0x2168c235, R28 ;  /* 0x2168c235101c7825 */ /* 0x000fc8000780001c */
[----:B------:R-:W-:Y:S01]  /*13470*/  IMAD.X R16, RZ, RZ, R0, P0 ;  /* 0x000000ffff107224 */ /* 0x000fe200000e0600 */
[----:B------:R-:W-:-:S05]  /*13480*/  IADD3 R0, P0, PT, R14, R29, RZ ;  /* 0x0000001d0e007210 */ /* 0x000fca0007f1e0ff */
[----:B------:R-:W-:Y:S01]  /*13490*/  IMAD.X R14, RZ, RZ, R16, P0 ;  /* 0x000000ffff0e7224 */ /* 0x000fe200000e0610 */
[----:B------:R-:W-:-:S04]  /*134a0*/  IADD3 RZ, P0, PT, R18, R18, RZ ;  /* 0x0000001212ff7210 */ /* 0x000fc80007f1e0ff */
[----:B------:R-:W-:-:S04]  /*134b0*/  IADD3.X RZ, P0, PT, R28, R28, RZ, P0, !PT ;  /* 0x0000001c1cff7210 */ /* 0x000fc8000071e4ff */
[----:B------:R-:W-:-:S05]  /*134c0*/  IADD3.X R16, P0, PT, R0, R0, RZ, P0, !PT ;  /* 0x0000000000107210 */ /* 0x000fca000071e4ff */
[----:B------:R-:W-:Y:S01]  /*134d0*/  IMAD.X R17, R14, 0x1, R14, P0 ;  /* 0x000000010e117824 */ /* 0x000fe200000e060e */
[----:B------:R-:W-:-:S04]  /*134e0*/  ISETP.GT.U32.AND P0, PT, R0, RZ, PT ;  /* 0x000000ff0000720c */ /* 0x000fc80003f04070 */
[----:B------:R-:W-:-:S04]  /*134f0*/  ISETP.GT.AND.EX P0, PT, R14, RZ, PT, P0 ;  /* 0x000000ff0e00720c */ /* 0x000fc80003f04300 */
[----:B------:R-:W-:Y:S02]  /*13500*/  SEL R16, R16, R0, P0 ;  /* 0x0000000010107207 */ /* 0x000fe40000000000 */
[----:B------:R-:W-:Y:S02]  /*13510*/  SEL R0, R17, R14, P0 ;  /* 0x0000000e11007207 */ /* 0x000fe40000000000 */
[----:B------:R-:W-:Y:S02]  /*13520*/  IADD3 R14, P6, PT, R16, 0x1, RZ ;  /* 0x00000001100e7810 */ /* 0x000fe40007fde0ff */
[----:B------:R-:W-:-:S03]  /*13530*/  SEL R16, RZ, 0xffffffff, !P0 ;  /* 0xffffffffff107807 */ /* 0x000fc60004000000 */
[----:B------:R-:W-:Y:S02]  /*13540*/  IMAD.X R0, RZ, RZ, R0, P6 ;  /* 0x000000ffff007224 */ /* 0x000fe400030e0600 */
[----:B------:R-:W-:-:S03]  /*13550*/  IMAD.IADD R15, R16, 0x1, -R15 ;  /* 0x00000001100f7824 */ /* 0x000fc600078e0a0f */
[----:B------:R-:W-:Y:S01]  /*13560*/  SHF.R.U64 R14, R14, 0xa, R0 ;  /* 0x0000000a0e0e7819 */ /* 0x000fe20000001200 */
[----:B------:R-:W-:-:S03]  /*13570*/  IMAD.SHL.U32 R15, R15, 0x100000, RZ ;  /* 0x001000000f0f7824 */ /* 0x000fc600078e00ff */
[----:B------:R-:W-:-:S04]  /*13580*/  IADD3 R14, P0, PT, R14, 0x1, RZ ;  /* 0x000000010e0e7810 */ /* 0x000fc80007f1e0ff */
[----:B------:R-:W-:-:S04]  /*13590*/  LEA.HI.X R0, R0, RZ, RZ, 0x16, P0 ;  /* 0x000000ff00007211 */ /* 0x000fc800000fb4ff */
[--C-:B------:R-:W-:Y:S02]  /*135a0*/  SHF.R.U64 R14, R14, 0x1, R0.reuse ;  /* 0x000000010e0e7819 */ /* 0x100fe40000001200 */
[----:B------:R-:W-:Y:S02]  /*135b0*/  SHF.R.U32.HI R0, RZ, 0x1, R0 ;  /* 0x00000001ff007819 */ /* 0x000fe40000011600 */
[----:B------:R-:W-:-:S04]  /*135c0*/  IADD3 R14, P6, P0, RZ, RZ, R14 ;  /* 0x000000ffff0e7210 */ /* 0x000fc800078de00e */
[----:B------:R-:W-:Y:S02]  /*135d0*/  IADD3.X R0, PT, PT, R15, 0x3fe00000, R0, P6, P0 ;  /* 0x3fe000000f007810 */ /* 0x000fe400037e0400 */
[----:B------:R-:W-:-:S04]  /*135e0*/  LOP3.LUT P0, R15, R24, 0x80000000, RZ, 0xc0, !PT ;  /* 0x80000000180f7812 */ /* 0x000fc8000780c0ff */
[----:B------:R-:W-:-:S04]  /*135f0*/  @!P1 LOP3.LUT R15, R15, 0x80000000, RZ, 0x3c, !PT ;  /* 0x800000000f0f9812 */ /* 0x000fc800078e3cff */
[----:B------:R-:W-:-:S05]  /*13600*/  LOP3.LUT R15, R0, R15, RZ, 0xfc, !PT ;  /* 0x0000000f000f7212 */ /* 0x000fca00078efcff */
[----:B------:R-:W-:-:S07]  /*13610*/  @P0 IMAD.MOV R12, RZ, RZ, -R12 ;  /* 0x000000ffff0c0224 */ /* 0x000fce00078e0a0c */
.L_x_272:
[----:B------:R-:W-:Y:S02]  /*13620*/  IMAD.MOV.U32 R0, RZ, RZ, R12 ;  /* 0x000000ffff007224 */ /* 0x000fe400078e000c */
[----:B------:R-:W-:Y:S02]  /*13630*/  IMAD.MOV.U32 R12, RZ, RZ, R20 ;  /* 0x000000ffff0c7224 */ /* 0x000fe400078e0014 */
[----:B------:R-:W-:-:S04]  /*13640*/  IMAD.MOV.U32 R13, RZ, RZ, 0x0 ;  /* 0x00000000ff0d7424 */ /* 0x000fc800078e00ff */
[----:B------:R-:W-:Y:S05]  /*13650*/  RET.REL.NODEC R12 `(rkck) ;  /* 0xfffffec80c687950 */ /* 0x000fea0003c3ffff */
.L_x_279:
[----:B------:R-:W-:-:S00]  /*13660*/  BRA `(.L_x_279) ;  /* 0xfffffffc00fc7947 */ /* 0x000fc0000383ffff */
[----:B------:R-:W-:-:S00]  /*13670*/  NOP ;  /* 0x0000000000007918 */ /* 0x000fc00000000000 */
        /* <DEDUP_REMOVED lines=8> */
.L_x_283:


//--------------------- .nv.global.init           --------------------------
	.section	.nv.global.init,"aw",@progbits
	.align	16
.nv.global.init:
	.type		__cudart_sin_cos_coeffs,@object
	.size		__cudart_sin_cos_coeffs,(__cudart_i2opi_d - __cudart_sin_cos_coeffs)
__cudart_sin_cos_coeffs:
        /*0000*/ 	.byte	0x46, 0xd2, 0xb0, 0x2c, 0xf1, 0xe5, 0x5a, 0xbe, 0x92, 0xe3, 0xac, 0x69, 0xe3, 0x1d, 0xc7, 0x3e
        /*0010*/ 	.byte	0xa1, 0x62, 0xdb, 0x19, 0xa0, 0x01, 0x2a, 0xbf, 0x18, 0x08, 0x11, 0x11, 0x11, 0x11, 0x81, 0x3f
        /*0020*/ 	.byte	0x54, 0x55, 0x55, 0x55, 0x55, 0x55, 0xc5, 0xbf, 0x00, 0x00, 0x00, 0x00, 0x00, 0x00, 0x00, 0x00
        /*0030*/ 	.byte	0x00, 0x00, 0x00, 0x00, 0x00, 0x00, 0x00, 0x00, 0x64, 0x81, 0xfd, 0x20, 0x83, 0xff, 0xa8, 0xbd
        /*0040*/ 	.byte	0x28, 0x85, 0xef, 0xc1, 0xa7, 0xee, 0x21, 0x3e, 0xd9, 0xe6, 0x06, 0x8e, 0x4f, 0x7e, 0x92, 0xbe
        /*0050*/ 	.byte	0xe9, 0xbc, 0xdd, 0x19, 0xa0, 0x01, 0xfa, 0x3e, 0x47, 0x5d, 0xc1, 0x16, 0x6c, 0xc1, 0x56, 0xbf
        /*0060*/ 	.byte	0x51, 0x55, 0x55, 0x55, 0x55, 0x55, 0xa5, 0x3f, 0x00, 0x00, 0x00, 0x00, 0x00, 0x00, 0xe0, 0xbf
        /*0070*/ 	.byte	0x00, 0x00, 0x00, 0x00, 0x00, 0x00, 0xf0, 0x3f, 0x00, 0x00, 0x00, 0x00, 0x00, 0x00, 0x00, 0x00
	.type		__cudart_i2opi_d,@object
	.size		__cudart_i2opi_d,($str$1 - __cudart_i2opi_d)
__cudart_i2opi_d:
        /* <DEDUP_REMOVED lines=9> */
	.type		$str$1,@object
	.size		$str$1,($str - $str$1)
$str$1:
        /*0110*/ 	.byte	0x25, 0x66, 0x2c, 0x20, 0x00
	.type		$str,@object
	.size		$str,(.L_0 - $str)
$str:
        /*0115*/ 	.byte	0x0a, 0x63, 0x75, 0x64, 0x61, 0x20, 0x73, 0x74, 0x61, 0x72, 0x74, 0x65, 0x64, 0x0a, 0x00
.L_0:


//--------------------- .nv.shared.reserved.0     --------------------------
	.section	.nv.shared.reserved.0,"aw",@nobits
	.weak		__nv_reservedSMEM_offset_0_alias
	.size		__nv_reservedSMEM_offset_0_alias, 0, 64
	.other		__nv_reservedSMEM_offset_0_alias,@"STO_CUDA_RESERVED_SHARED STV_DEFAULT"
__nv_reservedSMEM_offset_0_alias:
	.zero		0
	.zero		64


//--------------------- .nv.constant0.rkck        --------------------------
	.section	.nv.constant0.rkck,"a",@progbits
	.sectionflags	@""
	.align	4
.nv.constant0.rkck:
	.zero		920


//--------------------- SYMBOLS --------------------------

	.type		.nv.reservedSmem.offset0,@object
	.size		.nv.reservedSmem.offset0,0x4
	.type		vprintf,@function
